// Copyright (c) 2024, Tri Dao.
// Splitting the different head dimensions to different files to speed up compilation.
// This file is auto-generated. See "generate_kernels.py"
#include "namespace_config.h"
#include "flash_bwd_launch_template.h"

namespace FLASH_NAMESPACE {

template<>
void run_mha_bwd_<cutlass::half_t, 192, false>(Flash_bwd_params &params, cudaStream_t stream) {
    run_mha_bwd_hdim192<cutlass::half_t, false>(params, stream);
}

} // namespace FLASH_NAMESPACE

// ===== COMPILED SASS (sm_90a) =====

	.target	sm_90a

	.elftype	@"ET_EXEC"


//--------------------- .note.nv.tkinfo           --------------------------
	.section	.note.nv.tkinfo,"",@"SHT_NOTE"
	.sectionflags	@"SHF_NOTE_NV_TKINFO"
	.tkinfo
        /*0018*/ 	.word	0x00000002
        /*0030*/ 	.string	""
        /*0030*/ 	.string	"ptxas"
        /*0030*/ 	.string	"Cuda compilation tools, release 13.0, V13.0.88"
        /*0030*/ 	.string	"Build cuda_13.0.r13.0/compiler.36424714_0"
        /*0030*/ 	.string	"-arch sm_90a -m 64 "



//--------------------- .note.nv.cuinfo           --------------------------
	.section	.note.nv.cuinfo,"",@"SHT_NOTE"
	.sectionflags	@"SHF_NOTE_NV_CUINFO"
        /*0018*/ 	.short	0x0002
        /*001a*/ 	.short	0x005a
        /*001c*/ 	.short	0x0082
	.zero		2


//--------------------- .nv.info                  --------------------------
	.section	.nv.info,"",@"SHT_CUDA_INFO"
	.align	4


	//----- nvinfo : EIATTR_REGCOUNT
	.align		4
        /*0000*/ 	.byte	0x04, 0x2f
        /*0002*/ 	.short	(.L_12 - .L_11)
	.align		4
.L_11:
        /*0004*/ 	.word	index@(_ZN5flash25flash_bwd_dot_do_o_kernelILb1E23Flash_bwd_kernel_traitsILi192ELi64ELi64ELi8ELi4ELi2ELi2ELb0ELb0EN7cutlass6half_tE19Flash_kernel_traitsILi192ELi64ELi64ELi8ES3_EEEEvNS_16Flash_bwd_paramsE)
        /*0008*/ 	.word	0x00000041


	//----- nvinfo : EIATTR_FRAME_SIZE
	.align		4
.L_12:
        /*000c*/ 	.byte	0x04, 0x11
        /*000e*/ 	.short	(.L_14 - .L_13)
	.align		4
.L_13:
        /*0010*/ 	.word	index@(_ZN5flash25flash_bwd_dot_do_o_kernelILb1E23Flash_bwd_kernel_traitsILi192ELi64ELi64ELi8ELi4ELi2ELi2ELb0ELb0EN7cutlass6half_tE19Flash_kernel_traitsILi192ELi64ELi64ELi8ES3_EEEEvNS_16Flash_bwd_paramsE)
        /*0014*/ 	.word	0x00000000


	//----- nvinfo : EIATTR_REGCOUNT
	.align		4
.L_14:
        /*0018*/ 	.byte	0x04, 0x2f
        /*001a*/ 	.short	(.L_16 - .L_15)
	.align		4
.L_15:
        /*001c*/ 	.word	index@(_ZN5flash25flash_bwd_dot_do_o_kernelILb0E23Flash_bwd_kernel_traitsILi192ELi64ELi64ELi8ELi4ELi2ELi2ELb0ELb0EN7cutlass6half_tE19Flash_kernel_traitsILi192ELi64ELi64ELi8ES3_EEEEvNS_16Flash_bwd_paramsE)
        /*0020*/ 	.word	0x00000040


	//----- nvinfo : EIATTR_FRAME_SIZE
	.align		4
.L_16:
        /*0024*/ 	.byte	0x04, 0x11
        /*0026*/ 	.short	(.L_18 - .L_17)
	.align		4
.L_17:
        /*0028*/ 	.word	index@(_ZN5flash25flash_bwd_dot_do_o_kernelILb0E23Flash_bwd_kernel_traitsILi192ELi64ELi64ELi8ELi4ELi2ELi2ELb0ELb0EN7cutlass6half_tE19Flash_kernel_traitsILi192ELi64ELi64ELi8ES3_EEEEvNS_16Flash_bwd_paramsE)
        /*002c*/ 	.word	0x00000000


	//----- nvinfo : EIATTR_REGCOUNT
	.align		4
.L_18:
        /*0030*/ 	.byte	0x04, 0x2f
        /*0032*/ 	.short	(.L_20 - .L_19)
	.align		4
.L_19:
        /*0034*/ 	.word	index@(_ZN5flash44flash_bwd_dq_dk_dv_loop_seqk_parallel_kernelI23Flash_bwd_kernel_traitsILi192ELi64ELi64ELi8ELi4ELi2ELi2ELb0ELb0EN7cutlass6half_tE19Flash_kernel_traitsILi192ELi64ELi64ELi8ES3_EELb0ELb0ELb1ELb1ELb0ELb0ELb1EEEvNS_16Flash_bwd_paramsE)
        /*0038*/ 	.word	0x000000fd


	//----- nvinfo : EIATTR_FRAME_SIZE
	.align		4
.L_20:
        /*003c*/ 	.byte	0x04, 0x11
        /*003e*/ 	.short	(.L_22 - .L_21)
	.align		4
.L_21:
        /*0040*/ 	.word	index@(_ZN5flash44flash_bwd_dq_dk_dv_loop_seqk_parallel_kernelI23Flash_bwd_kernel_traitsILi192ELi64ELi64ELi8ELi4ELi2ELi2ELb0ELb0EN7cutlass6half_tE19Flash_kernel_traitsILi192ELi64ELi64ELi8ES3_EELb0ELb0ELb1ELb1ELb0ELb0ELb1EEEvNS_16Flash_bwd_paramsE)
        /*0044*/ 	.word	0x00000000


	//----- nvinfo : EIATTR_REGCOUNT
	.align		4
.L_22:
        /*0048*/ 	.byte	0x04, 0x2f
        /*004a*/ 	.short	(.L_24 - .L_23)
	.align		4
.L_23:
        /*004c*/ 	.word	index@(_ZN5flash44flash_bwd_dq_dk_dv_loop_seqk_parallel_kernelI23Flash_bwd_kernel_traitsILi192ELi64ELi64ELi8ELi4ELi2ELi2ELb0ELb0EN7cutlass6half_tE19Flash_kernel_traitsILi192ELi64ELi64ELi8ES3_EELb1ELb0ELb1ELb1ELb0ELb0ELb0EEEvNS_16Flash_bwd_paramsE)
        /*0050*/ 	.word	0x000000ff


	//----- nvinfo : EIATTR_FRAME_SIZE
	.align		4
.L_24:
        /*0054*/ 	.byte	0x04, 0x11
        /*0056*/ 	.short	(.L_26 - .L_25)
	.align		4
.L_25:
        /*0058*/ 	.word	index@(_ZN5flash44flash_bwd_dq_dk_dv_loop_seqk_parallel_kernelI23Flash_bwd_kernel_traitsILi192ELi64ELi64ELi8ELi4ELi2ELi2ELb0ELb0EN7cutlass6half_tE19Flash_kernel_traitsILi192ELi64ELi64ELi8ES3_EELb1ELb0ELb1ELb1ELb0ELb0ELb0EEEvNS_16Flash_bwd_paramsE)
        /*005c*/ 	.word	0x00000008


	//----- nvinfo : EIATTR_REGCOUNT
	.align		4
.L_26:
        /*0060*/ 	.byte	0x04, 0x2f
        /*0062*/ 	.short	(.L_28 - .L_27)
	.align		4
.L_27:
        /*0064*/ 	.word	index@(_ZN5flash44flash_bwd_dq_dk_dv_loop_seqk_parallel_kernelI23Flash_bwd_kernel_traitsILi192ELi64ELi64ELi8ELi4ELi2ELi2ELb0ELb0EN7cutlass6half_tE19Flash_kernel_traitsILi192ELi64ELi64ELi8ES3_EELb0ELb0ELb1ELb0ELb0ELb1ELb1EEEvNS_16Flash_bwd_paramsE)
        /*0068*/ 	.word	0x000000fc


	//----- nvinfo : EIATTR_FRAME_SIZE
	.align		4
.L_28:
        /*006c*/ 	.byte	0x04, 0x11
        /*006e*/ 	.short	(.L_30 - .L_29)
	.align		4
.L_29:
        /*0070*/ 	.word	index@(_ZN5flash44flash_bwd_dq_dk_dv_loop_seqk_parallel_kernelI23Flash_bwd_kernel_traitsILi192ELi64ELi64ELi8ELi4ELi2ELi2ELb0ELb0EN7cutlass6half_tE19Flash_kernel_traitsILi192ELi64ELi64ELi8ES3_EELb0ELb0ELb1ELb0ELb0ELb1ELb1EEEvNS_16Flash_bwd_paramsE)
        /*0074*/ 	.word	0x00000000


	//----- nvinfo : EIATTR_REGCOUNT
	.align		4
.L_30:
        /*0078*/ 	.byte	0x04, 0x2f
        /*007a*/ 	.short	(.L_32 - .L_31)
	.align		4
.L_31:
        /*007c*/ 	.word	index@(_ZN5flash44flash_bwd_dq_dk_dv_loop_seqk_parallel_kernelI23Flash_bwd_kernel_traitsILi192ELi64ELi64ELi8ELi4ELi2ELi2ELb0ELb0EN7cutlass6half_tE19Flash_kernel_traitsILi192ELi64ELi64ELi8ES3_EELb1ELb0ELb1ELb0ELb0ELb1ELb0EEEvNS_16Flash_bwd_paramsE)
        /*0080*/ 	.word	0x000000fe


	//----- nvinfo : EIATTR_FRAME_SIZE
	.align		4
.L_32:
        /*0084*/ 	.byte	0x04, 0x11
        /*0086*/ 	.short	(.L_34 - .L_33)
	.align		4
.L_33:
        /*0088*/ 	.word	index@(_ZN5flash44flash_bwd_dq_dk_dv_loop_seqk_parallel_kernelI23Flash_bwd_kernel_traitsILi192ELi64ELi64ELi8ELi4ELi2ELi2ELb0ELb0EN7cutlass6half_tE19Flash_kernel_traitsILi192ELi64ELi64ELi8ES3_EELb1ELb0ELb1ELb0ELb0ELb1ELb0EEEvNS_16Flash_bwd_paramsE)
        /*008c*/ 	.word	0x00000000


	//----- nvinfo : EIATTR_REGCOUNT
	.align		4
.L_34:
        /*0090*/ 	.byte	0x04, 0x2f
        /*0092*/ 	.short	(.L_36 - .L_35)
	.align		4
.L_35:
        /*0094*/ 	.word	index@(_ZN5flash44flash_bwd_dq_dk_dv_loop_seqk_parallel_kernelI23Flash_bwd_kernel_traitsILi192ELi64ELi64ELi8ELi4ELi2ELi2ELb0ELb0EN7cutlass6half_tE19Flash_kernel_traitsILi192ELi64ELi64ELi8ES3_EELb0ELb0ELb0ELb1ELb0ELb0ELb1EEEvNS_16Flash_bwd_paramsE)
        /*0098*/ 	.word	0x000000ff


	//----- nvinfo : EIATTR_FRAME_SIZE
	.align		4
.L_36:
        /*009c*/ 	.byte	0x04, 0x11
        /*009e*/ 	.short	(.L_38 - .L_37)
	.align		4
.L_37:
        /*00a0*/ 	.word	index@(_ZN5flash44flash_bwd_dq_dk_dv_loop_seqk_parallel_kernelI23Flash_bwd_kernel_traitsILi192ELi64ELi64ELi8ELi4ELi2ELi2ELb0ELb0EN7cutlass6half_tE19Flash_kernel_traitsILi192ELi64ELi64ELi8ES3_EELb0ELb0ELb0ELb1ELb0ELb0ELb1EEEvNS_16Flash_bwd_paramsE)
        /*00a4*/ 	.word	0x00000000


	//----- nvinfo : EIATTR_REGCOUNT
	.align		4
.L_38:
        /*00a8*/ 	.byte	0x04, 0x2f
        /*00aa*/ 	.short	(.L_40 - .L_39)
	.align		4
.L_39:
        /*00ac*/ 	.word	index@(_ZN5flash44flash_bwd_dq_dk_dv_loop_seqk_parallel_kernelI23Flash_bwd_kernel_traitsILi192ELi64ELi64ELi8ELi4ELi2ELi2ELb0ELb0EN7cutlass6half_tE19Flash_kernel_traitsILi192ELi64ELi64ELi8ES3_EELb1ELb0ELb0ELb1ELb0ELb0ELb0EEEvNS_16Flash_bwd_paramsE)
        /*00b0*/ 	.word	0x000000fe


	//----- nvinfo : EIATTR_FRAME_SIZE
	.align		4
.L_40:
        /*00b4*/ 	.byte	0x04, 0x11
        /*00b6*/ 	.short	(.L_42 - .L_41)
	.align		4
.L_41:
        /*00b8*/ 	.word	index@(_ZN5flash44flash_bwd_dq_dk_dv_loop_seqk_parallel_kernelI23Flash_bwd_kernel_traitsILi192ELi64ELi64ELi8ELi4ELi2ELi2ELb0ELb0EN7cutlass6half_tE19Flash_kernel_traitsILi192ELi64ELi64ELi8ES3_EELb1ELb0ELb0ELb1ELb0ELb0ELb0EEEvNS_16Flash_bwd_paramsE)
        /*00bc*/ 	.word	0x00000000


	//----- nvinfo : EIATTR_REGCOUNT
	.align		4
.L_42:
        /*00c0*/ 	.byte	0x04, 0x2f
        /*00c2*/ 	.short	(.L_44 - .L_43)
	.align		4
.L_43:
        /*00c4*/ 	.word	index@(_ZN5flash44flash_bwd_dq_dk_dv_loop_seqk_parallel_kernelI23Flash_bwd_kernel_traitsILi192ELi64ELi64ELi8ELi4ELi2ELi2ELb0ELb0EN7cutlass6half_tE19Flash_kernel_traitsILi192ELi64ELi64ELi8ES3_EELb0ELb0ELb0ELb0ELb0ELb1ELb1EEEvNS_16Flash_bwd_paramsE)
        /*00c8*/ 	.word	0x000000fe


	//----- nvinfo : EIATTR_FRAME_SIZE
	.align		4
.L_44:
        /*00cc*/ 	.byte	0x04, 0x11
        /*00ce*/ 	.short	(.L_46 - .L_45)
	.align		4
.L_45:
        /*00d0*/ 	.word	index@(_ZN5flash44flash_bwd_dq_dk_dv_loop_seqk_parallel_kernelI23Flash_bwd_kernel_traitsILi192ELi64ELi64ELi8ELi4ELi2ELi2ELb0ELb0EN7cutlass6half_tE19Flash_kernel_traitsILi192ELi64ELi64ELi8ES3_EELb0ELb0ELb0ELb0ELb0ELb1ELb1EEEvNS_16Flash_bwd_paramsE)
        /*00d4*/ 	.word	0x00000000


	//----- nvinfo : EIATTR_REGCOUNT
	.align		4
.L_46:
        /*00d8*/ 	.byte	0x04, 0x2f
        /*00da*/ 	.short	(.L_48 - .L_47)
	.align		4
.L_47:
        /*00dc*/ 	.word	index@(_ZN5flash44flash_bwd_dq_dk_dv_loop_seqk_parallel_kernelI23Flash_bwd_kernel_traitsILi192ELi64ELi64ELi8ELi4ELi2ELi2ELb0ELb0EN7cutlass6half_tE19Flash_kernel_traitsILi192ELi64ELi64ELi8ES3_EELb1ELb0ELb0ELb0ELb0ELb1ELb0EEEvNS_16Flash_bwd_paramsE)
        /*00e0*/ 	.word	0x000000ff


	//----- nvinfo : EIATTR_FRAME_SIZE
	.align		4
.L_48:
        /*00e4*/ 	.byte	0x04, 0x11
        /*00e6*/ 	.short	(.L_50 - .L_49)
	.align		4
.L_49:
        /*00e8*/ 	.word	index@(_ZN5flash44flash_bwd_dq_dk_dv_loop_seqk_parallel_kernelI23Flash_bwd_kernel_traitsILi192ELi64ELi64ELi8ELi4ELi2ELi2ELb0ELb0EN7cutlass6half_tE19Flash_kernel_traitsILi192ELi64ELi64ELi8ES3_EELb1ELb0ELb0ELb0ELb0ELb1ELb0EEEvNS_16Flash_bwd_paramsE)
        /*00ec*/ 	.word	0x00000000


	//----- nvinfo : EIATTR_REGCOUNT
	.align		4
.L_50:
        /*00f0*/ 	.byte	0x04, 0x2f
        /*00f2*/ 	.short	(.L_52 - .L_51)
	.align		4
.L_51:
        /*00f4*/ 	.word	index@(_ZN5flash44flash_bwd_dq_dk_dv_loop_seqk_parallel_kernelI23Flash_bwd_kernel_traitsILi192ELi64ELi64ELi8ELi4ELi2ELi2ELb0ELb0EN7cutlass6half_tE19Flash_kernel_traitsILi192ELi64ELi64ELi8ES3_EELb0ELb0ELb1ELb0ELb0ELb0ELb1EEEvNS_16Flash_bwd_paramsE)
        /*00f8*/ 	.word	0x000000fc


	//----- nvinfo : EIATTR_FRAME_SIZE
	.align		4
.L_52:
        /*00fc*/ 	.byte	0x04, 0x11
        /*00fe*/ 	.short	(.L_54 - .L_53)
	.align		4
.L_53:
        /*0100*/ 	.word	index@(_ZN5flash44flash_bwd_dq_dk_dv_loop_seqk_parallel_kernelI23Flash_bwd_kernel_traitsILi192ELi64ELi64ELi8ELi4ELi2ELi2ELb0ELb0EN7cutlass6half_tE19Flash_kernel_traitsILi192ELi64ELi64ELi8ES3_EELb0ELb0ELb1ELb0ELb0ELb0ELb1EEEvNS_16Flash_bwd_paramsE)
        /*0104*/ 	.word	0x00000000


	//----- nvinfo : EIATTR_REGCOUNT
	.align		4
.L_54:
        /*0108*/ 	.byte	0x04, 0x2f
        /*010a*/ 	.short	(.L_56 - .L_55)
	.align		4
.L_55:
        /*010c*/ 	.word	index@(_ZN5flash44flash_bwd_dq_dk_dv_loop_seqk_parallel_kernelI23Flash_bwd_kernel_traitsILi192ELi64ELi64ELi8ELi4ELi2ELi2ELb0ELb0EN7cutlass6half_tE19Flash_kernel_traitsILi192ELi64ELi64ELi8ES3_EELb1ELb0ELb1ELb0ELb0ELb0ELb0EEEvNS_16Flash_bwd_paramsE)
        /*0110*/ 	.word	0x000000fe


	//----- nvinfo : EIATTR_FRAME_SIZE
	.align		4
.L_56:
        /*0114*/ 	.byte	0x04, 0x11
        /*0116*/ 	.short	(.L_58 - .L_57)
	.align		4
.L_57:
        /*0118*/ 	.word	index@(_ZN5flash44flash_bwd_dq_dk_dv_loop_seqk_parallel_kernelI23Flash_bwd_kernel_traitsILi192ELi64ELi64ELi8ELi4ELi2ELi2ELb0ELb0EN7cutlass6half_tE19Flash_kernel_traitsILi192ELi64ELi64ELi8ES3_EELb1ELb0ELb1ELb0ELb0ELb0ELb0EEEvNS_16Flash_bwd_paramsE)
        /*011c*/ 	.word	0x00000000


	//----- nvinfo : EIATTR_REGCOUNT
	.align		4
.L_58:
        /*0120*/ 	.byte	0x04, 0x2f
        /*0122*/ 	.short	(.L_60 - .L_59)
	.align		4
.L_59:
        /*0124*/ 	.word	index@(_ZN5flash44flash_bwd_dq_dk_dv_loop_seqk_parallel_kernelI23Flash_bwd_kernel_traitsILi192ELi64ELi64ELi8ELi4ELi2ELi2ELb0ELb0EN7cutlass6half_tE19Flash_kernel_traitsILi192ELi64ELi64ELi8ES3_EELb0ELb0ELb0ELb0ELb0ELb0ELb1EEEvNS_16Flash_bwd_paramsE)
        /*0128*/ 	.word	0x000000ff


	//----- nvinfo : EIATTR_FRAME_SIZE
	.align		4
.L_60:
        /*012c*/ 	.byte	0x04, 0x11
        /*012e*/ 	.short	(.L_62 - .L_61)
	.align		4
.L_61:
        /*0130*/ 	.word	index@(_ZN5flash44flash_bwd_dq_dk_dv_loop_seqk_parallel_kernelI23Flash_bwd_kernel_traitsILi192ELi64ELi64ELi8ELi4ELi2ELi2ELb0ELb0EN7cutlass6half_tE19Flash_kernel_traitsILi192ELi64ELi64ELi8ES3_EELb0ELb0ELb0ELb0ELb0ELb0ELb1EEEvNS_16Flash_bwd_paramsE)
        /*0134*/ 	.word	0x00000000


	//----- nvinfo : EIATTR_REGCOUNT
	.align		4
.L_62:
        /*0138*/ 	.byte	0x04, 0x2f
        /*013a*/ 	.short	(.L_64 - .L_63)
	.align		4
.L_63:
        /*013c*/ 	.word	index@(_ZN5flash44flash_bwd_dq_dk_dv_loop_seqk_parallel_kernelI23Flash_bwd_kernel_traitsILi192ELi64ELi64ELi8ELi4ELi2ELi2ELb0ELb0EN7cutlass6half_tE19Flash_kernel_traitsILi192ELi64ELi64ELi8ES3_EELb1ELb0ELb0ELb0ELb0ELb0ELb0EEEvNS_16Flash_bwd_paramsE)
        /*0140*/ 	.word	0x000000ff


	//----- nvinfo : EIATTR_FRAME_SIZE
	.align		4
.L_64:
        /*0144*/ 	.byte	0x04, 0x11
        /*0146*/ 	.short	(.L_66 - .L_65)
	.align		4
.L_65:
        /*0148*/ 	.word	index@(_ZN5flash44flash_bwd_dq_dk_dv_loop_seqk_parallel_kernelI23Flash_bwd_kernel_traitsILi192ELi64ELi64ELi8ELi4ELi2ELi2ELb0ELb0EN7cutlass6half_tE19Flash_kernel_traitsILi192ELi64ELi64ELi8ES3_EELb1ELb0ELb0ELb0ELb0ELb0ELb0EEEvNS_16Flash_bwd_paramsE)
        /*014c*/ 	.word	0x00000000


	//----- nvinfo : EIATTR_REGCOUNT
	.align		4
.L_66:
        /*0150*/ 	.byte	0x04, 0x2f
        /*0152*/ 	.short	(.L_68 - .L_67)
	.align		4
.L_67:
        /*0154*/ 	.word	index@(_ZN5flash27flash_bwd_convert_dq_kernelI23Flash_bwd_kernel_traitsILi192ELi64ELi64ELi8ELi4ELi2ELi2ELb0ELb0EN7cutlass6half_tE19Flash_kernel_traitsILi192ELi64ELi64ELi8ES3_EEEEvNS_16Flash_bwd_paramsEi)
        /*0158*/ 	.word	0x00000060


	//----- nvinfo : EIATTR_FRAME_SIZE
	.align		4
.L_68:
        /*015c*/ 	.byte	0x04, 0x11
        /*015e*/ 	.short	(.L_70 - .L_69)
	.align		4
.L_69:
        /*0160*/ 	.word	index@(_ZN5flash27flash_bwd_convert_dq_kernelI23Flash_bwd_kernel_traitsILi192ELi64ELi64ELi8ELi4ELi2ELi2ELb0ELb0EN7cutlass6half_tE19Flash_kernel_traitsILi192ELi64ELi64ELi8ES3_EEEEvNS_16Flash_bwd_paramsEi)
        /*0164*/ 	.word	0x00000000


	//----- nvinfo : EIATTR_REGCOUNT
	.align		4
.L_70:
        /*0168*/ 	.byte	0x04, 0x2f
        /*016a*/ 	.short	(.L_72 - .L_71)
	.align		4
.L_71:
        /*016c*/ 	.word	index@(_ZN5flash25flash_bwd_dot_do_o_kernelILb1E23Flash_bwd_kernel_traitsILi192ELi64ELi64ELi8ELi4ELi2ELi2ELb1ELb1EN7cutlass6half_tE19Flash_kernel_traitsILi192ELi64ELi64ELi8ES3_EEEEvNS_16Flash_bwd_paramsE)
        /*0170*/ 	.word	0x00000041


	//----- nvinfo : EIATTR_FRAME_SIZE
	.align		4
.L_72:
        /*0174*/ 	.byte	0x04, 0x11
        /*0176*/ 	.short	(.L_74 - .L_73)
	.align		4
.L_73:
        /*0178*/ 	.word	index@(_ZN5flash25flash_bwd_dot_do_o_kernelILb1E23Flash_bwd_kernel_traitsILi192ELi64ELi64ELi8ELi4ELi2ELi2ELb1ELb1EN7cutlass6half_tE19Flash_kernel_traitsILi192ELi64ELi64ELi8ES3_EEEEvNS_16Flash_bwd_paramsE)
        /*017c*/ 	.word	0x00000000


	//----- nvinfo : EIATTR_REGCOUNT
	.align		4
.L_74:
        /*0180*/ 	.byte	0x04, 0x2f
        /*0182*/ 	.short	(.L_76 - .L_75)
	.align		4
.L_75:
        /*0184*/ 	.word	index@(_ZN5flash25flash_bwd_dot_do_o_kernelILb0E23Flash_bwd_kernel_traitsILi192ELi64ELi64ELi8ELi4ELi2ELi2ELb1ELb1EN7cutlass6half_tE19Flash_kernel_traitsILi192ELi64ELi64ELi8ES3_EEEEvNS_16Flash_bwd_paramsE)
        /*0188*/ 	.word	0x00000040


	//----- nvinfo : EIATTR_FRAME_SIZE
	.align		4
.L_76:
        /*018c*/ 	.byte	0x04, 0x11
        /*018e*/ 	.short	(.L_78 - .L_77)
	.align		4
.L_77:
        /*0190*/ 	.word	index@(_ZN5flash25flash_bwd_dot_do_o_kernelILb0E23Flash_bwd_kernel_traitsILi192ELi64ELi64ELi8ELi4ELi2ELi2ELb1ELb1EN7cutlass6half_tE19Flash_kernel_traitsILi192ELi64ELi64ELi8ES3_EEEEvNS_16Flash_bwd_paramsE)
        /*0194*/ 	.word	0x00000000


	//----- nvinfo : EIATTR_REGCOUNT
	.align		4
.L_78:
        /*0198*/ 	.byte	0x04, 0x2f
        /*019a*/ 	.short	(.L_80 - .L_79)
	.align		4
.L_79:
        /*019c*/ 	.word	index@(_ZN5flash44flash_bwd_dq_dk_dv_loop_seqk_parallel_kernelI23Flash_bwd_kernel_traitsILi192ELi64ELi64ELi8ELi4ELi2ELi2ELb1ELb1EN7cutlass6half_tE19Flash_kernel_traitsILi192ELi64ELi64ELi8ES3_EELb0ELb0ELb1ELb1ELb0ELb0ELb1EEEvNS_16Flash_bwd_paramsE)
        /*01a0*/ 	.word	0x000000ff


	//----- nvinfo : EIATTR_FRAME_SIZE
	.align		4
.L_80:
        /*01a4*/ 	.byte	0x04, 0x11
        /*01a6*/ 	.short	(.L_82 - .L_81)
	.align		4
.L_81:
        /*01a8*/ 	.word	index@(_ZN5flash44flash_bwd_dq_dk_dv_loop_seqk_parallel_kernelI23Flash_bwd_kernel_traitsILi192ELi64ELi64ELi8ELi4ELi2ELi2ELb1ELb1EN7cutlass6half_tE19Flash_kernel_traitsILi192ELi64ELi64ELi8ES3_EELb0ELb0ELb1ELb1ELb0ELb0ELb1EEEvNS_16Flash_bwd_paramsE)
        /*01ac*/ 	.word	0x000000f8


	//----- nvinfo : EIATTR_REGCOUNT
	.align		4
.L_82:
        /*01b0*/ 	.byte	0x04, 0x2f
        /*01b2*/ 	.short	(.L_84 - .L_83)
	.align		4
.L_83:
        /*01b4*/ 	.word	index@(_ZN5flash44flash_bwd_dq_dk_dv_loop_seqk_parallel_kernelI23Flash_bwd_kernel_traitsILi192ELi64ELi64ELi8ELi4ELi2ELi2ELb1ELb1EN7cutlass6half_tE19Flash_kernel_traitsILi192ELi64ELi64ELi8ES3_EELb1ELb0ELb1ELb1ELb0ELb0ELb0EEEvNS_16Flash_bwd_paramsE)
        /*01b8*/ 	.word	0x000000ff


	//----- nvinfo : EIATTR_FRAME_SIZE
	.align		4
.L_84:
        /*01bc*/ 	.byte	0x04, 0x11
        /*01be*/ 	.short	(.L_86 - .L_85)
	.align		4
.L_85:
        /*01c0*/ 	.word	index@(_ZN5flash44flash_bwd_dq_dk_dv_loop_seqk_parallel_kernelI23Flash_bwd_kernel_traitsILi192ELi64ELi64ELi8ELi4ELi2ELi2ELb1ELb1EN7cutlass6half_tE19Flash_kernel_traitsILi192ELi64ELi64ELi8ES3_EELb1ELb0ELb1ELb1ELb0ELb0ELb0EEEvNS_16Flash_bwd_paramsE)
        /*01c4*/ 	.word	0x00000108


	//----- nvinfo : EIATTR_REGCOUNT
	.align		4
.L_86:
        /*01c8*/ 	.byte	0x04, 0x2f
        /*01ca*/ 	.short	(.L_88 - .L_87)
	.align		4
.L_87:
        /*01cc*/ 	.word	index@(_ZN5flash44flash_bwd_dq_dk_dv_loop_seqk_parallel_kernelI23Flash_bwd_kernel_traitsILi192ELi64ELi64ELi8ELi4ELi2ELi2ELb1ELb1EN7cutlass6half_tE19Flash_kernel_traitsILi192ELi64ELi64ELi8ES3_EELb0ELb0ELb1ELb0ELb0ELb1ELb1EEEvNS_16Flash_bwd_paramsE)
        /*01d0*/ 	.word	0x000000ff


	//----- nvinfo : EIATTR_FRAME_SIZE
	.align		4
.L_88:
        /*01d4*/ 	.byte	0x04, 0x11
        /*01d6*/ 	.short	(.L_90 - .L_89)
	.align		4
.L_89:
        /*01d8*/ 	.word	index@(_ZN5flash44flash_bwd_dq_dk_dv_loop_seqk_parallel_kernelI23Flash_bwd_kernel_traitsILi192ELi64ELi64ELi8ELi4ELi2ELi2ELb1ELb1EN7cutlass6half_tE19Flash_kernel_traitsILi192ELi64ELi64ELi8ES3_EELb0ELb0ELb1ELb0ELb0ELb1ELb1EEEvNS_16Flash_bwd_paramsE)
        /*01dc*/ 	.word	0x000000e8


	//----- nvinfo : EIATTR_REGCOUNT
	.align		4
.L_90:
        /*01e0*/ 	.byte	0x04, 0x2f
        /*01e2*/ 	.short	(.L_92 - .L_91)
	.align		4
.L_91:
        /*01e4*/ 	.word	index@(_ZN5flash44flash_bwd_dq_dk_dv_loop_seqk_parallel_kernelI23Flash_bwd_kernel_traitsILi192ELi64ELi64ELi8ELi4ELi2ELi2ELb1ELb1EN7cutlass6half_tE19Flash_kernel_traitsILi192ELi64ELi64ELi8ES3_EELb1ELb0ELb1ELb0ELb0ELb1ELb0EEEvNS_16Flash_bwd_paramsE)
        /*01e8*/ 	.word	0x000000ff


	//----- nvinfo : EIATTR_FRAME_SIZE
	.align		4
.L_92:
        /*01ec*/ 	.byte	0x04, 0x11
        /*01ee*/ 	.short	(.L_94 - .L_93)
	.align		4
.L_93:
        /*01f0*/ 	.word	index@(_ZN5flash44flash_bwd_dq_dk_dv_loop_seqk_parallel_kernelI23Flash_bwd_kernel_traitsILi192ELi64ELi64ELi8ELi4ELi2ELi2ELb1ELb1EN7cutlass6half_tE19Flash_kernel_traitsILi192ELi64ELi64ELi8ES3_EELb1ELb0ELb1ELb0ELb0ELb1ELb0EEEvNS_16Flash_bwd_paramsE)
        /*01f4*/ 	.word	0x000000e8


	//----- nvinfo : EIATTR_REGCOUNT
	.align		4
.L_94:
        /*01f8*/ 	.byte	0x04, 0x2f
        /*01fa*/ 	.short	(.L_96 - .L_95)
	.align		4
.L_95:
        /*01fc*/ 	.word	index@(_ZN5flash44flash_bwd_dq_dk_dv_loop_seqk_parallel_kernelI23Flash_bwd_kernel_traitsILi192ELi64ELi64ELi8ELi4ELi2ELi2ELb1ELb1EN7cutlass6half_tE19Flash_kernel_traitsILi192ELi64ELi64ELi8ES3_EELb0ELb0ELb0ELb1ELb0ELb0ELb1EEEvNS_16Flash_bwd_paramsE)
        /*0200*/ 	.word	0x000000ff


	//----- nvinfo : EIATTR_FRAME_SIZE
	.align		4
.L_96:
        /*0204*/ 	.byte	0x04, 0x11
        /*0206*/ 	.short	(.L_98 - .L_97)
	.align		4
.L_97:
        /*0208*/ 	.word	index@(_ZN5flash44flash_bwd_dq_dk_dv_loop_seqk_parallel_kernelI23Flash_bwd_kernel_traitsILi192ELi64ELi64ELi8ELi4ELi2ELi2ELb1ELb1EN7cutlass6half_tE19Flash_kernel_traitsILi192ELi64ELi64ELi8ES3_EELb0ELb0ELb0ELb1ELb0ELb0ELb1EEEvNS_16Flash_bwd_paramsE)
        /*020c*/ 	.word	0x000000e8


	//----- nvinfo : EIATTR_REGCOUNT
	.align		4
.L_98:
        /*0210*/ 	.byte	0x04, 0x2f
        /*0212*/ 	.short	(.L_100 - .L_99)
	.align		4
.L_99:
        /*0214*/ 	.word	index@(_ZN5flash44flash_bwd_dq_dk_dv_loop_seqk_parallel_kernelI23Flash_bwd_kernel_traitsILi192ELi64ELi64ELi8ELi4ELi2ELi2ELb1ELb1EN7cutlass6half_tE19Flash_kernel_traitsILi192ELi64ELi64ELi8ES3_EELb1ELb0ELb0ELb1ELb0ELb0ELb0EEEvNS_16Flash_bwd_paramsE)
        /*0218*/ 	.word	0x000000ff


	//----- nvinfo : EIATTR_FRAME_SIZE
	.align		4
.L_100:
        /*021c*/ 	.byte	0x04, 0x11
        /*021e*/ 	.short	(.L_102 - .L_101)
	.align		4
.L_101:
        /*0220*/ 	.word	index@(_ZN5flash44flash_bwd_dq_dk_dv_loop_seqk_parallel_kernelI23Flash_bwd_kernel_traitsILi192ELi64ELi64ELi8ELi4ELi2ELi2ELb1ELb1EN7cutlass6half_tE19Flash_kernel_traitsILi192ELi64ELi64ELi8ES3_EELb1ELb0ELb0ELb1ELb0ELb0ELb0EEEvNS_16Flash_bwd_paramsE)
        /*0224*/ 	.word	0x00000108


	//----- nvinfo : EIATTR_REGCOUNT
	.align		4
.L_102:
        /*0228*/ 	.byte	0x04, 0x2f
        /*022a*/ 	.short	(.L_104 - .L_103)
	.align		4
.L_103:
        /*022c*/ 	.word	index@(_ZN5flash44flash_bwd_dq_dk_dv_loop_seqk_parallel_kernelI23Flash_bwd_kernel_traitsILi192ELi64ELi64ELi8ELi4ELi2ELi2ELb1ELb1EN7cutlass6half_tE19Flash_kernel_traitsILi192ELi64ELi64ELi8ES3_EELb0ELb0ELb0ELb0ELb0ELb1ELb1EEEvNS_16Flash_bwd_paramsE)
        /*0230*/ 	.word	0x000000ff


	//----- nvinfo : EIATTR_FRAME_SIZE
	.align		4
.L_104:
        /*0234*/ 	.byte	0x04, 0x11
        /*0236*/ 	.short	(.L_106 - .L_105)
	.align		4
.L_105:
        /*0238*/ 	.word	index@(_ZN5flash44flash_bwd_dq_dk_dv_loop_seqk_parallel_kernelI23Flash_bwd_kernel_traitsILi192ELi64ELi64ELi8ELi4ELi2ELi2ELb1ELb1EN7cutlass6half_tE19Flash_kernel_traitsILi192ELi64ELi64ELi8ES3_EELb0ELb0ELb0ELb0ELb0ELb1ELb1EEEvNS_16Flash_bwd_paramsE)
        /*023c*/ 	.word	0x000000e0


	//----- nvinfo : EIATTR_REGCOUNT
	.align		4
.L_106:
        /*0240*/ 	.byte	0x04, 0x2f
        /*0242*/ 	.short	(.L_108 - .L_107)
	.align		4
.L_107:
        /*0244*/ 	.word	index@(_ZN5flash44flash_bwd_dq_dk_dv_loop_seqk_parallel_kernelI23Flash_bwd_kernel_traitsILi192ELi64ELi64ELi8ELi4ELi2ELi2ELb1ELb1EN7cutlass6half_tE19Flash_kernel_traitsILi192ELi64ELi64ELi8ES3_EELb1ELb0ELb0ELb0ELb0ELb1ELb0EEEvNS_16Flash_bwd_paramsE)
        /*0248*/ 	.word	0x000000ff


	//----- nvinfo : EIATTR_FRAME_SIZE
	.align		4
.L_108:
        /*024c*/ 	.byte	0x04, 0x11
        /*024e*/ 	.short	(.L_110 - .L_109)
	.align		4
.L_109:
        /*0250*/ 	.word	index@(_ZN5flash44flash_bwd_dq_dk_dv_loop_seqk_parallel_kernelI23Flash_bwd_kernel_traitsILi192ELi64ELi64ELi8ELi4ELi2ELi2ELb1ELb1EN7cutlass6half_tE19Flash_kernel_traitsILi192ELi64ELi64ELi8ES3_EELb1ELb0ELb0ELb0ELb0ELb1ELb0EEEvNS_16Flash_bwd_paramsE)
        /*0254*/ 	.word	0x000000f0


	//----- nvinfo : EIATTR_REGCOUNT
	.align		4
.L_110:
        /*0258*/ 	.byte	0x04, 0x2f
        /*025a*/ 	.short	(.L_112 - .L_111)
	.align		4
.L_111:
        /*025c*/ 	.word	index@(_ZN5flash44flash_bwd_dq_dk_dv_loop_seqk_parallel_kernelI23Flash_bwd_kernel_traitsILi192ELi64ELi64ELi8ELi4ELi2ELi2ELb1ELb1EN7cutlass6half_tE19Flash_kernel_traitsILi192ELi64ELi64ELi8ES3_EELb0ELb0ELb1ELb0ELb0ELb0ELb1EEEvNS_16Flash_bwd_paramsE)
        /*0260*/ 	.word	0x000000ff


	//----- nvinfo : EIATTR_FRAME_SIZE
	.align		4
.L_112:
        /*0264*/ 	.byte	0x04, 0x11
        /*0266*/ 	.short	(.L_114 - .L_113)
	.align		4
.L_113:
        /*0268*/ 	.word	index@(_ZN5flash44flash_bwd_dq_dk_dv_loop_seqk_parallel_kernelI23Flash_bwd_kernel_traitsILi192ELi64ELi64ELi8ELi4ELi2ELi2ELb1ELb1EN7cutlass6half_tE19Flash_kernel_traitsILi192ELi64ELi64ELi8ES3_EELb0ELb0ELb1ELb0ELb0ELb0ELb1EEEvNS_16Flash_bwd_paramsE)
        /*026c*/ 	.word	0x000000f8


	//----- nvinfo : EIATTR_REGCOUNT
	.align		4
.L_114:
        /*0270*/ 	.byte	0x04, 0x2f
        /*0272*/ 	.short	(.L_116 - .L_115)
	.align		4
.L_115:
        /*0274*/ 	.word	index@(_ZN5flash44flash_bwd_dq_dk_dv_loop_seqk_parallel_kernelI23Flash_bwd_kernel_traitsILi192ELi64ELi64ELi8ELi4ELi2ELi2ELb1ELb1EN7cutlass6half_tE19Flash_kernel_traitsILi192ELi64ELi64ELi8ES3_EELb1ELb0ELb1ELb0ELb0ELb0ELb0EEEvNS_16Flash_bwd_paramsE)
        /*0278*/ 	.word	0x000000ff


	//----- nvinfo : EIATTR_FRAME_SIZE
	.align		4
.L_116:
        /*027c*/ 	.byte	0x04, 0x11
        /*027e*/ 	.short	(.L_118 - .L_117)
	.align		4
.L_117:
        /*0280*/ 	.word	index@(_ZN5flash44flash_bwd_dq_dk_dv_loop_seqk_parallel_kernelI23Flash_bwd_kernel_traitsILi192ELi64ELi64ELi8ELi4ELi2ELi2ELb1ELb1EN7cutlass6half_tE19Flash_kernel_traitsILi192ELi64ELi64ELi8ES3_EELb1ELb0ELb1ELb0ELb0ELb0ELb0EEEvNS_16Flash_bwd_paramsE)
        /*0284*/ 	.word	0x000000f8


	//----- nvinfo : EIATTR_REGCOUNT
	.align		4
.L_118:
        /*0288*/ 	.byte	0x04, 0x2f
        /*028a*/ 	.short	(.L_120 - .L_119)
	.align		4
.L_119:
        /*028c*/ 	.word	index@(_ZN5flash44flash_bwd_dq_dk_dv_loop_seqk_parallel_kernelI23Flash_bwd_kernel_traitsILi192ELi64ELi64ELi8ELi4ELi2ELi2ELb1ELb1EN7cutlass6half_tE19Flash_kernel_traitsILi192ELi64ELi64ELi8ES3_EELb0ELb0ELb0ELb0ELb0ELb0ELb1EEEvNS_16Flash_bwd_paramsE)
        /*0290*/ 	.word	0x000000ff


	//----- nvinfo : EIATTR_FRAME_SIZE
	.align		4
.L_120:
        /*0294*/ 	.byte	0x04, 0x11
        /*0296*/ 	.short	(.L_122 - .L_121)
	.align		4
.L_121:
        /*0298*/ 	.word	index@(_ZN5flash44flash_bwd_dq_dk_dv_loop_seqk_parallel_kernelI23Flash_bwd_kernel_traitsILi192ELi64ELi64ELi8ELi4ELi2ELi2ELb1ELb1EN7cutlass6half_tE19Flash_kernel_traitsILi192ELi64ELi64ELi8ES3_EELb0ELb0ELb0ELb0ELb0ELb0ELb1EEEvNS_16Flash_bwd_paramsE)
        /*029c*/ 	.word	0x000000e8


	//----- nvinfo : EIATTR_REGCOUNT
	.align		4
.L_122:
        /*02a0*/ 	.byte	0x04, 0x2f
        /*02a2*/ 	.short	(.L_124 - .L_123)
	.align		4
.L_123:
        /*02a4*/ 	.word	index@(_ZN5flash44flash_bwd_dq_dk_dv_loop_seqk_parallel_kernelI23Flash_bwd_kernel_traitsILi192ELi64ELi64ELi8ELi4ELi2ELi2ELb1ELb1EN7cutlass6half_tE19Flash_kernel_traitsILi192ELi64ELi64ELi8ES3_EELb1ELb0ELb0ELb0ELb0ELb0ELb0EEEvNS_16Flash_bwd_paramsE)
        /*02a8*/ 	.word	0x000000ff


	//----- nvinfo : EIATTR_FRAME_SIZE
	.align		4
.L_124:
        /*02ac*/ 	.byte	0x04, 0x11
        /*02ae*/ 	.short	(.L_126 - .L_125)
	.align		4
.L_125:
        /*02b0*/ 	.word	index@(_ZN5flash44flash_bwd_dq_dk_dv_loop_seqk_parallel_kernelI23Flash_bwd_kernel_traitsILi192ELi64ELi64ELi8ELi4ELi2ELi2ELb1ELb1EN7cutlass6half_tE19Flash_kernel_traitsILi192ELi64ELi64ELi8ES3_EELb1ELb0ELb0ELb0ELb0ELb0ELb0EEEvNS_16Flash_bwd_paramsE)
        /*02b4*/ 	.word	0x000000f8


	//----- nvinfo : EIATTR_REGCOUNT
	.align		4
.L_126:
        /*02b8*/ 	.byte	0x04, 0x2f
        /*02ba*/ 	.short	(.L_128 - .L_127)
	.align		4
.L_127:
        /*02bc*/ 	.word	index@(_ZN5flash27flash_bwd_convert_dq_kernelI23Flash_bwd_kernel_traitsILi192ELi64ELi64ELi8ELi4ELi2ELi2ELb1ELb1EN7cutlass6half_tE19Flash_kernel_traitsILi192ELi64ELi64ELi8ES3_EEEEvNS_16Flash_bwd_paramsEi)
        /*02c0*/ 	.word	0x00000060


	//----- nvinfo : EIATTR_FRAME_SIZE
	.align		4
.L_128:
        /*02c4*/ 	.byte	0x04, 0x11
        /*02c6*/ 	.short	(.L_130 - .L_129)
	.align		4
.L_129:
        /*02c8*/ 	.word	index@(_ZN5flash27flash_bwd_convert_dq_kernelI23Flash_bwd_kernel_traitsILi192ELi64ELi64ELi8ELi4ELi2ELi2ELb1ELb1EN7cutlass6half_tE19Flash_kernel_traitsILi192ELi64ELi64ELi8ES3_EEEEvNS_16Flash_bwd_paramsEi)
        /*02cc*/ 	.word	0x00000000


	//----- nvinfo : EIATTR_REGCOUNT
	.align		4
.L_130:
        /*02d0*/ 	.byte	0x04, 0x2f
        /*02d2*/ 	.short	(.L_132 - .L_131)
	.align		4
.L_131:
        /*02d4*/ 	.word	index@(_ZN5flash44flash_bwd_dq_dk_dv_loop_seqk_parallel_kernelI23Flash_bwd_kernel_traitsILi192ELi64ELi64ELi8ELi4ELi2ELi2ELb0ELb0EN7cutlass6half_tE19Flash_kernel_traitsILi192ELi64ELi64ELi8ES3_EELb0ELb0ELb1ELb1ELb0ELb0ELb0EEEvNS_16Flash_bwd_paramsE)
        /*02d8*/ 	.word	0x000000fd


	//----- nvinfo : EIATTR_FRAME_SIZE
	.align		4
.L_132:
        /*02dc*/ 	.byte	0x04, 0x11
        /*02de*/ 	.short	(.L_134 - .L_133)
	.align		4
.L_133:
        /*02e0*/ 	.word	index@(_ZN5flash44flash_bwd_dq_dk_dv_loop_seqk_parallel_kernelI23Flash_bwd_kernel_traitsILi192ELi64ELi64ELi8ELi4ELi2ELi2ELb0ELb0EN7cutlass6half_tE19Flash_kernel_traitsILi192ELi64ELi64ELi8ES3_EELb0ELb0ELb1ELb1ELb0ELb0ELb0EEEvNS_16Flash_bwd_paramsE)
        /*02e4*/ 	.word	0x00000000


	//----- nvinfo : EIATTR_REGCOUNT
	.align		4
.L_134:
        /*02e8*/ 	.byte	0x04, 0x2f
        /*02ea*/ 	.short	(.L_136 - .L_135)
	.align		4
.L_135:
        /*02ec*/ 	.word	index@(_ZN5flash44flash_bwd_dq_dk_dv_loop_seqk_parallel_kernelI23Flash_bwd_kernel_traitsILi192ELi64ELi64ELi8ELi4ELi2ELi2ELb0ELb0EN7cutlass6half_tE19Flash_kernel_traitsILi192ELi64ELi64ELi8ES3_EELb0ELb0ELb1ELb0ELb0ELb1ELb0EEEvNS_16Flash_bwd_paramsE)
        /*02f0*/ 	.word	0x000000fb


	//----- nvinfo : EIATTR_FRAME_SIZE
	.align		4
.L_136:
        /*02f4*/ 	.byte	0x04, 0x11
        /*02f6*/ 	.short	(.L_138 - .L_137)
	.align		4
.L_137:
        /*02f8*/ 	.word	index@(_ZN5flash44flash_bwd_dq_dk_dv_loop_seqk_parallel_kernelI23Flash_bwd_kernel_traitsILi192ELi64ELi64ELi8ELi4ELi2ELi2ELb0ELb0EN7cutlass6half_tE19Flash_kernel_traitsILi192ELi64ELi64ELi8ES3_EELb0ELb0ELb1ELb0ELb0ELb1ELb0EEEvNS_16Flash_bwd_paramsE)
        /*02fc*/ 	.word	0x00000000


	//----- nvinfo : EIATTR_REGCOUNT
	.align		4
.L_138:
        /*0300*/ 	.byte	0x04, 0x2f
        /*0302*/ 	.short	(.L_140 - .L_139)
	.align		4
.L_139:
        /*0304*/ 	.word	index@(_ZN5flash44flash_bwd_dq_dk_dv_loop_seqk_parallel_kernelI23Flash_bwd_kernel_traitsILi192ELi64ELi64ELi8ELi4ELi2ELi2ELb0ELb0EN7cutlass6half_tE19Flash_kernel_traitsILi192ELi64ELi64ELi8ES3_EELb0ELb0ELb0ELb1ELb0ELb0ELb0EEEvNS_16Flash_bwd_paramsE)
        /*0308*/ 	.word	0x000000ff


	//----- nvinfo : EIATTR_FRAME_SIZE
	.align		4
.L_140:
        /*030c*/ 	.byte	0x04, 0x11
        /*030e*/ 	.short	(.L_142 - .L_141)
	.align		4
.L_141:
        /*0310*/ 	.word	index@(_ZN5flash44flash_bwd_dq_dk_dv_loop_seqk_parallel_kernelI23Flash_bwd_kernel_traitsILi192ELi64ELi64ELi8ELi4ELi2ELi2ELb0ELb0EN7cutlass6half_tE19Flash_kernel_traitsILi192ELi64ELi64ELi8ES3_EELb0ELb0ELb0ELb1ELb0ELb0ELb0EEEvNS_16Flash_bwd_paramsE)
        /*0314*/ 	.word	0x00000000


	//----- nvinfo : EIATTR_REGCOUNT
	.align		4
.L_142:
        /*0318*/ 	.byte	0x04, 0x2f
        /*031a*/ 	.short	(.L_144 - .L_143)
	.align		4
.L_143:
        /*031c*/ 	.word	index@(_ZN5flash44flash_bwd_dq_dk_dv_loop_seqk_parallel_kernelI23Flash_bwd_kernel_traitsILi192ELi64ELi64ELi8ELi4ELi2ELi2ELb0ELb0EN7cutlass6half_tE19Flash_kernel_traitsILi192ELi64ELi64ELi8ES3_EELb0ELb0ELb0ELb0ELb0ELb1ELb0EEEvNS_16Flash_bwd_paramsE)
        /*0320*/ 	.word	0x000000fe


	//----- nvinfo : EIATTR_FRAME_SIZE
	.align		4
.L_144:
        /*0324*/ 	.byte	0x04, 0x11
        /*0326*/ 	.short	(.L_146 - .L_145)
	.align		4
.L_145:
        /*0328*/ 	.word	index@(_ZN5flash44flash_bwd_dq_dk_dv_loop_seqk_parallel_kernelI23Flash_bwd_kernel_traitsILi192ELi64ELi64ELi8ELi4ELi2ELi2ELb0ELb0EN7cutlass6half_tE19Flash_kernel_traitsILi192ELi64ELi64ELi8ES3_EELb0ELb0ELb0ELb0ELb0ELb1ELb0EEEvNS_16Flash_bwd_paramsE)
        /*032c*/ 	.word	0x00000000


	//----- nvinfo : EIATTR_REGCOUNT
	.align		4
.L_146:
        /*0330*/ 	.byte	0x04, 0x2f
        /*0332*/ 	.short	(.L_148 - .L_147)
	.align		4
.L_147:
        /*0334*/ 	.word	index@(_ZN5flash44flash_bwd_dq_dk_dv_loop_seqk_parallel_kernelI23Flash_bwd_kernel_traitsILi192ELi64ELi64ELi8ELi4ELi2ELi2ELb0ELb0EN7cutlass6half_tE19Flash_kernel_traitsILi192ELi64ELi64ELi8ES3_EELb0ELb0ELb1ELb0ELb0ELb0ELb0EEEvNS_16Flash_bwd_paramsE)
        /*0338*/ 	.word	0x000000ff


	//----- nvinfo : EIATTR_FRAME_SIZE
	.align		4
.L_148:
        /*033c*/ 	.byte	0x04, 0x11
        /*033e*/ 	.short	(.L_150 - .L_149)
	.align		4
.L_149:
        /*0340*/ 	.word	index@(_ZN5flash44flash_bwd_dq_dk_dv_loop_seqk_parallel_kernelI23Flash_bwd_kernel_traitsILi192ELi64ELi64ELi8ELi4ELi2ELi2ELb0ELb0EN7cutlass6half_tE19Flash_kernel_traitsILi192ELi64ELi64ELi8ES3_EELb0ELb0ELb1ELb0ELb0ELb0ELb0EEEvNS_16Flash_bwd_paramsE)
        /*0344*/ 	.word	0x00000000


	//----- nvinfo : EIATTR_REGCOUNT
	.align		4
.L_150:
        /*0348*/ 	.byte	0x04, 0x2f
        /*034a*/ 	.short	(.L_152 - .L_151)
	.align		4
.L_151:
        /*034c*/ 	.word	index@(_ZN5flash44flash_bwd_dq_dk_dv_loop_seqk_parallel_kernelI23Flash_bwd_kernel_traitsILi192ELi64ELi64ELi8ELi4ELi2ELi2ELb0ELb0EN7cutlass6half_tE19Flash_kernel_traitsILi192ELi64ELi64ELi8ES3_EELb0ELb0ELb0ELb0ELb0ELb0ELb0EEEvNS_16Flash_bwd_paramsE)
        /*0350*/ 	.word	0x000000ff


	//----- nvinfo : EIATTR_FRAME_SIZE
	.align		4
.L_152:
        /*0354*/ 	.byte	0x04, 0x11
        /*0356*/ 	.short	(.L_154 - .L_153)
	.align		4
.L_153:
        /*0358*/ 	.word	index@(_ZN5flash44flash_bwd_dq_dk_dv_loop_seqk_parallel_kernelI23Flash_bwd_kernel_traitsILi192ELi64ELi64ELi8ELi4ELi2ELi2ELb0ELb0EN7cutlass6half_tE19Flash_kernel_traitsILi192ELi64ELi64ELi8ES3_EELb0ELb0ELb0ELb0ELb0ELb0ELb0EEEvNS_16Flash_bwd_paramsE)
        /*035c*/ 	.word	0x00000000


	//----- nvinfo : EIATTR_REGCOUNT
	.align		4
.L_154:
        /*0360*/ 	.byte	0x04, 0x2f
        /*0362*/ 	.short	(.L_156 - .L_155)
	.align		4
.L_155:
        /*0364*/ 	.word	index@(_ZN5flash44flash_bwd_dq_dk_dv_loop_seqk_parallel_kernelI23Flash_bwd_kernel_traitsILi192ELi64ELi64ELi8ELi4ELi2ELi2ELb1ELb1EN7cutlass6half_tE19Flash_kernel_traitsILi192ELi64ELi64ELi8ES3_EELb0ELb0ELb1ELb1ELb0ELb0ELb0EEEvNS_16Flash_bwd_paramsE)
        /*0368*/ 	.word	0x000000ff


	//----- nvinfo : EIATTR_FRAME_SIZE
	.align		4
.L_156:
        /*036c*/ 	.byte	0x04, 0x11
        /*036e*/ 	.short	(.L_158 - .L_157)
	.align		4
.L_157:
        /*0370*/ 	.word	index@(_ZN5flash44flash_bwd_dq_dk_dv_loop_seqk_parallel_kernelI23Flash_bwd_kernel_traitsILi192ELi64ELi64ELi8ELi4ELi2ELi2ELb1ELb1EN7cutlass6half_tE19Flash_kernel_traitsILi192ELi64ELi64ELi8ES3_EELb0ELb0ELb1ELb1ELb0ELb0ELb0EEEvNS_16Flash_bwd_paramsE)
        /*0374*/ 	.word	0x000000f8


	//----- nvinfo : EIATTR_REGCOUNT
	.align		4
.L_158:
        /*0378*/ 	.byte	0x04, 0x2f
        /*037a*/ 	.short	(.L_160 - .L_159)
	.align		4
.L_159:
        /*037c*/ 	.word	index@(_ZN5flash44flash_bwd_dq_dk_dv_loop_seqk_parallel_kernelI23Flash_bwd_kernel_traitsILi192ELi64ELi64ELi8ELi4ELi2ELi2ELb1ELb1EN7cutlass6half_tE19Flash_kernel_traitsILi192ELi64ELi64ELi8ES3_EELb0ELb0ELb1ELb0ELb0ELb1ELb0EEEvNS_16Flash_bwd_paramsE)
        /*0380*/ 	.word	0x000000ff


	//----- nvinfo : EIATTR_FRAME_SIZE
	.align		4
.L_160:
        /*0384*/ 	.byte	0x04, 0x11
        /*0386*/ 	.short	(.L_162 - .L_161)
	.align		4
.L_161:
        /*0388*/ 	.word	index@(_ZN5flash44flash_bwd_dq_dk_dv_loop_seqk_parallel_kernelI23Flash_bwd_kernel_traitsILi192ELi64ELi64ELi8ELi4ELi2ELi2ELb1ELb1EN7cutlass6half_tE19Flash_kernel_traitsILi192ELi64ELi64ELi8ES3_EELb0ELb0ELb1ELb0ELb0ELb1ELb0EEEvNS_16Flash_bwd_paramsE)
        /*038c*/ 	.word	0x000000e8


	//----- nvinfo : EIATTR_REGCOUNT
	.align		4
.L_162:
        /*0390*/ 	.byte	0x04, 0x2f
        /*0392*/ 	.short	(.L_164 - .L_163)
	.align		4
.L_163:
        /*0394*/ 	.word	index@(_ZN5flash44flash_bwd_dq_dk_dv_loop_seqk_parallel_kernelI23Flash_bwd_kernel_traitsILi192ELi64ELi64ELi8ELi4ELi2ELi2ELb1ELb1EN7cutlass6half_tE19Flash_kernel_traitsILi192ELi64ELi64ELi8ES3_EELb0ELb0ELb0ELb1ELb0ELb0ELb0EEEvNS_16Flash_bwd_paramsE)
        /*0398*/ 	.word	0x000000ff


	//----- nvinfo : EIATTR_FRAME_SIZE
	.align		4
.L_164:
        /*039c*/ 	.byte	0x04, 0x11
        /*039e*/ 	.short	(.L_166 - .L_165)
	.align		4
.L_165:
        /*03a0*/ 	.word	index@(_ZN5flash44flash_bwd_dq_dk_dv_loop_seqk_parallel_kernelI23Flash_bwd_kernel_traitsILi192ELi64ELi64ELi8ELi4ELi2ELi2ELb1ELb1EN7cutlass6half_tE19Flash_kernel_traitsILi192ELi64ELi64ELi8ES3_EELb0ELb0ELb0ELb1ELb0ELb0ELb0EEEvNS_16Flash_bwd_paramsE)
        /*03a4*/ 	.word	0x000000e8


	//----- nvinfo : EIATTR_REGCOUNT
	.align		4
.L_166:
        /*03a8*/ 	.byte	0x04, 0x2f
        /*03aa*/ 	.short	(.L_168 - .L_167)
	.align		4
.L_167:
        /*03ac*/ 	.word	index@(_ZN5flash44flash_bwd_dq_dk_dv_loop_seqk_parallel_kernelI23Flash_bwd_kernel_traitsILi192ELi64ELi64ELi8ELi4ELi2ELi2ELb1ELb1EN7cutlass6half_tE19Flash_kernel_traitsILi192ELi64ELi64ELi8ES3_EELb0ELb0ELb0ELb0ELb0ELb1ELb0EEEvNS_16Flash_bwd_paramsE)
        /*03b0*/ 	.word	0x000000ff


	//----- nvinfo : EIATTR_FRAME_SIZE
	.align		4
.L_168:
        /*03b4*/ 	.byte	0x04, 0x11
        /*03b6*/ 	.short	(.L_170 - .L_169)
	.align		4
.L_169:
        /*03b8*/ 	.word	index@(_ZN5flash44flash_bwd_dq_dk_dv_loop_seqk_parallel_kernelI23Flash_bwd_kernel_traitsILi192ELi64ELi64ELi8ELi4ELi2ELi2ELb1ELb1EN7cutlass6half_tE19Flash_kernel_traitsILi192ELi64ELi64ELi8ES3_EELb0ELb0ELb0ELb0ELb0ELb1ELb0EEEvNS_16Flash_bwd_paramsE)
        /*03bc*/ 	.word	0x000000e0


	//----- nvinfo : EIATTR_REGCOUNT
	.align		4
.L_170:
        /*03c0*/ 	.byte	0x04, 0x2f
        /*03c2*/ 	.short	(.L_172 - .L_171)
	.align		4
.L_171:
        /*03c4*/ 	.word	index@(_ZN5flash44flash_bwd_dq_dk_dv_loop_seqk_parallel_kernelI23Flash_bwd_kernel_traitsILi192ELi64ELi64ELi8ELi4ELi2ELi2ELb1ELb1EN7cutlass6half_tE19Flash_kernel_traitsILi192ELi64ELi64ELi8ES3_EELb0ELb0ELb1ELb0ELb0ELb0ELb0EEEvNS_16Flash_bwd_paramsE)
        /*03c8*/ 	.word	0x000000ff


	//----- nvinfo : EIATTR_FRAME_SIZE
	.align		4
.L_172:
        /*03cc*/ 	.byte	0x04, 0x11
        /*03ce*/ 	.short	(.L_174 - .L_173)
	.align		4
.L_173:
        /*03d0*/ 	.word	index@(_ZN5flash44flash_bwd_dq_dk_dv_loop_seqk_parallel_kernelI23Flash_bwd_kernel_traitsILi192ELi64ELi64ELi8ELi4ELi2ELi2ELb1ELb1EN7cutlass6half_tE19Flash_kernel_traitsILi192ELi64ELi64ELi8ES3_EELb0ELb0ELb1ELb0ELb0ELb0ELb0EEEvNS_16Flash_bwd_paramsE)
        /*03d4*/ 	.word	0x000000f8


	//----- nvinfo : EIATTR_REGCOUNT
	.align		4
.L_174:
        /*03d8*/ 	.byte	0x04, 0x2f
        /*03da*/ 	.short	(.L_176 - .L_175)
	.align		4
.L_175:
        /*03dc*/ 	.word	index@(_ZN5flash44flash_bwd_dq_dk_dv_loop_seqk_parallel_kernelI23Flash_bwd_kernel_traitsILi192ELi64ELi64ELi8ELi4ELi2ELi2ELb1ELb1EN7cutlass6half_tE19Flash_kernel_traitsILi192ELi64ELi64ELi8ES3_EELb0ELb0ELb0ELb0ELb0ELb0ELb0EEEvNS_16Flash_bwd_paramsE)
        /*03e0*/ 	.word	0x000000ff


	//----- nvinfo : EIATTR_FRAME_SIZE
	.align		4
.L_176:
        /*03e4*/ 	.byte	0x04, 0x11
        /*03e6*/ 	.short	(.L_178 - .L_177)
	.align		4
.L_177:
        /*03e8*/ 	.word	index@(_ZN5flash44flash_bwd_dq_dk_dv_loop_seqk_parallel_kernelI23Flash_bwd_kernel_traitsILi192ELi64ELi64ELi8ELi4ELi2ELi2ELb1ELb1EN7cutlass6half_tE19Flash_kernel_traitsILi192ELi64ELi64ELi8ES3_EELb0ELb0ELb0ELb0ELb0ELb0ELb0EEEvNS_16Flash_bwd_paramsE)
        /*03ec*/ 	.word	0x000000e8


	//----- nvinfo : EIATTR_MIN_STACK_SIZE
	.align		4
.L_178:
        /*03f0*/ 	.byte	0x04, 0x12
        /*03f2*/ 	.short	(.L_180 - .L_179)
	.align		4
.L_179:
        /*03f4*/ 	.word	index@(_ZN5flash44flash_bwd_dq_dk_dv_loop_seqk_parallel_kernelI23Flash_bwd_kernel_traitsILi192ELi64ELi64ELi8ELi4ELi2ELi2ELb1ELb1EN7cutlass6half_tE19Flash_kernel_traitsILi192ELi64ELi64ELi8ES3_EELb0ELb0ELb0ELb0ELb0ELb0ELb0EEEvNS_16Flash_bwd_paramsE)
        /*03f8*/ 	.word	0x000000e8


	//----- nvinfo : EIATTR_MIN_STACK_SIZE
	.align		4
.L_180:
        /*03fc*/ 	.byte	0x04, 0x12
        /*03fe*/ 	.short	(.L_182 - .L_181)
	.align		4
.L_181:
        /*0400*/ 	.word	index@(_ZN5flash44flash_bwd_dq_dk_dv_loop_seqk_parallel_kernelI23Flash_bwd_kernel_traitsILi192ELi64ELi64ELi8ELi4ELi2ELi2ELb1ELb1EN7cutlass6half_tE19Flash_kernel_traitsILi192ELi64ELi64ELi8ES3_EELb0ELb0ELb1ELb0ELb0ELb0ELb0EEEvNS_16Flash_bwd_paramsE)
        /*0404*/ 	.word	0x000000f8


	//----- nvinfo : EIATTR_MIN_STACK_SIZE
	.align		4
.L_182:
        /*0408*/ 	.byte	0x04, 0x12
        /*040a*/ 	.short	(.L_184 - .L_183)
	.align		4
.L_183:
        /*040c*/ 	.word	index@(_ZN5flash44flash_bwd_dq_dk_dv_loop_seqk_parallel_kernelI23Flash_bwd_kernel_traitsILi192ELi64ELi64ELi8ELi4ELi2ELi2ELb1ELb1EN7cutlass6half_tE19Flash_kernel_traitsILi192ELi64ELi64ELi8ES3_EELb0ELb0ELb0ELb0ELb0ELb1ELb0EEEvNS_16Flash_bwd_paramsE)
        /*0410*/ 	.word	0x000000e0


	//----- nvinfo : EIATTR_MIN_STACK_SIZE
	.align		4
.L_184:
        /*0414*/ 	.byte	0x04, 0x12
        /*0416*/ 	.short	(.L_186 - .L_185)
	.align		4
.L_185:
        /*0418*/ 	.word	index@(_ZN5flash44flash_bwd_dq_dk_dv_loop_seqk_parallel_kernelI23Flash_bwd_kernel_traitsILi192ELi64ELi64ELi8ELi4ELi2ELi2ELb1ELb1EN7cutlass6half_tE19Flash_kernel_traitsILi192ELi64ELi64ELi8ES3_EELb0ELb0ELb0ELb1ELb0ELb0ELb0EEEvNS_16Flash_bwd_paramsE)
        /*041c*/ 	.word	0x000000e8


	//----- nvinfo : EIATTR_MIN_STACK_SIZE
	.align		4
.L_186:
        /*0420*/ 	.byte	0x04, 0x12
        /*0422*/ 	.short	(.L_188 - .L_187)
	.align		4
.L_187:
        /*0424*/ 	.word	index@(_ZN5flash44flash_bwd_dq_dk_dv_loop_seqk_parallel_kernelI23Flash_bwd_kernel_traitsILi192ELi64ELi64ELi8ELi4ELi2ELi2ELb1ELb1EN7cutlass6half_tE19Flash_kernel_traitsILi192ELi64ELi64ELi8ES3_EELb0ELb0ELb1ELb0ELb0ELb1ELb0EEEvNS_16Flash_bwd_paramsE)
        /*0428*/ 	.word	0x000000e8


	//----- nvinfo : EIATTR_MIN_STACK_SIZE
	.align		4
.L_188:
        /*042c*/ 	.byte	0x04, 0x12
        /*042e*/ 	.short	(.L_190 - .L_189)
	.align		4
.L_189:
        /*0430*/ 	.word	index@(_ZN5flash44flash_bwd_dq_dk_dv_loop_seqk_parallel_kernelI23Flash_bwd_kernel_traitsILi192ELi64ELi64ELi8ELi4ELi2ELi2ELb1ELb1EN7cutlass6half_tE19Flash_kernel_traitsILi192ELi64ELi64ELi8ES3_EELb0ELb0ELb1ELb1ELb0ELb0ELb0EEEvNS_16Flash_bwd_paramsE)
        /*0434*/ 	.word	0x000000f8


	//----- nvinfo : EIATTR_MIN_STACK_SIZE
	.align		4
.L_190:
        /*0438*/ 	.byte	0x04, 0x12
        /*043a*/ 	.short	(.L_192 - .L_191)
	.align		4
.L_191:
        /*043c*/ 	.word	index@(_ZN5flash44flash_bwd_dq_dk_dv_loop_seqk_parallel_kernelI23Flash_bwd_kernel_traitsILi192ELi64ELi64ELi8ELi4ELi2ELi2ELb0ELb0EN7cutlass6half_tE19Flash_kernel_traitsILi192ELi64ELi64ELi8ES3_EELb0ELb0ELb0ELb0ELb0ELb0ELb0EEEvNS_16Flash_bwd_paramsE)
        /*0440*/ 	.word	0x00000000


	//----- nvinfo : EIATTR_MIN_STACK_SIZE
	.align		4
.L_192:
        /*0444*/ 	.byte	0x04, 0x12
        /*0446*/ 	.short	(.L_194 - .L_193)
	.align		4
.L_193:
        /*0448*/ 	.word	index@(_ZN5flash44flash_bwd_dq_dk_dv_loop_seqk_parallel_kernelI23Flash_bwd_kernel_traitsILi192ELi64ELi64ELi8ELi4ELi2ELi2ELb0ELb0EN7cutlass6half_tE19Flash_kernel_traitsILi192ELi64ELi64ELi8ES3_EELb0ELb0ELb1ELb0ELb0ELb0ELb0EEEvNS_16Flash_bwd_paramsE)
        /*044c*/ 	.word	0x00000000


	//----- nvinfo : EIATTR_MIN_STACK_SIZE
	.align		4
.L_194:
        /*0450*/ 	.byte	0x04, 0x12
        /*0452*/ 	.short	(.L_196 - .L_195)
	.align		4
.L_195:
        /*0454*/ 	.word	index@(_ZN5flash44flash_bwd_dq_dk_dv_loop_seqk_parallel_kernelI23Flash_bwd_kernel_traitsILi192ELi64ELi64ELi8ELi4ELi2ELi2ELb0ELb0EN7cutlass6half_tE19Flash_kernel_traitsILi192ELi64ELi64ELi8ES3_EELb0ELb0ELb0ELb0ELb0ELb1ELb0EEEvNS_16Flash_bwd_paramsE)
        /*0458*/ 	.word	0x00000000


	//----- nvinfo : EIATTR_MIN_STACK_SIZE
	.align		4
.L_196:
        /*045c*/ 	.byte	0x04, 0x12
        /*045e*/ 	.short	(.L_198 - .L_197)
	.align		4
.L_197:
        /*0460*/ 	.word	index@(_ZN5flash44flash_bwd_dq_dk_dv_loop_seqk_parallel_kernelI23Flash_bwd_kernel_traitsILi192ELi64ELi64ELi8ELi4ELi2ELi2ELb0ELb0EN7cutlass6half_tE19Flash_kernel_traitsILi192ELi64ELi64ELi8ES3_EELb0ELb0ELb0ELb1ELb0ELb0ELb0EEEvNS_16Flash_bwd_paramsE)
        /*0464*/ 	.word	0x00000000


	//----- nvinfo : EIATTR_MIN_STACK_SIZE
	.align		4
.L_198:
        /*0468*/ 	.byte	0x04, 0x12
        /*046a*/ 	.short	(.L_200 - .L_199)
	.align		4
.L_199:
        /*046c*/ 	.word	index@(_ZN5flash44flash_bwd_dq_dk_dv_loop_seqk_parallel_kernelI23Flash_bwd_kernel_traitsILi192ELi64ELi64ELi8ELi4ELi2ELi2ELb0ELb0EN7cutlass6half_tE19Flash_kernel_traitsILi192ELi64ELi64ELi8ES3_EELb0ELb0ELb1ELb0ELb0ELb1ELb0EEEvNS_16Flash_bwd_paramsE)
        /*0470*/ 	.word	0x00000000


	//----- nvinfo : EIATTR_MIN_STACK_SIZE
	.align		4
.L_200:
        /*0474*/ 	.byte	0x04, 0x12
        /*0476*/ 	.short	(.L_202 - .L_201)
	.align		4
.L_201:
        /*0478*/ 	.word	index@(_ZN5flash44flash_bwd_dq_dk_dv_loop_seqk_parallel_kernelI23Flash_bwd_kernel_traitsILi192ELi64ELi64ELi8ELi4ELi2ELi2ELb0ELb0EN7cutlass6half_tE19Flash_kernel_traitsILi192ELi64ELi64ELi8ES3_EELb0ELb0ELb1ELb1ELb0ELb0ELb0EEEvNS_16Flash_bwd_paramsE)
        /*047c*/ 	.word	0x00000000


	//----- nvinfo : EIATTR_MIN_STACK_SIZE
	.align		4
.L_202:
        /*0480*/ 	.byte	0x04, 0x12
        /*0482*/ 	.short	(.L_204 - .L_203)
	.align		4
.L_203:
        /*0484*/ 	.word	index@(_ZN5flash27flash_bwd_convert_dq_kernelI23Flash_bwd_kernel_traitsILi192ELi64ELi64ELi8ELi4ELi2ELi2ELb1ELb1EN7cutlass6half_tE19Flash_kernel_traitsILi192ELi64ELi64ELi8ES3_EEEEvNS_16Flash_bwd_paramsEi)
        /*0488*/ 	.word	0x00000000


	//----- nvinfo : EIATTR_MIN_STACK_SIZE
	.align		4
.L_204:
        /*048c*/ 	.byte	0x04, 0x12
        /*048e*/ 	.short	(.L_206 - .L_205)
	.align		4
.L_205:
        /*0490*/ 	.word	index@(_ZN5flash44flash_bwd_dq_dk_dv_loop_seqk_parallel_kernelI23Flash_bwd_kernel_traitsILi192ELi64ELi64ELi8ELi4ELi2ELi2ELb1ELb1EN7cutlass6half_tE19Flash_kernel_traitsILi192ELi64ELi64ELi8ES3_EELb1ELb0ELb0ELb0ELb0ELb0ELb0EEEvNS_16Flash_bwd_paramsE)
        /*0494*/ 	.word	0x000000f8


	//----- nvinfo : EIATTR_MIN_STACK_SIZE
	.align		4
.L_206:
        /*0498*/ 	.byte	0x04, 0x12
        /*049a*/ 	.short	(.L_208 - .L_207)
	.align		4
.L_207:
        /*049c*/ 	.word	index@(_ZN5flash44flash_bwd_dq_dk_dv_loop_seqk_parallel_kernelI23Flash_bwd_kernel_traitsILi192ELi64ELi64ELi8ELi4ELi2ELi2ELb1ELb1EN7cutlass6half_tE19Flash_kernel_traitsILi192ELi64ELi64ELi8ES3_EELb0ELb0ELb0ELb0ELb0ELb0ELb1EEEvNS_16Flash_bwd_paramsE)
        /*04a0*/ 	.word	0x000000e8


	//----- nvinfo : EIATTR_MIN_STACK_SIZE
	.align		4
.L_208:
        /*04a4*/ 	.byte	0x04, 0x12
        /*04a6*/ 	.short	(.L_210 - .L_209)
	.align		4
.L_209:
        /*04a8*/ 	.word	index@(_ZN5flash44flash_bwd_dq_dk_dv_loop_seqk_parallel_kernelI23Flash_bwd_kernel_traitsILi192ELi64ELi64ELi8ELi4ELi2ELi2ELb1ELb1EN7cutlass6half_tE19Flash_kernel_traitsILi192ELi64ELi64ELi8ES3_EELb1ELb0ELb1ELb0ELb0ELb0ELb0EEEvNS_16Flash_bwd_paramsE)
        /*04ac*/ 	.word	0x000000f8


	//----- nvinfo : EIATTR_MIN_STACK_SIZE
	.align		4
.L_210:
        /*04b0*/ 	.byte	0x04, 0x12
        /*04b2*/ 	.short	(.L_212 - .L_211)
	.align		4
.L_211:
        /*04b4*/ 	.word	index@(_ZN5flash44flash_bwd_dq_dk_dv_loop_seqk_parallel_kernelI23Flash_bwd_kernel_traitsILi192ELi64ELi64ELi8ELi4ELi2ELi2ELb1ELb1EN7cutlass6half_tE19Flash_kernel_traitsILi192ELi64ELi64ELi8ES3_EELb0ELb0ELb1ELb0ELb0ELb0ELb1EEEvNS_16Flash_bwd_paramsE)
        /*04b8*/ 	.word	0x000000f8


	//----- nvinfo : EIATTR_MIN_STACK_SIZE
	.align		4
.L_212:
        /*04bc*/ 	.byte	0x04, 0x12
        /*04be*/ 	.short	(.L_214 - .L_213)
	.align		4
.L_213:
        /*04c0*/ 	.word	index@(_ZN5flash44flash_bwd_dq_dk_dv_loop_seqk_parallel_kernelI23Flash_bwd_kernel_traitsILi192ELi64ELi64ELi8ELi4ELi2ELi2ELb1ELb1EN7cutlass6half_tE19Flash_kernel_traitsILi192ELi64ELi64ELi8ES3_EELb1ELb0ELb0ELb0ELb0ELb1ELb0EEEvNS_16Flash_bwd_paramsE)
        /*04c4*/ 	.word	0x000000f0


	//----- nvinfo : EIATTR_MIN_STACK_SIZE
	.align		4
.L_214:
        /*04c8*/ 	.byte	0x04, 0x12
        /*04ca*/ 	.short	(.L_216 - .L_215)
	.align		4
.L_215:
        /*04cc*/ 	.word	index@(_ZN5flash44flash_bwd_dq_dk_dv_loop_seqk_parallel_kernelI23Flash_bwd_kernel_traitsILi192ELi64ELi64ELi8ELi4ELi2ELi2ELb1ELb1EN7cutlass6half_tE19Flash_kernel_traitsILi192ELi64ELi64ELi8ES3_EELb0ELb0ELb0ELb0ELb0ELb1ELb1EEEvNS_16Flash_bwd_paramsE)
        /*04d0*/ 	.word	0x000000e0


	//----- nvinfo : EIATTR_MIN_STACK_SIZE
	.align		4
.L_216:
        /*04d4*/ 	.byte	0x04, 0x12
        /*04d6*/ 	.short	(.L_218 - .L_217)
	.align		4
.L_217:
        /*04d8*/ 	.word	index@(_ZN5flash44flash_bwd_dq_dk_dv_loop_seqk_parallel_kernelI23Flash_bwd_kernel_traitsILi192ELi64ELi64ELi8ELi4ELi2ELi2ELb1ELb1EN7cutlass6half_tE19Flash_kernel_traitsILi192ELi64ELi64ELi8ES3_EELb1ELb0ELb0ELb1ELb0ELb0ELb0EEEvNS_16Flash_bwd_paramsE)
        /*04dc*/ 	.word	0x00000108


	//----- nvinfo : EIATTR_MIN_STACK_SIZE
	.align		4
.L_218:
        /*04e0*/ 	.byte	0x04, 0x12
        /*04e2*/ 	.short	(.L_220 - .L_219)
	.align		4
.L_219:
        /*04e4*/ 	.word	index@(_ZN5flash44flash_bwd_dq_dk_dv_loop_seqk_parallel_kernelI23Flash_bwd_kernel_traitsILi192ELi64ELi64ELi8ELi4ELi2ELi2ELb1ELb1EN7cutlass6half_tE19Flash_kernel_traitsILi192ELi64ELi64ELi8ES3_EELb0ELb0ELb0ELb1ELb0ELb0ELb1EEEvNS_16Flash_bwd_paramsE)
        /*04e8*/ 	.word	0x000000e8


	//----- nvinfo : EIATTR_MIN_STACK_SIZE
	.align		4
.L_220:
        /*04ec*/ 	.byte	0x04, 0x12
        /*04ee*/ 	.short	(.L_222 - .L_221)
	.align		4
.L_221:
        /*04f0*/ 	.word	index@(_ZN5flash44flash_bwd_dq_dk_dv_loop_seqk_parallel_kernelI23Flash_bwd_kernel_traitsILi192ELi64ELi64ELi8ELi4ELi2ELi2ELb1ELb1EN7cutlass6half_tE19Flash_kernel_traitsILi192ELi64ELi64ELi8ES3_EELb1ELb0ELb1ELb0ELb0ELb1ELb0EEEvNS_16Flash_bwd_paramsE)
        /*04f4*/ 	.word	0x000000e8


	//----- nvinfo : EIATTR_MIN_STACK_SIZE
	.align		4
.L_222:
        /*04f8*/ 	.byte	0x04, 0x12
        /*04fa*/ 	.short	(.L_224 - .L_223)
	.align		4
.L_223:
        /*04fc*/ 	.word	index@(_ZN5flash44flash_bwd_dq_dk_dv_loop_seqk_parallel_kernelI23Flash_bwd_kernel_traitsILi192ELi64ELi64ELi8ELi4ELi2ELi2ELb1ELb1EN7cutlass6half_tE19Flash_kernel_traitsILi192ELi64ELi64ELi8ES3_EELb0ELb0ELb1ELb0ELb0ELb1ELb1EEEvNS_16Flash_bwd_paramsE)
        /*0500*/ 	.word	0x000000e8


	//----- nvinfo : EIATTR_MIN_STACK_SIZE
	.align		4
.L_224:
        /*0504*/ 	.byte	0x04, 0x12
        /*0506*/ 	.short	(.L_226 - .L_225)
	.align		4
.L_225:
        /*0508*/ 	.word	index@(_ZN5flash44flash_bwd_dq_dk_dv_loop_seqk_parallel_kernelI23Flash_bwd_kernel_traitsILi192ELi64ELi64ELi8ELi4ELi2ELi2ELb1ELb1EN7cutlass6half_tE19Flash_kernel_traitsILi192ELi64ELi64ELi8ES3_EELb1ELb0ELb1ELb1ELb0ELb0ELb0EEEvNS_16Flash_bwd_paramsE)
        /*050c*/ 	.word	0x00000108


	//----- nvinfo : EIATTR_MIN_STACK_SIZE
	.align		4
.L_226:
        /*0510*/ 	.byte	0x04, 0x12
        /*0512*/ 	.short	(.L_228 - .L_227)
	.align		4
.L_227:
        /*0514*/ 	.word	index@(_ZN5flash44flash_bwd_dq_dk_dv_loop_seqk_parallel_kernelI23Flash_bwd_kernel_traitsILi192ELi64ELi64ELi8ELi4ELi2ELi2ELb1ELb1EN7cutlass6half_tE19Flash_kernel_traitsILi192ELi64ELi64ELi8ES3_EELb0ELb0ELb1ELb1ELb0ELb0ELb1EEEvNS_16Flash_bwd_paramsE)
        /*0518*/ 	.word	0x000000f8


	//----- nvinfo : EIATTR_MIN_STACK_SIZE
	.align		4
.L_228:
        /*051c*/ 	.byte	0x04, 0x12
        /*051e*/ 	.short	(.L_230 - .L_229)
	.align		4
.L_229:
        /*0520*/ 	.word	index@(_ZN5flash25flash_bwd_dot_do_o_kernelILb0E23Flash_bwd_kernel_traitsILi192ELi64ELi64ELi8ELi4ELi2ELi2ELb1ELb1EN7cutlass6half_tE19Flash_kernel_traitsILi192ELi64ELi64ELi8ES3_EEEEvNS_16Flash_bwd_paramsE)
        /*0524*/ 	.word	0x00000000


	//----- nvinfo : EIATTR_MIN_STACK_SIZE
	.align		4
.L_230:
        /*0528*/ 	.byte	0x04, 0x12
        /*052a*/ 	.short	(.L_232 - .L_231)
	.align		4
.L_231:
        /*052c*/ 	.word	index@(_ZN5flash25flash_bwd_dot_do_o_kernelILb1E23Flash_bwd_kernel_traitsILi192ELi64ELi64ELi8ELi4ELi2ELi2ELb1ELb1EN7cutlass6half_tE19Flash_kernel_traitsILi192ELi64ELi64ELi8ES3_EEEEvNS_16Flash_bwd_paramsE)
        /*0530*/ 	.word	0x00000000


	//----- nvinfo : EIATTR_MIN_STACK_SIZE
	.align		4
.L_232:
        /*0534*/ 	.byte	0x04, 0x12
        /*0536*/ 	.short	(.L_234 - .L_233)
	.align		4
.L_233:
        /*0538*/ 	.word	index@(_ZN5flash27flash_bwd_convert_dq_kernelI23Flash_bwd_kernel_traitsILi192ELi64ELi64ELi8ELi4ELi2ELi2ELb0ELb0EN7cutlass6half_tE19Flash_kernel_traitsILi192ELi64ELi64ELi8ES3_EEEEvNS_16Flash_bwd_paramsEi)
        /*053c*/ 	.word	0x00000000


	//----- nvinfo : EIATTR_MIN_STACK_SIZE
	.align		4
.L_234:
        /*0540*/ 	.byte	0x04, 0x12
        /*0542*/ 	.short	(.L_236 - .L_235)
	.align		4
.L_235:
        /*0544*/ 	.word	index@(_ZN5flash44flash_bwd_dq_dk_dv_loop_seqk_parallel_kernelI23Flash_bwd_kernel_traitsILi192ELi64ELi64ELi8ELi4ELi2ELi2ELb0ELb0EN7cutlass6half_tE19Flash_kernel_traitsILi192ELi64ELi64ELi8ES3_EELb1ELb0ELb0ELb0ELb0ELb0ELb0EEEvNS_16Flash_bwd_paramsE)
        /*0548*/ 	.word	0x00000000


	//----- nvinfo : EIATTR_MIN_STACK_SIZE
	.align		4
.L_236:
        /*054c*/ 	.byte	0x04, 0x12
        /*054e*/ 	.short	(.L_238 - .L_237)
	.align		4
.L_237:
        /*0550*/ 	.word	index@(_ZN5flash44flash_bwd_dq_dk_dv_loop_seqk_parallel_kernelI23Flash_bwd_kernel_traitsILi192ELi64ELi64ELi8ELi4ELi2ELi2ELb0ELb0EN7cutlass6half_tE19Flash_kernel_traitsILi192ELi64ELi64ELi8ES3_EELb0ELb0ELb0ELb0ELb0ELb0ELb1EEEvNS_16Flash_bwd_paramsE)
        /*0554*/ 	.word	0x00000000


	//----- nvinfo : EIATTR_MIN_STACK_SIZE
	.align		4
.L_238:
        /*0558*/ 	.byte	0x04, 0x12
        /*055a*/ 	.short	(.L_240 - .L_239)
	.align		4
.L_239:
        /*055c*/ 	.word	index@(_ZN5flash44flash_bwd_dq_dk_dv_loop_seqk_parallel_kernelI23Flash_bwd_kernel_traitsILi192ELi64ELi64ELi8ELi4ELi2ELi2ELb0ELb0EN7cutlass6half_tE19Flash_kernel_traitsILi192ELi64ELi64ELi8ES3_EELb1ELb0ELb1ELb0ELb0ELb0ELb0EEEvNS_16Flash_bwd_paramsE)
        /*0560*/ 	.word	0x00000000


	//----- nvinfo : EIATTR_MIN_STACK_SIZE
	.align		4
.L_240:
        /*0564*/ 	.byte	0x04, 0x12
        /*0566*/ 	.short	(.L_242 - .L_241)
	.align		4
.L_241:
        /*0568*/ 	.word	index@(_ZN5flash44flash_bwd_dq_dk_dv_loop_seqk_parallel_kernelI23Flash_bwd_kernel_traitsILi192ELi64ELi64ELi8ELi4ELi2ELi2ELb0ELb0EN7cutlass6half_tE19Flash_kernel_traitsILi192ELi64ELi64ELi8ES3_EELb0ELb0ELb1ELb0ELb0ELb0ELb1EEEvNS_16Flash_bwd_paramsE)
        /*056c*/ 	.word	0x00000000


	//----- nvinfo : EIATTR_MIN_STACK_SIZE
	.align		4
.L_242:
        /*0570*/ 	.byte	0x04, 0x12
        /*0572*/ 	.short	(.L_244 - .L_243)
	.align		4
.L_243:
        /*0574*/ 	.word	index@(_ZN5flash44flash_bwd_dq_dk_dv_loop_seqk_parallel_kernelI23Flash_bwd_kernel_traitsILi192ELi64ELi64ELi8ELi4ELi2ELi2ELb0ELb0EN7cutlass6half_tE19Flash_kernel_traitsILi192ELi64ELi64ELi8ES3_EELb1ELb0ELb0ELb0ELb0ELb1ELb0EEEvNS_16Flash_bwd_paramsE)
        /*0578*/ 	.word	0x00000000


	//----- nvinfo : EIATTR_MIN_STACK_SIZE
	.align		4
.L_244:
        /*057c*/ 	.byte	0x04, 0x12
        /*057e*/ 	.short	(.L_246 - .L_245)
	.align		4
.L_245:
        /*0580*/ 	.word	index@(_ZN5flash44flash_bwd_dq_dk_dv_loop_seqk_parallel_kernelI23Flash_bwd_kernel_traitsILi192ELi64ELi64ELi8ELi4ELi2ELi2ELb0ELb0EN7cutlass6half_tE19Flash_kernel_traitsILi192ELi64ELi64ELi8ES3_EELb0ELb0ELb0ELb0ELb0ELb1ELb1EEEvNS_16Flash_bwd_paramsE)
        /*0584*/ 	.word	0x00000000


	//----- nvinfo : EIATTR_MIN_STACK_SIZE
	.align		4
.L_246:
        /*0588*/ 	.byte	0x04, 0x12
        /*058a*/ 	.short	(.L_248 - .L_247)
	.align		4
.L_247:
        /*058c*/ 	.word	index@(_ZN5flash44flash_bwd_dq_dk_dv_loop_seqk_parallel_kernelI23Flash_bwd_kernel_traitsILi192ELi64ELi64ELi8ELi4ELi2ELi2ELb0ELb0EN7cutlass6half_tE19Flash_kernel_traitsILi192ELi64ELi64ELi8ES3_EELb1ELb0ELb0ELb1ELb0ELb0ELb0EEEvNS_16Flash_bwd_paramsE)
        /*0590*/ 	.word	0x00000000


	//----- nvinfo : EIATTR_MIN_STACK_SIZE
	.align		4
.L_248:
        /*0594*/ 	.byte	0x04, 0x12
        /*0596*/ 	.short	(.L_250 - .L_249)
	.align		4
.L_249:
        /*0598*/ 	.word	index@(_ZN5flash44flash_bwd_dq_dk_dv_loop_seqk_parallel_kernelI23Flash_bwd_kernel_traitsILi192ELi64ELi64ELi8ELi4ELi2ELi2ELb0ELb0EN7cutlass6half_tE19Flash_kernel_traitsILi192ELi64ELi64ELi8ES3_EELb0ELb0ELb0ELb1ELb0ELb0ELb1EEEvNS_16Flash_bwd_paramsE)
        /*059c*/ 	.word	0x00000000


	//----- nvinfo : EIATTR_MIN_STACK_SIZE
	.align		4
.L_250:
        /*05a0*/ 	.byte	0x04, 0x12
        /*05a2*/ 	.short	(.L_252 - .L_251)
	.align		4
.L_251:
        /*05a4*/ 	.word	index@(_ZN5flash44flash_bwd_dq_dk_dv_loop_seqk_parallel_kernelI23Flash_bwd_kernel_traitsILi192ELi64ELi64ELi8ELi4ELi2ELi2ELb0ELb0EN7cutlass6half_tE19Flash_kernel_traitsILi192ELi64ELi64ELi8ES3_EELb1ELb0ELb1ELb0ELb0ELb1ELb0EEEvNS_16Flash_bwd_paramsE)
        /*05a8*/ 	.word	0x00000000


	//----- nvinfo : EIATTR_MIN_STACK_SIZE
	.align		4
.L_252:
        /*05ac*/ 	.byte	0x04, 0x12
        /*05ae*/ 	.short	(.L_254 - .L_253)
	.align		4
.L_253:
        /*05b0*/ 	.word	index@(_ZN5flash44flash_bwd_dq_dk_dv_loop_seqk_parallel_kernelI23Flash_bwd_kernel_traitsILi192ELi64ELi64ELi8ELi4ELi2ELi2ELb0ELb0EN7cutlass6half_tE19Flash_kernel_traitsILi192ELi64ELi64ELi8ES3_EELb0ELb0ELb1ELb0ELb0ELb1ELb1EEEvNS_16Flash_bwd_paramsE)
        /*05b4*/ 	.word	0x00000000


	//----- nvinfo : EIATTR_MIN_STACK_SIZE
	.align		4
.L_254:
        /*05b8*/ 	.byte	0x04, 0x12
        /*05ba*/ 	.short	(.L_256 - .L_255)
	.align		4
.L_255:
        /*05bc*/ 	.word	index@(_ZN5flash44flash_bwd_dq_dk_dv_loop_seqk_parallel_kernelI23Flash_bwd_kernel_traitsILi192ELi64ELi64ELi8ELi4ELi2ELi2ELb0ELb0EN7cutlass6half_tE19Flash_kernel_traitsILi192ELi64ELi64ELi8ES3_EELb1ELb0ELb1ELb1ELb0ELb0ELb0EEEvNS_16Flash_bwd_paramsE)
        /*05c0*/ 	.word	0x00000008


	//----- nvinfo : EIATTR_MIN_STACK_SIZE
	.align		4
.L_256:
        /*05c4*/ 	.byte	0x04, 0x12
        /*05c6*/ 	.short	(.L_258 - .L_257)
	.align		4
.L_257:
        /*05c8*/ 	.word	index@(_ZN5flash44flash_bwd_dq_dk_dv_loop_seqk_parallel_kernelI23Flash_bwd_kernel_traitsILi192ELi64ELi64ELi8ELi4ELi2ELi2ELb0ELb0EN7cutlass6half_tE19Flash_kernel_traitsILi192ELi64ELi64ELi8ES3_EELb0ELb0ELb1ELb1ELb0ELb0ELb1EEEvNS_16Flash_bwd_paramsE)
        /*05cc*/ 	.word	0x00000000


	//----- nvinfo : EIATTR_MIN_STACK_SIZE
	.align		4
.L_258:
        /*05d0*/ 	.byte	0x04, 0x12
        /*05d2*/ 	.short	(.L_260 - .L_259)
	.align		4
.L_259:
        /*05d4*/ 	.word	index@(_ZN5flash25flash_bwd_dot_do_o_kernelILb0E23Flash_bwd_kernel_traitsILi192ELi64ELi64ELi8ELi4ELi2ELi2ELb0ELb0EN7cutlass6half_tE19Flash_kernel_traitsILi192ELi64ELi64ELi8ES3_EEEEvNS_16Flash_bwd_paramsE)
        /*05d8*/ 	.word	0x00000000


	//----- nvinfo : EIATTR_MIN_STACK_SIZE
	.align		4
.L_260:
        /*05dc*/ 	.byte	0x04, 0x12
        /*05de*/ 	.short	(.L_262 - .L_261)
	.align		4
.L_261:
        /*05e0*/ 	.word	index@(_ZN5flash25flash_bwd_dot_do_o_kernelILb1E23Flash_bwd_kernel_traitsILi192ELi64ELi64ELi8ELi4ELi2ELi2ELb0ELb0EN7cutlass6half_tE19Flash_kernel_traitsILi192ELi64ELi64ELi8ES3_EEEEvNS_16Flash_bwd_paramsE)
        /*05e4*/ 	.word	0x00000000
.L_262:


//--------------------- .nv.compat                --------------------------
	.section	.nv.compat,"",@"SHT_CUDA_COMPAT_INFO"
	.align	4
        /*0000*/ 	.byte	0x02, 0x09, 0x01, 0x00, 0x02, 0x02, 0x01, 0x00, 0x02, 0x05, 0x05, 0x00, 0x03, 0x07, 0x01, 0x01
        /*0010*/ 	.byte	0x02, 0x03, 0x00, 0x00, 0x02, 0x06, 0x01, 0x00, 0x04, 0x0b, 0x08, 0x00, 0x00, 0x00, 0x00, 0x00
        /*0020*/ 	.byte	0x00, 0x00, 0x00, 0x00


//--------------------- .nv.info._ZN5flash44flash_bwd_dq_dk_dv_loop_seqk_parallel_kernelI23Flash_bwd_kernel_traitsILi192ELi64ELi64ELi8ELi4ELi2ELi2ELb1ELb1EN7cutlass6half_tE19Flash_kernel_traitsILi192ELi64ELi64ELi8ES3_EELb0ELb0ELb0ELb0ELb0ELb0ELb0EEEvNS_16Flash_bwd_paramsE --------------------------
	.section	.nv.info._ZN5flash44flash_bwd_dq_dk_dv_loop_seqk_parallel_kernelI23Flash_bwd_kernel_traitsILi192ELi64ELi64ELi8ELi4ELi2ELi2ELb1ELb1EN7cutlass6half_tE19Flash_kernel_traitsILi192ELi64ELi64ELi8ES3_EELb0ELb0ELb0ELb0ELb0ELb0ELb0EEEvNS_16Flash_bwd_paramsE,"",@"SHT_CUDA_INFO"
	.sectionflags	@""
	.align	4


	//----- nvinfo : EIATTR_CUDA_API_VERSION
	.align		4
        /*0000*/ 	.byte	0x04, 0x37
        /*0002*/ 	.short	(.L_264 - .L_263)
.L_263:
        /*0004*/ 	.word	0x00000082


	//----- nvinfo : EIATTR_KPARAM_INFO
	.align		4
.L_264:
        /*0008*/ 	.byte	0x04, 0x17
        /*000a*/ 	.short	(.L_266 - .L_265)
.L_265:
        /*000c*/ 	.word	0x00000000
        /*0010*/ 	.short	0x0000
        /*0012*/ 	.short	0x0000
        /*0014*/ 	.byte	0x00, 0xf0, 0x01, 0x0a


	//----- nvinfo : EIATTR_SPARSE_MMA_MASK
	.align		4
.L_266:
        /*0018*/ 	.byte	0x03, 0x50
        /*001a*/ 	.short	0x0000


	//----- nvinfo : EIATTR_MAXREG_COUNT
	.align		4
        /*001c*/ 	.byte	0x03, 0x1b
        /*001e*/ 	.short	0x00ff


	//----- nvinfo : EIATTR_NUM_BARRIERS
	.align		4
        /*0020*/ 	.byte	0x02, 0x4c
        /*0022*/ 	.byte	0x01
	.zero		1


	//----- nvinfo : EIATTR_ANNOTATIONS
	.align		4
        /*0024*/ 	.byte	0x04, 0x55
        /*0026*/ 	.short	(.L_268 - .L_267)


	//   ....[0]....
.L_267:
        /*0028*/ 	.word	0x00000001
        /*002c*/ 	.byte	0xc0, 0x03, 0x00, 0x00, 0x01, 0x00, 0x00, 0x00, 0xd0, 0x05, 0x00, 0x00, 0x01, 0x00, 0x00, 0x00
        /* <DEDUP_REMOVED lines=58> */
        /*03dc*/ 	.byte	0x20, 0x8c, 0x00, 0x00, 0x01, 0x00, 0x00, 0x00, 0x30, 0x8c, 0x00, 0x00


	//----- nvinfo : EIATTR_MERCURY_ISA_VERSION
	.align		4
.L_268:
        /*03e8*/ 	.byte	0x03, 0x5f
        /*03ea*/ 	.short	0x0101


	//----- nvinfo : EIATTR_EXIT_INSTR_OFFSETS
	.align		4
        /*03ec*/ 	.byte	0x04, 0x1c
        /*03ee*/ 	.short	(.L_270 - .L_269)


	//   ....[0]....
.L_269:
        /*03f0*/ 	.word	0x000000a0


	//   ....[1]....
        /*03f4*/ 	.word	0x000093b0


	//----- nvinfo : EIATTR_CRS_STACK_SIZE
	.align		4
.L_270:
        /*03f8*/ 	.byte	0x04, 0x1e
        /*03fa*/ 	.short	(.L_272 - .L_271)
.L_271:
        /*03fc*/ 	.word	0x00000000


	//----- nvinfo : EIATTR_CBANK_PARAM_SIZE
	.align		4
.L_272:
        /*0400*/ 	.byte	0x03, 0x19
        /*0402*/ 	.short	0x0280


	//----- nvinfo : EIATTR_PARAM_CBANK
	.align		4
        /*0404*/ 	.byte	0x04, 0x0a
        /*0406*/ 	.short	(.L_274 - .L_273)
	.align		4
.L_273:
        /*0408*/ 	.word	index@(.nv.constant0._ZN5flash44flash_bwd_dq_dk_dv_loop_seqk_parallel_kernelI23Flash_bwd_kernel_traitsILi192ELi64ELi64ELi8ELi4ELi2ELi2ELb1ELb1EN7cutlass6half_tE19Flash_kernel_traitsILi192ELi64ELi64ELi8ES3_EELb0ELb0ELb0ELb0ELb0ELb0ELb0EEEvNS_16Flash_bwd_paramsE)
        /*040c*/ 	.short	0x0210
        /*040e*/ 	.short	0x0280


	//----- nvinfo : EIATTR_SW_WAR
	.align		4
.L_274:
        /*0410*/ 	.byte	0x04, 0x36
        /*0412*/ 	.short	(.L_276 - .L_275)
.L_275:
        /*0414*/ 	.word	0x00000008
.L_276:


//--------------------- .nv.info._ZN5flash44flash_bwd_dq_dk_dv_loop_seqk_parallel_kernelI23Flash_bwd_kernel_traitsILi192ELi64ELi64ELi8ELi4ELi2ELi2ELb1ELb1EN7cutlass6half_tE19Flash_kernel_traitsILi192ELi64ELi64ELi8ES3_EELb0ELb0ELb1ELb0ELb0ELb0ELb0EEEvNS_16Flash_bwd_paramsE --------------------------
	.section	.nv.info._ZN5flash44flash_bwd_dq_dk_dv_loop_seqk_parallel_kernelI23Flash_bwd_kernel_traitsILi192ELi64ELi64ELi8ELi4ELi2ELi2ELb1ELb1EN7cutlass6half_tE19Flash_kernel_traitsILi192ELi64ELi64ELi8ES3_EELb0ELb0ELb1ELb0ELb0ELb0ELb0EEEvNS_16Flash_bwd_paramsE,"",@"SHT_CUDA_INFO"
	.sectionflags	@""
	.align	4


	//----- nvinfo : EIATTR_CUDA_API_VERSION
	.align		4
        /*0000*/ 	.byte	0x04, 0x37
        /*0002*/ 	.short	(.L_278 - .L_277)
.L_277:
        /*0004*/ 	.word	0x00000082


	//----- nvinfo : EIATTR_KPARAM_INFO
	.align		4
.L_278:
        /*0008*/ 	.byte	0x04, 0x17
        /*000a*/ 	.short	(.L_280 - .L_279)
.L_279:
        /*000c*/ 	.word	0x00000000
        /*0010*/ 	.short	0x0000
        /*0012*/ 	.short	0x0000
        /*0014*/ 	.byte	0x00, 0xf0, 0x01, 0x0a


	//----- nvinfo : EIATTR_SPARSE_MMA_MASK
	.align		4
.L_280:
        /*0018*/ 	.byte	0x03, 0x50
        /*001a*/ 	.short	0x0000


	//----- nvinfo : EIATTR_MAXREG_COUNT
	.align		4
        /*001c*/ 	.byte	0x03, 0x1b
        /*001e*/ 	.short	0x00ff


	//----- nvinfo : EIATTR_NUM_BARRIERS
	.align		4
        /*0020*/ 	.byte	0x02, 0x4c
        /*0022*/ 	.byte	0x01
	.zero		1


	//----- nvinfo : EIATTR_ANNOTATIONS
	.align		4
        /*0024*/ 	.byte	0x04, 0x55
        /*0026*/ 	.short	(.L_282 - .L_281)


	//   ....[0]....
.L_281:
        /* <DEDUP_REMOVED lines=64> */


	//----- nvinfo : EIATTR_MERCURY_ISA_VERSION
	.align		4
.L_282:
        /*0418*/ 	.byte	0x03, 0x5f
        /*041a*/ 	.short	0x0101


	//----- nvinfo : EIATTR_EXIT_INSTR_OFFSETS
	.align		4
        /*041c*/ 	.byte	0x04, 0x1c
        /*041e*/ 	.short	(.L_284 - .L_283)


	//   ....[0]....
.L_283:
        /*0420*/ 	.word	0x000000c0


	//   ....[1]....
        /*0424*/ 	.word	0x00009580


	//----- nvinfo : EIATTR_CRS_STACK_SIZE
	.align		4
.L_284:
        /*0428*/ 	.byte	0x04, 0x1e
        /*042a*/ 	.short	(.L_286 - .L_285)
.L_285:
        /*042c*/ 	.word	0x00000000


	//----- nvinfo : EIATTR_CBANK_PARAM_SIZE
	.align		4
.L_286:
        /*0430*/ 	.byte	0x03, 0x19
        /*0432*/ 	.short	0x0280


	//----- nvinfo : EIATTR_PARAM_CBANK
	.align		4
        /*0434*/ 	.byte	0x04, 0x0a
        /*0436*/ 	.short	(.L_288 - .L_287)
	.align		4
.L_287:
        /*0438*/ 	.word	index@(.nv.constant0._ZN5flash44flash_bwd_dq_dk_dv_loop_seqk_parallel_kernelI23Flash_bwd_kernel_traitsILi192ELi64ELi64ELi8ELi4ELi2ELi2ELb1ELb1EN7cutlass6half_tE19Flash_kernel_traitsILi192ELi64ELi64ELi8ES3_EELb0ELb0ELb1ELb0ELb0ELb0ELb0EEEvNS_16Flash_bwd_paramsE)
        /*043c*/ 	.short	0x0210
        /*043e*/ 	.short	0x0280


	//----- nvinfo : EIATTR_SW_WAR
	.align		4
.L_288:
        /*0440*/ 	.byte	0x04, 0x36
        /*0442*/ 	.short	(.L_290 - .L_289)
.L_289:
        /*0444*/ 	.word	0x00000008
.L_290:


//--------------------- .nv.info._ZN5flash44flash_bwd_dq_dk_dv_loop_seqk_parallel_kernelI23Flash_bwd_kernel_traitsILi192ELi64ELi64ELi8ELi4ELi2ELi2ELb1ELb1EN7cutlass6half_tE19Flash_kernel_traitsILi192ELi64ELi64ELi8ES3_EELb0ELb0ELb0ELb0ELb0ELb1ELb0EEEvNS_16Flash_bwd_paramsE --------------------------
	.section	.nv.info._ZN5flash44flash_bwd_dq_dk_dv_loop_seqk_parallel_kernelI23Flash_bwd_kernel_traitsILi192ELi64ELi64ELi8ELi4ELi2ELi2ELb1ELb1EN7cutlass6half_tE19Flash_kernel_traitsILi192ELi64ELi64ELi8ES3_EELb0ELb0ELb0ELb0ELb0ELb1ELb0EEEvNS_16Flash_bwd_paramsE,"",@"SHT_CUDA_INFO"
	.sectionflags	@""
	.align	4


	//----- nvinfo : EIATTR_CUDA_API_VERSION
	.align		4
        /*0000*/ 	.byte	0x04, 0x37
        /*0002*/ 	.short	(.L_292 - .L_291)
.L_291:
        /*0004*/ 	.word	0x00000082


	//----- nvinfo : EIATTR_KPARAM_INFO
	.align		4
.L_292:
        /*0008*/ 	.byte	0x04, 0x17
        /*000a*/ 	.short	(.L_294 - .L_293)
.L_293:
        /*000c*/ 	.word	0x00000000
        /*0010*/ 	.short	0x0000
        /*0012*/ 	.short	0x0000
        /*0014*/ 	.byte	0x00, 0xf0, 0x01, 0x0a


	//----- nvinfo : EIATTR_SPARSE_MMA_MASK
	.align		4
.L_294:
        /*0018*/ 	.byte	0x03, 0x50
        /*001a*/ 	.short	0x0000


	//----- nvinfo : EIATTR_MAXREG_COUNT
	.align		4
        /*001c*/ 	.byte	0x03, 0x1b
        /*001e*/ 	.short	0x00ff


	//----- nvinfo : EIATTR_NUM_BARRIERS
	.align		4
        /*0020*/ 	.byte	0x02, 0x4c
        /*0022*/ 	.byte	0x01
	.zero		1


	//----- nvinfo : EIATTR_ANNOTATIONS
	.align		4
        /*0024*/ 	.byte	0x04, 0x55
        /*0026*/ 	.short	(.L_296 - .L_295)


	//   ....[0]....
.L_295:
        /* <DEDUP_REMOVED lines=45> */
        /*02ec*/ 	.byte	0xd0, 0x63, 0x00, 0x00


	//----- nvinfo : EIATTR_MERCURY_ISA_VERSION
	.align		4
.L_296:
        /*02f0*/ 	.byte	0x03, 0x5f
        /*02f2*/ 	.short	0x0101


	//----- nvinfo : EIATTR_EXIT_INSTR_OFFSETS
	.align		4
        /*02f4*/ 	.byte	0x04, 0x1c
        /*02f6*/ 	.short	(.L_298 - .L_297)


	//   ....[0]....
.L_297:
        /*02f8*/ 	.word	0x000000a0


	//   ....[1]....
        /*02fc*/ 	.word	0x00008050


	//----- nvinfo : EIATTR_CRS_STACK_SIZE
	.align		4
.L_298:
        /*0300*/ 	.byte	0x04, 0x1e
        /*0302*/ 	.short	(.L_300 - .L_299)
.L_299:
        /*0304*/ 	.word	0x00000000


	//----- nvinfo : EIATTR_CBANK_PARAM_SIZE
	.align		4
.L_300:
        /*0308*/ 	.byte	0x03, 0x19
        /*030a*/ 	.short	0x0280


	//----- nvinfo : EIATTR_PARAM_CBANK
	.align		4
        /*030c*/ 	.byte	0x04, 0x0a
        /*030e*/ 	.short	(.L_302 - .L_301)
	.align		4
.L_301:
        /*0310*/ 	.word	index@(.nv.constant0._ZN5flash44flash_bwd_dq_dk_dv_loop_seqk_parallel_kernelI23Flash_bwd_kernel_traitsILi192ELi64ELi64ELi8ELi4ELi2ELi2ELb1ELb1EN7cutlass6half_tE19Flash_kernel_traitsILi192ELi64ELi64ELi8ES3_EELb0ELb0ELb0ELb0ELb0ELb1ELb0EEEvNS_16Flash_bwd_paramsE)
        /*0314*/ 	.short	0x0210
        /*0316*/ 	.short	0x0280


	//----- nvinfo : EIATTR_SW_WAR
	.align		4
.L_302:
        /*0318*/ 	.byte	0x04, 0x36
        /*031a*/ 	.short	(.L_304 - .L_303)
.L_303:
        /*031c*/ 	.word	0x00000008
.L_304:


//--------------------- .nv.info._ZN5flash44flash_bwd_dq_dk_dv_loop_seqk_parallel_kernelI23Flash_bwd_kernel_traitsILi192ELi64ELi64ELi8ELi4ELi2ELi2ELb1ELb1EN7cutlass6half_tE19Flash_kernel_traitsILi192ELi64ELi64ELi8ES3_EELb0ELb0ELb0ELb1ELb0ELb0ELb0EEEvNS_16Flash_bwd_paramsE --------------------------
	.section	.nv.info._ZN5flash44flash_bwd_dq_dk_dv_loop_seqk_parallel_kernelI23Flash_bwd_kernel_traitsILi192ELi64ELi64ELi8ELi4ELi2ELi2ELb1ELb1EN7cutlass6half_tE19Flash_kernel_traitsILi192ELi64ELi64ELi8ES3_EELb0ELb0ELb0ELb1ELb0ELb0ELb0EEEvNS_16Flash_bwd_paramsE,"",@"SHT_CUDA_INFO"
	.sectionflags	@""
	.align	4


	//----- nvinfo : EIATTR_CUDA_API_VERSION
	.align		4
        /*0000*/ 	.byte	0x04, 0x37
        /*0002*/ 	.short	(.L_306 - .L_305)
.L_305:
        /*0004*/ 	.word	0x00000082


	//----- nvinfo : EIATTR_KPARAM_INFO
	.align		4
.L_306:
        /*0008*/ 	.byte	0x04, 0x17
        /*000a*/ 	.short	(.L_308 - .L_307)
.L_307:
        /*000c*/ 	.word	0x00000000
        /*0010*/ 	.short	0x0000
        /*0012*/ 	.short	0x0000
        /*0014*/ 	.byte	0x00, 0xf0, 0x01, 0x0a


	//----- nvinfo : EIATTR_SPARSE_MMA_MASK
	.align		4
.L_308:
        /*0018*/ 	.byte	0x03, 0x50
        /*001a*/ 	.short	0x0000


	//----- nvinfo : EIATTR_MAXREG_COUNT
	.align		4
        /*001c*/ 	.byte	0x03, 0x1b
        /*001e*/ 	.short	0x00ff


	//----- nvinfo : EIATTR_NUM_BARRIERS
	.align		4
        /*0020*/ 	.byte	0x02, 0x4c
        /*0022*/ 	.byte	0x01
	.zero		1


	//----- nvinfo : EIATTR_ANNOTATIONS
	.align		4
        /*0024*/ 	.byte	0x04, 0x55
        /*0026*/ 	.short	(.L_310 - .L_309)


	//   ....[0]....
.L_309:
        /* <DEDUP_REMOVED lines=61> */


	//----- nvinfo : EIATTR_MERCURY_ISA_VERSION
	.align		4
.L_310:
        /*03e8*/ 	.byte	0x03, 0x5f
        /*03ea*/ 	.short	0x0101


	//----- nvinfo : EIATTR_EXIT_INSTR_OFFSETS
	.align		4
        /*03ec*/ 	.byte	0x04, 0x1c
        /*03ee*/ 	.short	(.L_312 - .L_311)


	//   ....[0]....
.L_311:
        /*03f0*/ 	.word	0x000000a0


	//   ....[1]....
        /*03f4*/ 	.word	0x00009870


	//----- nvinfo : EIATTR_CRS_STACK_SIZE
	.align		4
.L_312:
        /*03f8*/ 	.byte	0x04, 0x1e
        /*03fa*/ 	.short	(.L_314 - .L_313)
.L_313:
        /*03fc*/ 	.word	0x00000000


	//----- nvinfo : EIATTR_CBANK_PARAM_SIZE
	.align		4
.L_314:
        /*0400*/ 	.byte	0x03, 0x19
        /*0402*/ 	.short	0x0280


	//----- nvinfo : EIATTR_PARAM_CBANK
	.align		4
        /*0404*/ 	.byte	0x04, 0x0a
        /*0406*/ 	.short	(.L_316 - .L_315)
	.align		4
.L_315:
        /*0408*/ 	.word	index@(.nv.constant0._ZN5flash44flash_bwd_dq_dk_dv_loop_seqk_parallel_kernelI23Flash_bwd_kernel_traitsILi192ELi64ELi64ELi8ELi4ELi2ELi2ELb1ELb1EN7cutlass6half_tE19Flash_kernel_traitsILi192ELi64ELi64ELi8ES3_EELb0ELb0ELb0ELb1ELb0ELb0ELb0EEEvNS_16Flash_bwd_paramsE)
        /*040c*/ 	.short	0x0210
        /*040e*/ 	.short	0x0280


	//----- nvinfo : EIATTR_SW_WAR
	.align		4
.L_316:
        /*0410*/ 	.byte	0x04, 0x36
        /*0412*/ 	.short	(.L_318 - .L_317)
.L_317:
        /*0414*/ 	.word	0x00000008
.L_318:


//--------------------- .nv.info._ZN5flash44flash_bwd_dq_dk_dv_loop_seqk_parallel_kernelI23Flash_bwd_kernel_traitsILi192ELi64ELi64ELi8ELi4ELi2ELi2ELb1ELb1EN7cutlass6half_tE19Flash_kernel_traitsILi192ELi64ELi64ELi8ES3_EELb0ELb0ELb1ELb0ELb0ELb1ELb0EEEvNS_16Flash_bwd_paramsE --------------------------
	.section	.nv.info._ZN5flash44flash_bwd_dq_dk_dv_loop_seqk_parallel_kernelI23Flash_bwd_kernel_traitsILi192ELi64ELi64ELi8ELi4ELi2ELi2ELb1ELb1EN7cutlass6half_tE19Flash_kernel_traitsILi192ELi64ELi64ELi8ES3_EELb0ELb0ELb1ELb0ELb0ELb1ELb0EEEvNS_16Flash_bwd_paramsE,"",@"SHT_CUDA_INFO"
	.sectionflags	@""
	.align	4


	//----- nvinfo : EIATTR_CUDA_API_VERSION
	.align		4
        /*0000*/ 	.byte	0x04, 0x37
        /*0002*/ 	.short	(.L_320 - .L_319)
.L_319:
        /*0004*/ 	.word	0x00000082


	//----- nvinfo : EIATTR_KPARAM_INFO
	.align		4
.L_320:
        /*0008*/ 	.byte	0x04, 0x17
        /*000a*/ 	.short	(.L_322 - .L_321)
.L_321:
        /*000c*/ 	.word	0x00000000
        /*0010*/ 	.short	0x0000
        /*0012*/ 	.short	0x0000
        /*0014*/ 	.byte	0x00, 0xf0, 0x01, 0x0a


	//----- nvinfo : EIATTR_SPARSE_MMA_MASK
	.align		4
.L_322:
        /*0018*/ 	.byte	0x03, 0x50
        /*001a*/ 	.short	0x0000


	//----- nvinfo : EIATTR_MAXREG_COUNT
	.align		4
        /*001c*/ 	.byte	0x03, 0x1b
        /*001e*/ 	.short	0x00ff


	//----- nvinfo : EIATTR_NUM_BARRIERS
	.align		4
        /*0020*/ 	.byte	0x02, 0x4c
        /*0022*/ 	.byte	0x01
	.zero		1


	//----- nvinfo : EIATTR_ANNOTATIONS
	.align		4
        /*0024*/ 	.byte	0x04, 0x55
        /*0026*/ 	.short	(.L_324 - .L_323)


	//   ....[0]....
.L_323:
        /* <DEDUP_REMOVED lines=48> */


	//----- nvinfo : EIATTR_MERCURY_ISA_VERSION
	.align		4
.L_324:
        /*0318*/ 	.byte	0x03, 0x5f
        /*031a*/ 	.short	0x0101


	//----- nvinfo : EIATTR_EXIT_INSTR_OFFSETS
	.align		4
        /*031c*/ 	.byte	0x04, 0x1c
        /*031e*/ 	.short	(.L_326 - .L_325)


	//   ....[0]....
.L_325:
        /*0320*/ 	.word	0x000000c0


	//   ....[1]....
        /*0324*/ 	.word	0x00008250


	//----- nvinfo : EIATTR_CRS_STACK_SIZE
	.align		4
.L_326:
        /*0328*/ 	.byte	0x04, 0x1e
        /*032a*/ 	.short	(.L_328 - .L_327)
.L_327:
        /*032c*/ 	.word	0x00000000


	//----- nvinfo : EIATTR_CBANK_PARAM_SIZE
	.align		4
.L_328:
        /*0330*/ 	.byte	0x03, 0x19
        /*0332*/ 	.short	0x0280


	//----- nvinfo : EIATTR_PARAM_CBANK
	.align		4
        /*0334*/ 	.byte	0x04, 0x0a
        /*0336*/ 	.short	(.L_330 - .L_329)
	.align		4
.L_329:
        /*0338*/ 	.word	index@(.nv.constant0._ZN5flash44flash_bwd_dq_dk_dv_loop_seqk_parallel_kernelI23Flash_bwd_kernel_traitsILi192ELi64ELi64ELi8ELi4ELi2ELi2ELb1ELb1EN7cutlass6half_tE19Flash_kernel_traitsILi192ELi64ELi64ELi8ES3_EELb0ELb0ELb1ELb0ELb0ELb1ELb0EEEvNS_16Flash_bwd_paramsE)
        /*033c*/ 	.short	0x0210
        /*033e*/ 	.short	0x0280


	//----- nvinfo : EIATTR_SW_WAR
	.align		4
.L_330:
        /*0340*/ 	.byte	0x04, 0x36
        /*0342*/ 	.short	(.L_332 - .L_331)
.L_331:
        /*0344*/ 	.word	0x00000008
.L_332:


//--------------------- .nv.info._ZN5flash44flash_bwd_dq_dk_dv_loop_seqk_parallel_kernelI23Flash_bwd_kernel_traitsILi192ELi64ELi64ELi8ELi4ELi2ELi2ELb1ELb1EN7cutlass6half_tE19Flash_kernel_traitsILi192ELi64ELi64ELi8ES3_EELb0ELb0ELb1ELb1ELb0ELb0ELb0EEEvNS_16Flash_bwd_paramsE --------------------------
	.section	.nv.info._ZN5flash44flash_bwd_dq_dk_dv_loop_seqk_parallel_kernelI23Flash_bwd_kernel_traitsILi192ELi64ELi64ELi8ELi4ELi2ELi2ELb1ELb1EN7cutlass6half_tE19Flash_kernel_traitsILi192ELi64ELi64ELi8ES3_EELb0ELb0ELb1ELb1ELb0ELb0ELb0EEEvNS_16Flash_bwd_paramsE,"",@"SHT_CUDA_INFO"
	.sectionflags	@""
	.align	4


	//----- nvinfo : EIATTR_CUDA_API_VERSION
	.align		4
        /*0000*/ 	.byte	0x04, 0x37
        /*0002*/ 	.short	(.L_334 - .L_333)
.L_333:
        /*0004*/ 	.word	0x00000082


	//----- nvinfo : EIATTR_KPARAM_INFO
	.align		4
.L_334:
        /*0008*/ 	.byte	0x04, 0x17
        /*000a*/ 	.short	(.L_336 - .L_335)
.L_335:
        /*000c*/ 	.word	0x00000000
        /*0010*/ 	.short	0x0000
        /*0012*/ 	.short	0x0000
        /*0014*/ 	.byte	0x00, 0xf0, 0x01, 0x0a


	//----- nvinfo : EIATTR_SPARSE_MMA_MASK
	.align		4
.L_336:
        /*0018*/ 	.byte	0x03, 0x50
        /*001a*/ 	.short	0x0000


	//----- nvinfo : EIATTR_MAXREG_COUNT
	.align		4
        /*001c*/ 	.byte	0x03, 0x1b
        /*001e*/ 	.short	0x00ff


	//----- nvinfo : EIATTR_NUM_BARRIERS
	.align		4
        /*0020*/ 	.byte	0x02, 0x4c
        /*0022*/ 	.byte	0x01
	.zero		1


	//----- nvinfo : EIATTR_ANNOTATIONS
	.align		4
        /*0024*/ 	.byte	0x04, 0x55
        /*0026*/ 	.short	(.L_338 - .L_337)


	//   ....[0]....
.L_337:
        /* <DEDUP_REMOVED lines=64> */


	//----- nvinfo : EIATTR_MERCURY_ISA_VERSION
	.align		4
.L_338:
        /*0418*/ 	.byte	0x03, 0x5f
        /*041a*/ 	.short	0x0101


	//----- nvinfo : EIATTR_EXIT_INSTR_OFFSETS
	.align		4
        /*041c*/ 	.byte	0x04, 0x1c
        /*041e*/ 	.short	(.L_340 - .L_339)


	//   ....[0]....
.L_339:
        /*0420*/ 	.word	0x000000c0


	//   ....[1]....
        /*0424*/ 	.word	0x00009a50


	//----- nvinfo : EIATTR_CRS_STACK_SIZE
	.align		4
.L_340:
        /*0428*/ 	.byte	0x04, 0x1e
        /*042a*/ 	.short	(.L_342 - .L_341)
.L_341:
        /*042c*/ 	.word	0x00000000


	//----- nvinfo : EIATTR_CBANK_PARAM_SIZE
	.align		4
.L_342:
        /*0430*/ 	.byte	0x03, 0x19
        /*0432*/ 	.short	0x0280


	//----- nvinfo : EIATTR_PARAM_CBANK
	.align		4
        /*0434*/ 	.byte	0x04, 0x0a
        /*0436*/ 	.short	(.L_344 - .L_343)
	.align		4
.L_343:
        /*0438*/ 	.word	index@(.nv.constant0._ZN5flash44flash_bwd_dq_dk_dv_loop_seqk_parallel_kernelI23Flash_bwd_kernel_traitsILi192ELi64ELi64ELi8ELi4ELi2ELi2ELb1ELb1EN7cutlass6half_tE19Flash_kernel_traitsILi192ELi64ELi64ELi8ES3_EELb0ELb0ELb1ELb1ELb0ELb0ELb0EEEvNS_16Flash_bwd_paramsE)
        /*043c*/ 	.short	0x0210
        /*043e*/ 	.short	0x0280


	//----- nvinfo : EIATTR_SW_WAR
	.align		4
.L_344:
        /*0440*/ 	.byte	0x04, 0x36
        /*0442*/ 	.short	(.L_346 - .L_345)
.L_345:
        /*0444*/ 	.word	0x00000008
.L_346:


//--------------------- .nv.info._ZN5flash44flash_bwd_dq_dk_dv_loop_seqk_parallel_kernelI23Flash_bwd_kernel_traitsILi192ELi64ELi64ELi8ELi4ELi2ELi2ELb0ELb0EN7cutlass6half_tE19Flash_kernel_traitsILi192ELi64ELi64ELi8ES3_EELb0ELb0ELb0ELb0ELb0ELb0ELb0EEEvNS_16Flash_bwd_paramsE --------------------------
	.section	.nv.info._ZN5flash44flash_bwd_dq_dk_dv_loop_seqk_parallel_kernelI23Flash_bwd_kernel_traitsILi192ELi64ELi64ELi8ELi4ELi2ELi2ELb0ELb0EN7cutlass6half_tE19Flash_kernel_traitsILi192ELi64ELi64ELi8ES3_EELb0ELb0ELb0ELb0ELb0ELb0ELb0EEEvNS_16Flash_bwd_paramsE,"",@"SHT_CUDA_INFO"
	.sectionflags	@""
	.align	4


	//----- nvinfo : EIATTR_CUDA_API_VERSION
	.align		4
        /*0000*/ 	.byte	0x04, 0x37
        /*0002*/ 	.short	(.L_348 - .L_347)
.L_347:
        /*0004*/ 	.word	0x00000082


	//----- nvinfo : EIATTR_KPARAM_INFO
	.align		4
.L_348:
        /*0008*/ 	.byte	0x04, 0x17
        /*000a*/ 	.short	(.L_350 - .L_349)
.L_349:
        /*000c*/ 	.word	0x00000000
        /*0010*/ 	.short	0x0000
        /*0012*/ 	.short	0x0000
        /*0014*/ 	.byte	0x00, 0xf0, 0x01, 0x0a


	//----- nvinfo : EIATTR_SPARSE_MMA_MASK
	.align		4
.L_350:
        /*0018*/ 	.byte	0x03, 0x50
        /*001a*/ 	.short	0x0000


	//----- nvinfo : EIATTR_MAXREG_COUNT
	.align		4
        /*001c*/ 	.byte	0x03, 0x1b
        /*001e*/ 	.short	0x00ff


	//----- nvinfo : EIATTR_NUM_BARRIERS
	.align		4
        /*0020*/ 	.byte	0x02, 0x4c
        /*0022*/ 	.byte	0x01
	.zero		1


	//----- nvinfo : EIATTR_MERCURY_ISA_VERSION
	.align		4
        /*0024*/ 	.byte	0x03, 0x5f
        /*0026*/ 	.short	0x0101


	//----- nvinfo : EIATTR_EXIT_INSTR_OFFSETS
	.align		4
        /*0028*/ 	.byte	0x04, 0x1c
        /*002a*/ 	.short	(.L_352 - .L_351)


	//   ....[0]....
.L_351:
        /*002c*/ 	.word	0x00000080


	//   ....[1]....
        /*0030*/ 	.word	0x000085b0


	//----- nvinfo : EIATTR_CRS_STACK_SIZE
	.align		4
.L_352:
        /*0034*/ 	.byte	0x04, 0x1e
        /*0036*/ 	.short	(.L_354 - .L_353)
.L_353:
        /*0038*/ 	.word	0x00000000


	//----- nvinfo : EIATTR_CBANK_PARAM_SIZE
	.align		4
.L_354:
        /*003c*/ 	.byte	0x03, 0x19
        /*003e*/ 	.short	0x0280


	//----- nvinfo : EIATTR_PARAM_CBANK
	.align		4
        /*0040*/ 	.byte	0x04, 0x0a
        /*0042*/ 	.short	(.L_356 - .L_355)
	.align		4
.L_355:
        /*0044*/ 	.word	index@(.nv.constant0._ZN5flash44flash_bwd_dq_dk_dv_loop_seqk_parallel_kernelI23Flash_bwd_kernel_traitsILi192ELi64ELi64ELi8ELi4ELi2ELi2ELb0ELb0EN7cutlass6half_tE19Flash_kernel_traitsILi192ELi64ELi64ELi8ES3_EELb0ELb0ELb0ELb0ELb0ELb0ELb0EEEvNS_16Flash_bwd_paramsE)
        /*0048*/ 	.short	0x0210
        /*004a*/ 	.short	0x0280


	//----- nvinfo : EIATTR_SW_WAR
	.align		4
.L_356:
        /*004c*/ 	.byte	0x04, 0x36
        /*004e*/ 	.short	(.L_358 - .L_357)
.L_357:
        /*0050*/ 	.word	0x00000008
.L_358:


//--------------------- .nv.info._ZN5flash44flash_bwd_dq_dk_dv_loop_seqk_parallel_kernelI23Flash_bwd_kernel_traitsILi192ELi64ELi64ELi8ELi4ELi2ELi2ELb0ELb0EN7cutlass6half_tE19Flash_kernel_traitsILi192ELi64ELi64ELi8ES3_EELb0ELb0ELb1ELb0ELb0ELb0ELb0EEEvNS_16Flash_bwd_paramsE --------------------------
	.section	.nv.info._ZN5flash44flash_bwd_dq_dk_dv_loop_seqk_parallel_kernelI23Flash_bwd_kernel_traitsILi192ELi64ELi64ELi8ELi4ELi2ELi2ELb0ELb0EN7cutlass6half_tE19Flash_kernel_traitsILi192ELi64ELi64ELi8ES3_EELb0ELb0ELb1ELb0ELb0ELb0ELb0EEEvNS_16Flash_bwd_paramsE,"",@"SHT_CUDA_INFO"
	.sectionflags	@""
	.align	4


	//----- nvinfo : EIATTR_CUDA_API_VERSION
	.align		4
        /*0000*/ 	.byte	0x04, 0x37
        /*0002*/ 	.short	(.L_360 - .L_359)
.L_359:
        /*0004*/ 	.word	0x00000082


	//----- nvinfo : EIATTR_KPARAM_INFO
	.align		4
.L_360:
        /*0008*/ 	.byte	0x04, 0x17
        /*000a*/ 	.short	(.L_362 - .L_361)
.L_361:
        /*000c*/ 	.word	0x00000000
        /*0010*/ 	.short	0x0000
        /*0012*/ 	.short	0x0000
        /*0014*/ 	.byte	0x00, 0xf0, 0x01, 0x0a


	//----- nvinfo : EIATTR_SPARSE_MMA_MASK
	.align		4
.L_362:
        /*0018*/ 	.byte	0x03, 0x50
        /*001a*/ 	.short	0x0000


	//----- nvinfo : EIATTR_MAXREG_COUNT
	.align		4
        /*001c*/ 	.byte	0x03, 0x1b
        /*001e*/ 	.short	0x00ff


	//----- nvinfo : EIATTR_NUM_BARRIERS
	.align		4
        /*0020*/ 	.byte	0x02, 0x4c
        /*0022*/ 	.byte	0x01
	.zero		1


	//----- nvinfo : EIATTR_MERCURY_ISA_VERSION
	.align		4
        /*0024*/ 	.byte	0x03, 0x5f
        /*0026*/ 	.short	0x0101


	//----- nvinfo : EIATTR_EXIT_INSTR_OFFSETS
	.align		4
        /*0028*/ 	.byte	0x04, 0x1c
        /*002a*/ 	.short	(.L_364 - .L_363)


	//   ....[0]....
.L_363:
        /*002c*/ 	.word	0x00000080


	//   ....[1]....
        /*0030*/ 	.word	0x000089a0


	//----- nvinfo : EIATTR_CRS_STACK_SIZE
	.align		4
.L_364:
        /*0034*/ 	.byte	0x04, 0x1e
        /*0036*/ 	.short	(.L_366 - .L_365)
.L_365:
        /*0038*/ 	.word	0x00000000


	//----- nvinfo : EIATTR_CBANK_PARAM_SIZE
	.align		4
.L_366:
        /*003c*/ 	.byte	0x03, 0x19
        /*003e*/ 	.short	0x0280


	//----- nvinfo : EIATTR_PARAM_CBANK
	.align		4
        /*0040*/ 	.byte	0x04, 0x0a
        /*0042*/ 	.short	(.L_368 - .L_367)
	.align		4
.L_367:
        /*0044*/ 	.word	index@(.nv.constant0._ZN5flash44flash_bwd_dq_dk_dv_loop_seqk_parallel_kernelI23Flash_bwd_kernel_traitsILi192ELi64ELi64ELi8ELi4ELi2ELi2ELb0ELb0EN7cutlass6half_tE19Flash_kernel_traitsILi192ELi64ELi64ELi8ES3_EELb0ELb0ELb1ELb0ELb0ELb0ELb0EEEvNS_16Flash_bwd_paramsE)
        /*0048*/ 	.short	0x0210
        /*004a*/ 	.short	0x0280


	//----- nvinfo : EIATTR_SW_WAR
	.align		4
.L_368:
        /*004c*/ 	.byte	0x04, 0x36
        /*004e*/ 	.short	(.L_370 - .L_369)
.L_369:
        /*0050*/ 	.word	0x00000008
.L_370:


//--------------------- .nv.info._ZN5flash44flash_bwd_dq_dk_dv_loop_seqk_parallel_kernelI23Flash_bwd_kernel_traitsILi192ELi64ELi64ELi8ELi4ELi2ELi2ELb0ELb0EN7cutlass6half_tE19Flash_kernel_traitsILi192ELi64ELi64ELi8ES3_EELb0ELb0ELb0ELb0ELb0ELb1ELb0EEEvNS_16Flash_bwd_paramsE --------------------------
	.section	.nv.info._ZN5flash44flash_bwd_dq_dk_dv_loop_seqk_parallel_kernelI23Flash_bwd_kernel_traitsILi192ELi64ELi64ELi8ELi4ELi2ELi2ELb0ELb0EN7cutlass6half_tE19Flash_kernel_traitsILi192ELi64ELi64ELi8ES3_EELb0ELb0ELb0ELb0ELb0ELb1ELb0EEEvNS_16Flash_bwd_paramsE,"",@"SHT_CUDA_INFO"
	.sectionflags	@""
	.align	4


	//----- nvinfo : EIATTR_CUDA_API_VERSION
	.align		4
        /*0000*/ 	.byte	0x04, 0x37
        /*0002*/ 	.short	(.L_372 - .L_371)
.L_371:
        /*0004*/ 	.word	0x00000082


	//----- nvinfo : EIATTR_KPARAM_INFO
	.align		4
.L_372:
        /*0008*/ 	.byte	0x04, 0x17
        /*000a*/ 	.short	(.L_374 - .L_373)
.L_373:
        /*000c*/ 	.word	0x00000000
        /*0010*/ 	.short	0x0000
        /*0012*/ 	.short	0x0000
        /*0014*/ 	.byte	0x00, 0xf0, 0x01, 0x0a


	//----- nvinfo : EIATTR_SPARSE_MMA_MASK
	.align		4
.L_374:
        /*0018*/ 	.byte	0x03, 0x50
        /*001a*/ 	.short	0x0000


	//----- nvinfo : EIATTR_MAXREG_COUNT
	.align		4
        /*001c*/ 	.byte	0x03, 0x1b
        /*001e*/ 	.short	0x00ff


	//----- nvinfo : EIATTR_NUM_BARRIERS
	.align		4
        /*0020*/ 	.byte	0x02, 0x4c
        /*0022*/ 	.byte	0x01
	.zero		1


	//----- nvinfo : EIATTR_MERCURY_ISA_VERSION
	.align		4
        /*0024*/ 	.byte	0x03, 0x5f
        /*0026*/ 	.short	0x0101


	//----- nvinfo : EIATTR_EXIT_INSTR_OFFSETS
	.align		4
        /*0028*/ 	.byte	0x04, 0x1c
        /*002a*/ 	.short	(.L_376 - .L_375)


	//   ....[0]....
.L_375:
        /*002c*/ 	.word	0x00000080


	//   ....[1]....
        /*0030*/ 	.word	0x00007120


	//----- nvinfo : EIATTR_CRS_STACK_SIZE
	.align		4
.L_376:
        /*0034*/ 	.byte	0x04, 0x1e
        /*0036*/ 	.short	(.L_378 - .L_377)
.L_377:
        /*0038*/ 	.word	0x00000000


	//----- nvinfo : EIATTR_CBANK_PARAM_SIZE
	.align		4
.L_378:
        /*003c*/ 	.byte	0x03, 0x19
        /*003e*/ 	.short	0x0280


	//----- nvinfo : EIATTR_PARAM_CBANK
	.align		4
        /*0040*/ 	.byte	0x04, 0x0a
        /*0042*/ 	.short	(.L_380 - .L_379)
	.align		4
.L_379:
        /*0044*/ 	.word	index@(.nv.constant0._ZN5flash44flash_bwd_dq_dk_dv_loop_seqk_parallel_kernelI23Flash_bwd_kernel_traitsILi192ELi64ELi64ELi8ELi4ELi2ELi2ELb0ELb0EN7cutlass6half_tE19Flash_kernel_traitsILi192ELi64ELi64ELi8ES3_EELb0ELb0ELb0ELb0ELb0ELb1ELb0EEEvNS_16Flash_bwd_paramsE)
        /*0048*/ 	.short	0x0210
        /*004a*/ 	.short	0x0280


	//----- nvinfo : EIATTR_SW_WAR
	.align		4
.L_380:
        /*004c*/ 	.byte	0x04, 0x36
        /*004e*/ 	.short	(.L_382 - .L_381)
.L_381:
        /*0050*/ 	.word	0x00000008
.L_382:


//--------------------- .nv.info._ZN5flash44flash_bwd_dq_dk_dv_loop_seqk_parallel_kernelI23Flash_bwd_kernel_traitsILi192ELi64ELi64ELi8ELi4ELi2ELi2ELb0ELb0EN7cutlass6half_tE19Flash_kernel_traitsILi192ELi64ELi64ELi8ES3_EELb0ELb0ELb0ELb1ELb0ELb0ELb0EEEvNS_16Flash_bwd_paramsE --------------------------
	.section	.nv.info._ZN5flash44flash_bwd_dq_dk_dv_loop_seqk_parallel_kernelI23Flash_bwd_kernel_traitsILi192ELi64ELi64ELi8ELi4ELi2ELi2ELb0ELb0EN7cutlass6half_tE19Flash_kernel_traitsILi192ELi64ELi64ELi8ES3_EELb0ELb0ELb0ELb1ELb0ELb0ELb0EEEvNS_16Flash_bwd_paramsE,"",@"SHT_CUDA_INFO"
	.sectionflags	@""
	.align	4


	//----- nvinfo : EIATTR_CUDA_API_VERSION
	.align		4
        /*0000*/ 	.byte	0x04, 0x37
        /*0002*/ 	.short	(.L_384 - .L_383)
.L_383:
        /*0004*/ 	.word	0x00000082


	//----- nvinfo : EIATTR_KPARAM_INFO
	.align		4
.L_384:
        /*0008*/ 	.byte	0x04, 0x17
        /*000a*/ 	.short	(.L_386 - .L_385)
.L_385:
        /*000c*/ 	.word	0x00000000
        /*0010*/ 	.short	0x0000
        /*0012*/ 	.short	0x0000
        /*0014*/ 	.byte	0x00, 0xf0, 0x01, 0x0a


	//----- nvinfo : EIATTR_SPARSE_MMA_MASK
	.align		4
.L_386:
        /*0018*/ 	.byte	0x03, 0x50
        /*001a*/ 	.short	0x0000


	//----- nvinfo : EIATTR_MAXREG_COUNT
	.align		4
        /*001c*/ 	.byte	0x03, 0x1b
        /*001e*/ 	.short	0x00ff


	//----- nvinfo : EIATTR_NUM_BARRIERS
	.align		4
        /*0020*/ 	.byte	0x02, 0x4c
        /*0022*/ 	.byte	0x01
	.zero		1


	//----- nvinfo : EIATTR_MERCURY_ISA_VERSION
	.align		4
        /*0024*/ 	.byte	0x03, 0x5f
        /*0026*/ 	.short	0x0101


	//----- nvinfo : EIATTR_EXIT_INSTR_OFFSETS
	.align		4
        /*0028*/ 	.byte	0x04, 0x1c
        /*002a*/ 	.short	(.L_388 - .L_387)


	//   ....[0]....
.L_387:
        /*002c*/ 	.word	0x00000080


	//   ....[1]....
        /*0030*/ 	.word	0x00008aa0


	//----- nvinfo : EIATTR_CRS_STACK_SIZE
	.align		4
.L_388:
        /*0034*/ 	.byte	0x04, 0x1e
        /*0036*/ 	.short	(.L_390 - .L_389)
.L_389:
        /*0038*/ 	.word	0x00000000


	//----- nvinfo : EIATTR_CBANK_PARAM_SIZE
	.align		4
.L_390:
        /*003c*/ 	.byte	0x03, 0x19
        /*003e*/ 	.short	0x0280


	//----- nvinfo : EIATTR_PARAM_CBANK
	.align		4
        /*0040*/ 	.byte	0x04, 0x0a
        /*0042*/ 	.short	(.L_392 - .L_391)
	.align		4
.L_391:
        /*0044*/ 	.word	index@(.nv.constant0._ZN5flash44flash_bwd_dq_dk_dv_loop_seqk_parallel_kernelI23Flash_bwd_kernel_traitsILi192ELi64ELi64ELi8ELi4ELi2ELi2ELb0ELb0EN7cutlass6half_tE19Flash_kernel_traitsILi192ELi64ELi64ELi8ES3_EELb0ELb0ELb0ELb1ELb0ELb0ELb0EEEvNS_16Flash_bwd_paramsE)
        /*0048*/ 	.short	0x0210
        /*004a*/ 	.short	0x0280


	//----- nvinfo : EIATTR_SW_WAR
	.align		4
.L_392:
        /*004c*/ 	.byte	0x04, 0x36
        /*004e*/ 	.short	(.L_394 - .L_393)
.L_393:
        /*0050*/ 	.word	0x00000008
.L_394:


//--------------------- .nv.info._ZN5flash44flash_bwd_dq_dk_dv_loop_seqk_parallel_kernelI23Flash_bwd_kernel_traitsILi192ELi64ELi64ELi8ELi4ELi2ELi2ELb0ELb0EN7cutlass6half_tE19Flash_kernel_traitsILi192ELi64ELi64ELi8ES3_EELb0ELb0ELb1ELb0ELb0ELb1ELb0EEEvNS_16Flash_bwd_paramsE --------------------------
	.section	.nv.info._ZN5flash44flash_bwd_dq_dk_dv_loop_seqk_parallel_kernelI23Flash_bwd_kernel_traitsILi192ELi64ELi64ELi8ELi4ELi2ELi2ELb0ELb0EN7cutlass6half_tE19Flash_kernel_traitsILi192ELi64ELi64ELi8ES3_EELb0ELb0ELb1ELb0ELb0ELb1ELb0EEEvNS_16Flash_bwd_paramsE,"",@"SHT_CUDA_INFO"
	.sectionflags	@""
	.align	4


	//----- nvinfo : EIATTR_CUDA_API_VERSION
	.align		4
        /*0000*/ 	.byte	0x04, 0x37
        /*0002*/ 	.short	(.L_396 - .L_395)
.L_395:
        /*0004*/ 	.word	0x00000082


	//----- nvinfo : EIATTR_KPARAM_INFO
	.align		4
.L_396:
        /*0008*/ 	.byte	0x04, 0x17
        /*000a*/ 	.short	(.L_398 - .L_397)
.L_397:
        /*000c*/ 	.word	0x00000000
        /*0010*/ 	.short	0x0000
        /*0012*/ 	.short	0x0000
        /*0014*/ 	.byte	0x00, 0xf0, 0x01, 0x0a


	//----- nvinfo : EIATTR_SPARSE_MMA_MASK
	.align		4
.L_398:
        /*0018*/ 	.byte	0x03, 0x50
        /*001a*/ 	.short	0x0000


	//----- nvinfo : EIATTR_MAXREG_COUNT
	.align		4
        /*001c*/ 	.byte	0x03, 0x1b
        /*001e*/ 	.short	0x00ff


	//----- nvinfo : EIATTR_NUM_BARRIERS
	.align		4
        /*0020*/ 	.byte	0x02, 0x4c
        /*0022*/ 	.byte	0x01
	.zero		1


	//----- nvinfo : EIATTR_MERCURY_ISA_VERSION
	.align		4
        /*0024*/ 	.byte	0x03, 0x5f
        /*0026*/ 	.short	0x0101


	//----- nvinfo : EIATTR_EXIT_INSTR_OFFSETS
	.align		4
        /*0028*/ 	.byte	0x04, 0x1c
        /*002a*/ 	.short	(.L_400 - .L_399)


	//   ....[0]....
.L_399:
        /*002c*/ 	.word	0x00000080


	//   ....[1]....
        /*0030*/ 	.word	0x00007570


	//----- nvinfo : EIATTR_CRS_STACK_SIZE
	.align		4
.L_400:
        /*0034*/ 	.byte	0x04, 0x1e
        /*0036*/ 	.short	(.L_402 - .L_401)
.L_401:
        /*0038*/ 	.word	0x00000000


	//----- nvinfo : EIATTR_CBANK_PARAM_SIZE
	.align		4
.L_402:
        /*003c*/ 	.byte	0x03, 0x19
        /*003e*/ 	.short	0x0280


	//----- nvinfo : EIATTR_PARAM_CBANK
	.align		4
        /*0040*/ 	.byte	0x04, 0x0a
        /*0042*/ 	.short	(.L_404 - .L_403)
	.align		4
.L_403:
        /*0044*/ 	.word	index@(.nv.constant0._ZN5flash44flash_bwd_dq_dk_dv_loop_seqk_parallel_kernelI23Flash_bwd_kernel_traitsILi192ELi64ELi64ELi8ELi4ELi2ELi2ELb0ELb0EN7cutlass6half_tE19Flash_kernel_traitsILi192ELi64ELi64ELi8ES3_EELb0ELb0ELb1ELb0ELb0ELb1ELb0EEEvNS_16Flash_bwd_paramsE)
        /*0048*/ 	.short	0x0210
        /*004a*/ 	.short	0x0280


	//----- nvinfo : EIATTR_SW_WAR
	.align		4
.L_404:
        /*004c*/ 	.byte	0x04, 0x36
        /*004e*/ 	.short	(.L_406 - .L_405)
.L_405:
        /*0050*/ 	.word	0x00000008
.L_406:


//--------------------- .nv.info._ZN5flash44flash_bwd_dq_dk_dv_loop_seqk_parallel_kernelI23Flash_bwd_kernel_traitsILi192ELi64ELi64ELi8ELi4ELi2ELi2ELb0ELb0EN7cutlass6half_tE19Flash_kernel_traitsILi192ELi64ELi64ELi8ES3_EELb0ELb0ELb1ELb1ELb0ELb0ELb0EEEvNS_16Flash_bwd_paramsE --------------------------
	.section	.nv.info._ZN5flash44flash_bwd_dq_dk_dv_loop_seqk_parallel_kernelI23Flash_bwd_kernel_traitsILi192ELi64ELi64ELi8ELi4ELi2ELi2ELb0ELb0EN7cutlass6half_tE19Flash_kernel_traitsILi192ELi64ELi64ELi8ES3_EELb0ELb0ELb1ELb1ELb0ELb0ELb0EEEvNS_16Flash_bwd_paramsE,"",@"SHT_CUDA_INFO"
	.sectionflags	@""
	.align	4


	//----- nvinfo : EIATTR_CUDA_API_VERSION
	.align		4
        /*0000*/ 	.byte	0x04, 0x37
        /*0002*/ 	.short	(.L_408 - .L_407)
.L_407:
        /*0004*/ 	.word	0x00000082


	//----- nvinfo : EIATTR_KPARAM_INFO
	.align		4
.L_408:
        /*0008*/ 	.byte	0x04, 0x17
        /*000a*/ 	.short	(.L_410 - .L_409)
.L_409:
        /*000c*/ 	.word	0x00000000
        /*0010*/ 	.short	0x0000
        /*0012*/ 	.short	0x0000
        /*0014*/ 	.byte	0x00, 0xf0, 0x01, 0x0a


	//----- nvinfo : EIATTR_SPARSE_MMA_MASK
	.align		4
.L_410:
        /*0018*/ 	.byte	0x03, 0x50
        /*001a*/ 	.short	0x0000


	//----- nvinfo : EIATTR_MAXREG_COUNT
	.align		4
        /*001c*/ 	.byte	0x03, 0x1b
        /*001e*/ 	.short	0x00ff


	//----- nvinfo : EIATTR_NUM_BARRIERS
	.align		4
        /*0020*/ 	.byte	0x02, 0x4c
        /*0022*/ 	.byte	0x01
	.zero		1


	//----- nvinfo : EIATTR_MERCURY_ISA_VERSION
	.align		4
        /*0024*/ 	.byte	0x03, 0x5f
        /*0026*/ 	.short	0x0101


	//----- nvinfo : EIATTR_EXIT_INSTR_OFFSETS
	.align		4
        /*0028*/ 	.byte	0x04, 0x1c
        /*002a*/ 	.short	(.L_412 - .L_411)


	//   ....[0]....
.L_411:
        /*002c*/ 	.word	0x00000080


	//   ....[1]....
        /*0030*/ 	.word	0x00008eb0


	//----- nvinfo : EIATTR_CRS_STACK_SIZE
	.align		4
.L_412:
        /*0034*/ 	.byte	0x04, 0x1e
        /*0036*/ 	.short	(.L_414 - .L_413)
.L_413:
        /*0038*/ 	.word	0x00000000


	//----- nvinfo : EIATTR_CBANK_PARAM_SIZE
	.align		4
.L_414:
        /*003c*/ 	.byte	0x03, 0x19
        /*003e*/ 	.short	0x0280


	//----- nvinfo : EIATTR_PARAM_CBANK
	.align		4
        /*0040*/ 	.byte	0x04, 0x0a
        /*0042*/ 	.short	(.L_416 - .L_415)
	.align		4
.L_415:
        /*0044*/ 	.word	index@(.nv.constant0._ZN5flash44flash_bwd_dq_dk_dv_loop_seqk_parallel_kernelI23Flash_bwd_kernel_traitsILi192ELi64ELi64ELi8ELi4ELi2ELi2ELb0ELb0EN7cutlass6half_tE19Flash_kernel_traitsILi192ELi64ELi64ELi8ES3_EELb0ELb0ELb1ELb1ELb0ELb0ELb0EEEvNS_16Flash_bwd_paramsE)
        /*0048*/ 	.short	0x0210
        /*004a*/ 	.short	0x0280


	//----- nvinfo : EIATTR_SW_WAR
	.align		4
.L_416:
        /*004c*/ 	.byte	0x04, 0x36
        /*004e*/ 	.short	(.L_418 - .L_417)
.L_417:
        /*0050*/ 	.word	0x00000008
.L_418:


//--------------------- .nv.info._ZN5flash27flash_bwd_convert_dq_kernelI23Flash_bwd_kernel_traitsILi192ELi64ELi64ELi8ELi4ELi2ELi2ELb1ELb1EN7cutlass6half_tE19Flash_kernel_traitsILi192ELi64ELi64ELi8ES3_EEEEvNS_16Flash_bwd_paramsEi --------------------------
	.section	.nv.info._ZN5flash27flash_bwd_convert_dq_kernelI23Flash_bwd_kernel_traitsILi192ELi64ELi64ELi8ELi4ELi2ELi2ELb1ELb1EN7cutlass6half_tE19Flash_kernel_traitsILi192ELi64ELi64ELi8ES3_EEEEvNS_16Flash_bwd_paramsEi,"",@"SHT_CUDA_INFO"
	.sectionflags	@""
	.align	4


	//----- nvinfo : EIATTR_CUDA_API_VERSION
	.align		4
        /*0000*/ 	.byte	0x04, 0x37
        /*0002*/ 	.short	(.L_420 - .L_419)
.L_419:
        /*0004*/ 	.word	0x00000082


	//----- nvinfo : EIATTR_KPARAM_INFO
	.align		4
.L_420:
        /*0008*/ 	.byte	0x04, 0x17
        /*000a*/ 	.short	(.L_422 - .L_421)
.L_421:
        /*000c*/ 	.word	0x00000000
        /*0010*/ 	.short	0x0001
        /*0012*/ 	.short	0x0280
        /*0014*/ 	.byte	0x00, 0xf0, 0x11, 0x00


	//----- nvinfo : EIATTR_KPARAM_INFO
	.align		4
.L_422:
        /*0018*/ 	.byte	0x04, 0x17
        /*001a*/ 	.short	(.L_424 - .L_423)
.L_423:
        /*001c*/ 	.word	0x00000000
        /*0020*/ 	.short	0x0000
        /*0022*/ 	.short	0x0000
        /*0024*/ 	.byte	0x00, 0xf0, 0x01, 0x0a


	//----- nvinfo : EIATTR_SPARSE_MMA_MASK
	.align		4
.L_424:
        /*0028*/ 	.byte	0x03, 0x50
        /*002a*/ 	.short	0x0000


	//----- nvinfo : EIATTR_MAXREG_COUNT
	.align		4
        /*002c*/ 	.byte	0x03, 0x1b
        /*002e*/ 	.short	0x00ff


	//----- nvinfo : EIATTR_NUM_BARRIERS
	.align		4
        /*0030*/ 	.byte	0x02, 0x4c
        /*0032*/ 	.byte	0x01
	.zero		1


	//----- nvinfo : EIATTR_MERCURY_ISA_VERSION
	.align		4
        /*0034*/ 	.byte	0x03, 0x5f
        /*0036*/ 	.short	0x0101


	//----- nvinfo : EIATTR_EXIT_INSTR_OFFSETS
	.align		4
        /*0038*/ 	.byte	0x04, 0x1c
        /*003a*/ 	.short	(.L_426 - .L_425)


	//   ....[0]....
.L_425:
        /*003c*/ 	.word	0x00000100


	//   ....[1]....
        /*0040*/ 	.word	0x00001c70


	//   ....[2]....
        /*0044*/ 	.word	0x00001d90


	//   ....[3]....
        /*0048*/ 	.word	0x00001db0


	//----- nvinfo : EIATTR_CRS_STACK_SIZE
	.align		4
.L_426:
        /*004c*/ 	.byte	0x04, 0x1e
        /*004e*/ 	.short	(.L_428 - .L_427)
.L_427:
        /*0050*/ 	.word	0x00000000


	//----- nvinfo : EIATTR_CBANK_PARAM_SIZE
	.align		4
.L_428:
        /*0054*/ 	.byte	0x03, 0x19
        /*0056*/ 	.short	0x0284


	//----- nvinfo : EIATTR_PARAM_CBANK
	.align		4
        /*0058*/ 	.byte	0x04, 0x0a
        /*005a*/ 	.short	(.L_430 - .L_429)
	.align		4
.L_429:
        /*005c*/ 	.word	index@(.nv.constant0._ZN5flash27flash_bwd_convert_dq_kernelI23Flash_bwd_kernel_traitsILi192ELi64ELi64ELi8ELi4ELi2ELi2ELb1ELb1EN7cutlass6half_tE19Flash_kernel_traitsILi192ELi64ELi64ELi8ES3_EEEEvNS_16Flash_bwd_paramsEi)
        /*0060*/ 	.short	0x0210
        /*0062*/ 	.short	0x0284


	//----- nvinfo : EIATTR_SW_WAR
	.align		4
.L_430:
        /*0064*/ 	.byte	0x04, 0x36
        /*0066*/ 	.short	(.L_432 - .L_431)
.L_431:
        /*0068*/ 	.word	0x00000008
.L_432:


//--------------------- .nv.info._ZN5flash44flash_bwd_dq_dk_dv_loop_seqk_parallel_kernelI23Flash_bwd_kernel_traitsILi192ELi64ELi64ELi8ELi4ELi2ELi2ELb1ELb1EN7cutlass6half_tE19Flash_kernel_traitsILi192ELi64ELi64ELi8ES3_EELb1ELb0ELb0ELb0ELb0ELb0ELb0EEEvNS_16Flash_bwd_paramsE --------------------------
	.section	.nv.info._ZN5flash44flash_bwd_dq_dk_dv_loop_seqk_parallel_kernelI23Flash_bwd_kernel_traitsILi192ELi64ELi64ELi8ELi4ELi2ELi2ELb1ELb1EN7cutlass6half_tE19Flash_kernel_traitsILi192ELi64ELi64ELi8ES3_EELb1ELb0ELb0ELb0ELb0ELb0ELb0EEEvNS_16Flash_bwd_paramsE,"",@"SHT_CUDA_INFO"
	.sectionflags	@""
	.align	4


	//----- nvinfo : EIATTR_CUDA_API_VERSION
	.align		4
        /*0000*/ 	.byte	0x04, 0x37
        /*0002*/ 	.short	(.L_434 - .L_433)
.L_433:
        /*0004*/ 	.word	0x00000082


	//----- nvinfo : EIATTR_KPARAM_INFO
	.align		4
.L_434:
        /*0008*/ 	.byte	0x04, 0x17
        /*000a*/ 	.short	(.L_436 - .L_435)
.L_435:
        /*000c*/ 	.word	0x00000000
        /*0010*/ 	.short	0x0000
        /*0012*/ 	.short	0x0000
        /*0014*/ 	.byte	0x00, 0xf0, 0x01, 0x0a


	//----- nvinfo : EIATTR_SPARSE_MMA_MASK
	.align		4
.L_436:
        /*0018*/ 	.byte	0x03, 0x50
        /*001a*/ 	.short	0x0000


	//----- nvinfo : EIATTR_MAXREG_COUNT
	.align		4
        /*001c*/ 	.byte	0x03, 0x1b
        /*001e*/ 	.short	0x00ff


	//----- nvinfo : EIATTR_NUM_BARRIERS
	.align		4
        /*0020*/ 	.byte	0x02, 0x4c
        /*0022*/ 	.byte	0x01
	.zero		1


	//----- nvinfo : EIATTR_ANNOTATIONS
	.align		4
        /*0024*/ 	.byte	0x04, 0x55
        /*0026*/ 	.short	(.L_438 - .L_437)


	//   ....[0]....
.L_437:
        /* <DEDUP_REMOVED lines=64> */


	//----- nvinfo : EIATTR_MERCURY_ISA_VERSION
	.align		4
.L_438:
        /*0410*/ 	.byte	0x03, 0x5f
        /*0412*/ 	.short	0x0101


	//----- nvinfo : EIATTR_EXIT_INSTR_OFFSETS
	.align		4
        /*0414*/ 	.byte	0x04, 0x1c
        /*0416*/ 	.short	(.L_440 - .L_439)


	//   ....[0]....
.L_439:
        /*0418*/ 	.word	0x000000a0


	//   ....[1]....
        /*041c*/ 	.word	0x00009ee0


	//----- nvinfo : EIATTR_CRS_STACK_SIZE
	.align		4
.L_440:
        /*0420*/ 	.byte	0x04, 0x1e
        /*0422*/ 	.short	(.L_442 - .L_441)
.L_441:
        /*0424*/ 	.word	0x00000000


	//----- nvinfo : EIATTR_CBANK_PARAM_SIZE
	.align		4
.L_442:
        /*0428*/ 	.byte	0x03, 0x19
        /*042a*/ 	.short	0x0280


	//----- nvinfo : EIATTR_PARAM_CBANK
	.align		4
        /*042c*/ 	.byte	0x04, 0x0a
        /*042e*/ 	.short	(.L_444 - .L_443)
	.align		4
.L_443:
        /*0430*/ 	.word	index@(.nv.constant0._ZN5flash44flash_bwd_dq_dk_dv_loop_seqk_parallel_kernelI23Flash_bwd_kernel_traitsILi192ELi64ELi64ELi8ELi4ELi2ELi2ELb1ELb1EN7cutlass6half_tE19Flash_kernel_traitsILi192ELi64ELi64ELi8ES3_EELb1ELb0ELb0ELb0ELb0ELb0ELb0EEEvNS_16Flash_bwd_paramsE)
        /*0434*/ 	.short	0x0210
        /*0436*/ 	.short	0x0280


	//----- nvinfo : EIATTR_SW_WAR
	.align		4
.L_444:
        /*0438*/ 	.byte	0x04, 0x36
        /*043a*/ 	.short	(.L_446 - .L_445)
.L_445:
        /*043c*/ 	.word	0x00000008
.L_446:


//--------------------- .nv.info._ZN5flash44flash_bwd_dq_dk_dv_loop_seqk_parallel_kernelI23Flash_bwd_kernel_traitsILi192ELi64ELi64ELi8ELi4ELi2ELi2ELb1ELb1EN7cutlass6half_tE19Flash_kernel_traitsILi192ELi64ELi64ELi8ES3_EELb0ELb0ELb0ELb0ELb0ELb0ELb1EEEvNS_16Flash_bwd_paramsE --------------------------
	.section	.nv.info._ZN5flash44flash_bwd_dq_dk_dv_loop_seqk_parallel_kernelI23Flash_bwd_kernel_traitsILi192ELi64ELi64ELi8ELi4ELi2ELi2ELb1ELb1EN7cutlass6half_tE19Flash_kernel_traitsILi192ELi64ELi64ELi8ES3_EELb0ELb0ELb0ELb0ELb0ELb0ELb1EEEvNS_16Flash_bwd_paramsE,"",@"SHT_CUDA_INFO"
	.sectionflags	@""
	.align	4


	//----- nvinfo : EIATTR_CUDA_API_VERSION
	.align		4
        /*0000*/ 	.byte	0x04, 0x37
        /*0002*/ 	.short	(.L_448 - .L_447)
.L_447:
        /*0004*/ 	.word	0x00000082


	//----- nvinfo : EIATTR_KPARAM_INFO
	.align		4
.L_448:
        /*0008*/ 	.byte	0x04, 0x17
        /*000a*/ 	.short	(.L_450 - .L_449)
.L_449:
        /*000c*/ 	.word	0x00000000
        /*0010*/ 	.short	0x0000
        /*0012*/ 	.short	0x0000
        /*0014*/ 	.byte	0x00, 0xf0, 0x01, 0x0a


	//----- nvinfo : EIATTR_SPARSE_MMA_MASK
	.align		4
.L_450:
        /*0018*/ 	.byte	0x03, 0x50
        /*001a*/ 	.short	0x0000


	//----- nvinfo : EIATTR_MAXREG_COUNT
	.align		4
        /*001c*/ 	.byte	0x03, 0x1b
        /*001e*/ 	.short	0x00ff


	//----- nvinfo : EIATTR_NUM_BARRIERS
	.align		4
        /*0020*/ 	.byte	0x02, 0x4c
        /*0022*/ 	.byte	0x01
	.zero		1


	//----- nvinfo : EIATTR_ANNOTATIONS
	.align		4
        /*0024*/ 	.byte	0x04, 0x55
        /*0026*/ 	.short	(.L_452 - .L_451)


	//   ....[0]....
.L_451:
        /* <DEDUP_REMOVED lines=77> */


	//----- nvinfo : EIATTR_MERCURY_ISA_VERSION
	.align		4
.L_452:
        /*04e8*/ 	.byte	0x03, 0x5f
        /*04ea*/ 	.short	0x0101


	//----- nvinfo : EIATTR_EXIT_INSTR_OFFSETS
	.align		4
        /*04ec*/ 	.byte	0x04, 0x1c
        /*04ee*/ 	.short	(.L_454 - .L_453)


	//   ....[0]....
.L_453:
        /*04f0*/ 	.word	0x000000a0


	//   ....[1]....
        /*04f4*/ 	.word	0x00009bc0


	//----- nvinfo : EIATTR_CRS_STACK_SIZE
	.align		4
.L_454:
        /*04f8*/ 	.byte	0x04, 0x1e
        /*04fa*/ 	.short	(.L_456 - .L_455)
.L_455:
        /*04fc*/ 	.word	0x00000000


	//----- nvinfo : EIATTR_CBANK_PARAM_SIZE
	.align		4
.L_456:
        /*0500*/ 	.byte	0x03, 0x19
        /*0502*/ 	.short	0x0280


	//----- nvinfo : EIATTR_PARAM_CBANK
	.align		4
        /*0504*/ 	.byte	0x04, 0x0a
        /*0506*/ 	.short	(.L_458 - .L_457)
	.align		4
.L_457:
        /*0508*/ 	.word	index@(.nv.constant0._ZN5flash44flash_bwd_dq_dk_dv_loop_seqk_parallel_kernelI23Flash_bwd_kernel_traitsILi192ELi64ELi64ELi8ELi4ELi2ELi2ELb1ELb1EN7cutlass6half_tE19Flash_kernel_traitsILi192ELi64ELi64ELi8ES3_EELb0ELb0ELb0ELb0ELb0ELb0ELb1EEEvNS_16Flash_bwd_paramsE)
        /*050c*/ 	.short	0x0210
        /*050e*/ 	.short	0x0280


	//----- nvinfo : EIATTR_SW_WAR
	.align		4
.L_458:
        /*0510*/ 	.byte	0x04, 0x36
        /*0512*/ 	.short	(.L_460 - .L_459)
.L_459:
        /*0514*/ 	.word	0x00000008
.L_460:


//--------------------- .nv.info._ZN5flash44flash_bwd_dq_dk_dv_loop_seqk_parallel_kernelI23Flash_bwd_kernel_traitsILi192ELi64ELi64ELi8ELi4ELi2ELi2ELb1ELb1EN7cutlass6half_tE19Flash_kernel_traitsILi192ELi64ELi64ELi8ES3_EELb1ELb0ELb1ELb0ELb0ELb0ELb0EEEvNS_16Flash_bwd_paramsE --------------------------
	.section	.nv.info._ZN5flash44flash_bwd_dq_dk_dv_loop_seqk_parallel_kernelI23Flash_bwd_kernel_traitsILi192ELi64ELi64ELi8ELi4ELi2ELi2ELb1ELb1EN7cutlass6half_tE19Flash_kernel_traitsILi192ELi64ELi64ELi8ES3_EELb1ELb0ELb1ELb0ELb0ELb0ELb0EEEvNS_16Flash_bwd_paramsE,"",@"SHT_CUDA_INFO"
	.sectionflags	@""
	.align	4


	//----- nvinfo : EIATTR_CUDA_API_VERSION
	.align		4
        /*0000*/ 	.byte	0x04, 0x37
        /*0002*/ 	.short	(.L_462 - .L_461)
.L_461:
        /*0004*/ 	.word	0x00000082


	//----- nvinfo : EIATTR_KPARAM_INFO
	.align		4
.L_462:
        /*0008*/ 	.byte	0x04, 0x17
        /*000a*/ 	.short	(.L_464 - .L_463)
.L_463:
        /*000c*/ 	.word	0x00000000
        /*0010*/ 	.short	0x0000
        /*0012*/ 	.short	0x0000
        /*0014*/ 	.byte	0x00, 0xf0, 0x01, 0x0a


	//----- nvinfo : EIATTR_SPARSE_MMA_MASK
	.align		4
.L_464:
        /*0018*/ 	.byte	0x03, 0x50
        /*001a*/ 	.short	0x0000


	//----- nvinfo : EIATTR_MAXREG_COUNT
	.align		4
        /*001c*/ 	.byte	0x03, 0x1b
        /*001e*/ 	.short	0x00ff


	//----- nvinfo : EIATTR_NUM_BARRIERS
	.align		4
        /*0020*/ 	.byte	0x02, 0x4c
        /*0022*/ 	.byte	0x01
	.zero		1


	//----- nvinfo : EIATTR_ANNOTATIONS
	.align		4
        /*0024*/ 	.byte	0x04, 0x55
        /*0026*/ 	.short	(.L_466 - .L_465)


	//   ....[0]....
.L_465:
        /* <DEDUP_REMOVED lines=64> */


	//----- nvinfo : EIATTR_MERCURY_ISA_VERSION
	.align		4
.L_466:
        /*0418*/ 	.byte	0x03, 0x5f
        /*041a*/ 	.short	0x0101


	//----- nvinfo : EIATTR_EXIT_INSTR_OFFSETS
	.align		4
        /*041c*/ 	.byte	0x04, 0x1c
        /*041e*/ 	.short	(.L_468 - .L_467)


	//   ....[0]....
.L_467:
        /*0420*/ 	.word	0x000000c0


	//   ....[1]....
        /*0424*/ 	.word	0x0000a0a0


	//----- nvinfo : EIATTR_CRS_STACK_SIZE
	.align		4
.L_468:
        /*0428*/ 	.byte	0x04, 0x1e
        /*042a*/ 	.short	(.L_470 - .L_469)
.L_469:
        /*042c*/ 	.word	0x00000000


	//----- nvinfo : EIATTR_CBANK_PARAM_SIZE
	.align		4
.L_470:
        /*0430*/ 	.byte	0x03, 0x19
        /*0432*/ 	.short	0x0280


	//----- nvinfo : EIATTR_PARAM_CBANK
	.align		4
        /*0434*/ 	.byte	0x04, 0x0a
        /*0436*/ 	.short	(.L_472 - .L_471)
	.align		4
.L_471:
        /*0438*/ 	.word	index@(.nv.constant0._ZN5flash44flash_bwd_dq_dk_dv_loop_seqk_parallel_kernelI23Flash_bwd_kernel_traitsILi192ELi64ELi64ELi8ELi4ELi2ELi2ELb1ELb1EN7cutlass6half_tE19Flash_kernel_traitsILi192ELi64ELi64ELi8ES3_EELb1ELb0ELb1ELb0ELb0ELb0ELb0EEEvNS_16Flash_bwd_paramsE)
        /*043c*/ 	.short	0x0210
        /*043e*/ 	.short	0x0280


	//----- nvinfo : EIATTR_SW_WAR
	.align		4
.L_472:
        /*0440*/ 	.byte	0x04, 0x36
        /*0442*/ 	.short	(.L_474 - .L_473)
.L_473:
        /*0444*/ 	.word	0x00000008
.L_474:


//--------------------- .nv.info._ZN5flash44flash_bwd_dq_dk_dv_loop_seqk_parallel_kernelI23Flash_bwd_kernel_traitsILi192ELi64ELi64ELi8ELi4ELi2ELi2ELb1ELb1EN7cutlass6half_tE19Flash_kernel_traitsILi192ELi64ELi64ELi8ES3_EELb0ELb0ELb1ELb0ELb0ELb0ELb1EEEvNS_16Flash_bwd_paramsE --------------------------
	.section	.nv.info._ZN5flash44flash_bwd_dq_dk_dv_loop_seqk_parallel_kernelI23Flash_bwd_kernel_traitsILi192ELi64ELi64ELi8ELi4ELi2ELi2ELb1ELb1EN7cutlass6half_tE19Flash_kernel_traitsILi192ELi64ELi64ELi8ES3_EELb0ELb0ELb1ELb0ELb0ELb0ELb1EEEvNS_16Flash_bwd_paramsE,"",@"SHT_CUDA_INFO"
	.sectionflags	@""
	.align	4


	//----- nvinfo : EIATTR_CUDA_API_VERSION
	.align		4
        /*0000*/ 	.byte	0x04, 0x37
        /*0002*/ 	.short	(.L_476 - .L_475)
.L_475:
        /*0004*/ 	.word	0x00000082


	//----- nvinfo : EIATTR_KPARAM_INFO
	.align		4
.L_476:
        /*0008*/ 	.byte	0x04, 0x17
        /*000a*/ 	.short	(.L_478 - .L_477)
.L_477:
        /*000c*/ 	.word	0x00000000
        /*0010*/ 	.short	0x0000
        /*0012*/ 	.short	0x0000
        /*0014*/ 	.byte	0x00, 0xf0, 0x01, 0x0a


	//----- nvinfo : EIATTR_SPARSE_MMA_MASK
	.align		4
.L_478:
        /*0018*/ 	.byte	0x03, 0x50
        /*001a*/ 	.short	0x0000


	//----- nvinfo : EIATTR_MAXREG_COUNT
	.align		4
        /*001c*/ 	.byte	0x03, 0x1b
        /*001e*/ 	.short	0x00ff


	//----- nvinfo : EIATTR_NUM_BARRIERS
	.align		4
        /*0020*/ 	.byte	0x02, 0x4c
        /*0022*/ 	.byte	0x01
	.zero		1


	//----- nvinfo : EIATTR_ANNOTATIONS
	.align		4
        /*0024*/ 	.byte	0x04, 0x55
        /*0026*/ 	.short	(.L_480 - .L_479)


	//   ....[0]....
.L_479:
        /* <DEDUP_REMOVED lines=80> */


	//----- nvinfo : EIATTR_MERCURY_ISA_VERSION
	.align		4
.L_480:
        /*0518*/ 	.byte	0x03, 0x5f
        /*051a*/ 	.short	0x0101


	//----- nvinfo : EIATTR_EXIT_INSTR_OFFSETS
	.align		4
        /*051c*/ 	.byte	0x04, 0x1c
        /*051e*/ 	.short	(.L_482 - .L_481)


	//   ....[0]....
.L_481:
        /*0520*/ 	.word	0x000000c0


	//   ....[1]....
        /*0524*/ 	.word	0x00009d90


	//----- nvinfo : EIATTR_CRS_STACK_SIZE
	.align		4
.L_482:
        /*0528*/ 	.byte	0x04, 0x1e
        /*052a*/ 	.short	(.L_484 - .L_483)
.L_483:
        /*052c*/ 	.word	0x00000000


	//----- nvinfo : EIATTR_CBANK_PARAM_SIZE
	.align		4
.L_484:
        /*0530*/ 	.byte	0x03, 0x19
        /*0532*/ 	.short	0x0280


	//----- nvinfo : EIATTR_PARAM_CBANK
	.align		4
        /*0534*/ 	.byte	0x04, 0x0a
        /*0536*/ 	.short	(.L_486 - .L_485)
	.align		4
.L_485:
        /*0538*/ 	.word	index@(.nv.constant0._ZN5flash44flash_bwd_dq_dk_dv_loop_seqk_parallel_kernelI23Flash_bwd_kernel_traitsILi192ELi64ELi64ELi8ELi4ELi2ELi2ELb1ELb1EN7cutlass6half_tE19Flash_kernel_traitsILi192ELi64ELi64ELi8ES3_EELb0ELb0ELb1ELb0ELb0ELb0ELb1EEEvNS_16Flash_bwd_paramsE)
        /*053c*/ 	.short	0x0210
        /*053e*/ 	.short	0x0280


	//----- nvinfo : EIATTR_SW_WAR
	.align		4
.L_486:
        /*0540*/ 	.byte	0x04, 0x36
        /*0542*/ 	.short	(.L_488 - .L_487)
.L_487:
        /*0544*/ 	.word	0x00000008
.L_488:


//--------------------- .nv.info._ZN5flash44flash_bwd_dq_dk_dv_loop_seqk_parallel_kernelI23Flash_bwd_kernel_traitsILi192ELi64ELi64ELi8ELi4ELi2ELi2ELb1ELb1EN7cutlass6half_tE19Flash_kernel_traitsILi192ELi64ELi64ELi8ES3_EELb1ELb0ELb0ELb0ELb0ELb1ELb0EEEvNS_16Flash_bwd_paramsE --------------------------
	.section	.nv.info._ZN5flash44flash_bwd_dq_dk_dv_loop_seqk_parallel_kernelI23Flash_bwd_kernel_traitsILi192ELi64ELi64ELi8ELi4ELi2ELi2ELb1ELb1EN7cutlass6half_tE19Flash_kernel_traitsILi192ELi64ELi64ELi8ES3_EELb1ELb0ELb0ELb0ELb0ELb1ELb0EEEvNS_16Flash_bwd_paramsE,"",@"SHT_CUDA_INFO"
	.sectionflags	@""
	.align	4


	//----- nvinfo : EIATTR_CUDA_API_VERSION
	.align		4
        /*0000*/ 	.byte	0x04, 0x37
        /*0002*/ 	.short	(.L_490 - .L_489)
.L_489:
        /*0004*/ 	.word	0x00000082


	//----- nvinfo : EIATTR_KPARAM_INFO
	.align		4
.L_490:
        /*0008*/ 	.byte	0x04, 0x17
        /*000a*/ 	.short	(.L_492 - .L_491)
.L_491:
        /*000c*/ 	.word	0x00000000
        /*0010*/ 	.short	0x0000
        /*0012*/ 	.short	0x0000
        /*0014*/ 	.byte	0x00, 0xf0, 0x01, 0x0a


	//----- nvinfo : EIATTR_SPARSE_MMA_MASK
	.align		4
.L_492:
        /*0018*/ 	.byte	0x03, 0x50
        /*001a*/ 	.short	0x0000


	//----- nvinfo : EIATTR_MAXREG_COUNT
	.align		4
        /*001c*/ 	.byte	0x03, 0x1b
        /*001e*/ 	.short	0x00ff


	//----- nvinfo : EIATTR_NUM_BARRIERS
	.align		4
        /*0020*/ 	.byte	0x02, 0x4c
        /*0022*/ 	.byte	0x01
	.zero		1


	//----- nvinfo : EIATTR_ANNOTATIONS
	.align		4
        /*0024*/ 	.byte	0x04, 0x55
        /*0026*/ 	.short	(.L_494 - .L_493)


	//   ....[0]....
.L_493:
        /* <DEDUP_REMOVED lines=48> */


	//----- nvinfo : EIATTR_MERCURY_ISA_VERSION
	.align		4
.L_494:
        /*0318*/ 	.byte	0x03, 0x5f
        /*031a*/ 	.short	0x0101


	//----- nvinfo : EIATTR_EXIT_INSTR_OFFSETS
	.align		4
        /*031c*/ 	.byte	0x04, 0x1c
        /*031e*/ 	.short	(.L_496 - .L_495)


	//   ....[0]....
.L_495:
        /*0320*/ 	.word	0x000000a0


	//   ....[1]....
        /*0324*/ 	.word	0x00008be0


	//----- nvinfo : EIATTR_CRS_STACK_SIZE
	.align		4
.L_496:
        /*0328*/ 	.byte	0x04, 0x1e
        /*032a*/ 	.short	(.L_498 - .L_497)
.L_497:
        /*032c*/ 	.word	0x00000000


	//----- nvinfo : EIATTR_CBANK_PARAM_SIZE
	.align		4
.L_498:
        /*0330*/ 	.byte	0x03, 0x19
        /*0332*/ 	.short	0x0280


	//----- nvinfo : EIATTR_PARAM_CBANK
	.align		4
        /*0334*/ 	.byte	0x04, 0x0a
        /*0336*/ 	.short	(.L_500 - .L_499)
	.align		4
.L_499:
        /*0338*/ 	.word	index@(.nv.constant0._ZN5flash44flash_bwd_dq_dk_dv_loop_seqk_parallel_kernelI23Flash_bwd_kernel_traitsILi192ELi64ELi64ELi8ELi4ELi2ELi2ELb1ELb1EN7cutlass6half_tE19Flash_kernel_traitsILi192ELi64ELi64ELi8ES3_EELb1ELb0ELb0ELb0ELb0ELb1ELb0EEEvNS_16Flash_bwd_paramsE)
        /*033c*/ 	.short	0x0210
        /*033e*/ 	.short	0x0280


	//----- nvinfo : EIATTR_SW_WAR
	.align		4
.L_500:
        /*0340*/ 	.byte	0x04, 0x36
        /*0342*/ 	.short	(.L_502 - .L_501)
.L_501:
        /*0344*/ 	.word	0x00000008
.L_502:


//--------------------- .nv.info._ZN5flash44flash_bwd_dq_dk_dv_loop_seqk_parallel_kernelI23Flash_bwd_kernel_traitsILi192ELi64ELi64ELi8ELi4ELi2ELi2ELb1ELb1EN7cutlass6half_tE19Flash_kernel_traitsILi192ELi64ELi64ELi8ES3_EELb0ELb0ELb0ELb0ELb0ELb1ELb1EEEvNS_16Flash_bwd_paramsE --------------------------
	.section	.nv.info._ZN5flash44flash_bwd_dq_dk_dv_loop_seqk_parallel_kernelI23Flash_bwd_kernel_traitsILi192ELi64ELi64ELi8ELi4ELi2ELi2ELb1ELb1EN7cutlass6half_tE19Flash_kernel_traitsILi192ELi64ELi64ELi8ES3_EELb0ELb0ELb0ELb0ELb0ELb1ELb1EEEvNS_16Flash_bwd_paramsE,"",@"SHT_CUDA_INFO"
	.sectionflags	@""
	.align	4


	//----- nvinfo : EIATTR_CUDA_API_VERSION
	.align		4
        /*0000*/ 	.byte	0x04, 0x37
        /*0002*/ 	.short	(.L_504 - .L_503)
.L_503:
        /*0004*/ 	.word	0x00000082


	//----- nvinfo : EIATTR_KPARAM_INFO
	.align		4
.L_504:
        /*0008*/ 	.byte	0x04, 0x17
        /*000a*/ 	.short	(.L_506 - .L_505)
.L_505:
        /*000c*/ 	.word	0x00000000
        /*0010*/ 	.short	0x0000
        /*0012*/ 	.short	0x0000
        /*0014*/ 	.byte	0x00, 0xf0, 0x01, 0x0a


	//----- nvinfo : EIATTR_SPARSE_MMA_MASK
	.align		4
.L_506:
        /*0018*/ 	.byte	0x03, 0x50
        /*001a*/ 	.short	0x0000


	//----- nvinfo : EIATTR_MAXREG_COUNT
	.align		4
        /*001c*/ 	.byte	0x03, 0x1b
        /*001e*/ 	.short	0x00ff


	//----- nvinfo : EIATTR_NUM_BARRIERS
	.align		4
        /*0020*/ 	.byte	0x02, 0x4c
        /*0022*/ 	.byte	0x01
	.zero		1


	//----- nvinfo : EIATTR_ANNOTATIONS
	.align		4
        /*0024*/ 	.byte	0x04, 0x55
        /*0026*/ 	.short	(.L_508 - .L_507)


	//   ....[0]....
.L_507:
        /* <DEDUP_REMOVED lines=62> */


	//----- nvinfo : EIATTR_MERCURY_ISA_VERSION
	.align		4
.L_508:
        /*03f0*/ 	.byte	0x03, 0x5f
        /*03f2*/ 	.short	0x0101


	//----- nvinfo : EIATTR_EXIT_INSTR_OFFSETS
	.align		4
        /*03f4*/ 	.byte	0x04, 0x1c
        /*03f6*/ 	.short	(.L_510 - .L_509)


	//   ....[0]....
.L_509:
        /*03f8*/ 	.word	0x000000a0


	//   ....[1]....
        /*03fc*/ 	.word	0x00008860


	//----- nvinfo : EIATTR_CRS_STACK_SIZE
	.align		4
.L_510:
        /*0400*/ 	.byte	0x04, 0x1e
        /*0402*/ 	.short	(.L_512 - .L_511)
.L_511:
        /*0404*/ 	.word	0x00000000


	//----- nvinfo : EIATTR_CBANK_PARAM_SIZE
	.align		4
.L_512:
        /*0408*/ 	.byte	0x03, 0x19
        /*040a*/ 	.short	0x0280


	//----- nvinfo : EIATTR_PARAM_CBANK
	.align		4
        /*040c*/ 	.byte	0x04, 0x0a
        /*040e*/ 	.short	(.L_514 - .L_513)
	.align		4
.L_513:
        /*0410*/ 	.word	index@(.nv.constant0._ZN5flash44flash_bwd_dq_dk_dv_loop_seqk_parallel_kernelI23Flash_bwd_kernel_traitsILi192ELi64ELi64ELi8ELi4ELi2ELi2ELb1ELb1EN7cutlass6half_tE19Flash_kernel_traitsILi192ELi64ELi64ELi8ES3_EELb0ELb0ELb0ELb0ELb0ELb1ELb1EEEvNS_16Flash_bwd_paramsE)
        /*0414*/ 	.short	0x0210
        /*0416*/ 	.short	0x0280


	//----- nvinfo : EIATTR_SW_WAR
	.align		4
.L_514:
        /*0418*/ 	.byte	0x04, 0x36
        /*041a*/ 	.short	(.L_516 - .L_515)
.L_515:
        /*041c*/ 	.word	0x00000008
.L_516:


//--------------------- .nv.info._ZN5flash44flash_bwd_dq_dk_dv_loop_seqk_parallel_kernelI23Flash_bwd_kernel_traitsILi192ELi64ELi64ELi8ELi4ELi2ELi2ELb1ELb1EN7cutlass6half_tE19Flash_kernel_traitsILi192ELi64ELi64ELi8ES3_EELb1ELb0ELb0ELb1ELb0ELb0ELb0EEEvNS_16Flash_bwd_paramsE --------------------------
	.section	.nv.info._ZN5flash44flash_bwd_dq_dk_dv_loop_seqk_parallel_kernelI23Flash_bwd_kernel_traitsILi192ELi64ELi64ELi8ELi4ELi2ELi2ELb1ELb1EN7cutlass6half_tE19Flash_kernel_traitsILi192ELi64ELi64ELi8ES3_EELb1ELb0ELb0ELb1ELb0ELb0ELb0EEEvNS_16Flash_bwd_paramsE,"",@"SHT_CUDA_INFO"
	.sectionflags	@""
	.align	4


	//----- nvinfo : EIATTR_CUDA_API_VERSION
	.align		4
        /*0000*/ 	.byte	0x04, 0x37
        /*0002*/ 	.short	(.L_518 - .L_517)
.L_517:
        /*0004*/ 	.word	0x00000082


	//----- nvinfo : EIATTR_KPARAM_INFO
	.align		4
.L_518:
        /*0008*/ 	.byte	0x04, 0x17
        /*000a*/ 	.short	(.L_520 - .L_519)
.L_519:
        /*000c*/ 	.word	0x00000000
        /*0010*/ 	.short	0x0000
        /*0012*/ 	.short	0x0000
        /*0014*/ 	.byte	0x00, 0xf0, 0x01, 0x0a


	//----- nvinfo : EIATTR_SPARSE_MMA_MASK
	.align		4
.L_520:
        /*0018*/ 	.byte	0x03, 0x50
        /*001a*/ 	.short	0x0000


	//----- nvinfo : EIATTR_MAXREG_COUNT
	.align		4
        /*001c*/ 	.byte	0x03, 0x1b
        /*001e*/ 	.short	0x00ff


	//----- nvinfo : EIATTR_NUM_BARRIERS
	.align		4
        /*0020*/ 	.byte	0x02, 0x4c
        /*0022*/ 	.byte	0x01
	.zero		1


	//----- nvinfo : EIATTR_ANNOTATIONS
	.align		4
        /*0024*/ 	.byte	0x04, 0x55
        /*0026*/ 	.short	(.L_522 - .L_521)


	//   ....[0]....
.L_521:
        /* <DEDUP_REMOVED lines=66> */


	//----- nvinfo : EIATTR_MERCURY_ISA_VERSION
	.align		4
.L_522:
        /*0430*/ 	.byte	0x03, 0x5f
        /*0432*/ 	.short	0x0101


	//----- nvinfo : EIATTR_EXIT_INSTR_OFFSETS
	.align		4
        /*0434*/ 	.byte	0x04, 0x1c
        /*0436*/ 	.short	(.L_524 - .L_523)


	//   ....[0]....
.L_523:
        /*0438*/ 	.word	0x000000a0


	//   ....[1]....
        /*043c*/ 	.word	0x0000a3f0


	//----- nvinfo : EIATTR_CRS_STACK_SIZE
	.align		4
.L_524:
        /*0440*/ 	.byte	0x04, 0x1e
        /*0442*/ 	.short	(.L_526 - .L_525)
.L_525:
        /*0444*/ 	.word	0x00000000


	//----- nvinfo : EIATTR_CBANK_PARAM_SIZE
	.align		4
.L_526:
        /*0448*/ 	.byte	0x03, 0x19
        /*044a*/ 	.short	0x0280


	//----- nvinfo : EIATTR_PARAM_CBANK
	.align		4
        /*044c*/ 	.byte	0x04, 0x0a
        /*044e*/ 	.short	(.L_528 - .L_527)
	.align		4
.L_527:
        /*0450*/ 	.word	index@(.nv.constant0._ZN5flash44flash_bwd_dq_dk_dv_loop_seqk_parallel_kernelI23Flash_bwd_kernel_traitsILi192ELi64ELi64ELi8ELi4ELi2ELi2ELb1ELb1EN7cutlass6half_tE19Flash_kernel_traitsILi192ELi64ELi64ELi8ES3_EELb1ELb0ELb0ELb1ELb0ELb0ELb0EEEvNS_16Flash_bwd_paramsE)
        /*0454*/ 	.short	0x0210
        /*0456*/ 	.short	0x0280


	//----- nvinfo : EIATTR_SW_WAR
	.align		4
.L_528:
        /*0458*/ 	.byte	0x04, 0x36
        /*045a*/ 	.short	(.L_530 - .L_529)
.L_529:
        /*045c*/ 	.word	0x00000008
.L_530:


//--------------------- .nv.info._ZN5flash44flash_bwd_dq_dk_dv_loop_seqk_parallel_kernelI23Flash_bwd_kernel_traitsILi192ELi64ELi64ELi8ELi4ELi2ELi2ELb1ELb1EN7cutlass6half_tE19Flash_kernel_traitsILi192ELi64ELi64ELi8ES3_EELb0ELb0ELb0ELb1ELb0ELb0ELb1EEEvNS_16Flash_bwd_paramsE --------------------------
	.section	.nv.info._ZN5flash44flash_bwd_dq_dk_dv_loop_seqk_parallel_kernelI23Flash_bwd_kernel_traitsILi192ELi64ELi64ELi8ELi4ELi2ELi2ELb1ELb1EN7cutlass6half_tE19Flash_kernel_traitsILi192ELi64ELi64ELi8ES3_EELb0ELb0ELb0ELb1ELb0ELb0ELb1EEEvNS_16Flash_bwd_paramsE,"",@"SHT_CUDA_INFO"
	.sectionflags	@""
	.align	4


	//----- nvinfo : EIATTR_CUDA_API_VERSION
	.align		4
        /*0000*/ 	.byte	0x04, 0x37
        /*0002*/ 	.short	(.L_532 - .L_531)
.L_531:
        /*0004*/ 	.word	0x00000082


	//----- nvinfo : EIATTR_KPARAM_INFO
	.align		4
.L_532:
        /*0008*/ 	.byte	0x04, 0x17
        /*000a*/ 	.short	(.L_534 - .L_533)
.L_533:
        /*000c*/ 	.word	0x00000000
        /*0010*/ 	.short	0x0000
        /*0012*/ 	.short	0x0000
        /*0014*/ 	.byte	0x00, 0xf0, 0x01, 0x0a


	//----- nvinfo : EIATTR_SPARSE_MMA_MASK
	.align		4
.L_534:
        /*0018*/ 	.byte	0x03, 0x50
        /*001a*/ 	.short	0x0000


	//----- nvinfo : EIATTR_MAXREG_COUNT
	.align		4
        /*001c*/ 	.byte	0x03, 0x1b
        /*001e*/ 	.short	0x00ff


	//----- nvinfo : EIATTR_NUM_BARRIERS
	.align		4
        /*0020*/ 	.byte	0x02, 0x4c
        /*0022*/ 	.byte	0x01
	.zero		1


	//----- nvinfo : EIATTR_ANNOTATIONS
	.align		4
        /*0024*/ 	.byte	0x04, 0x55
        /*0026*/ 	.short	(.L_536 - .L_535)


	//   ....[0]....
.L_535:
        /* <DEDUP_REMOVED lines=77> */


	//----- nvinfo : EIATTR_MERCURY_ISA_VERSION
	.align		4
.L_536:
        /*04e8*/ 	.byte	0x03, 0x5f
        /*04ea*/ 	.short	0x0101


	//----- nvinfo : EIATTR_EXIT_INSTR_OFFSETS
	.align		4
        /*04ec*/ 	.byte	0x04, 0x1c
        /*04ee*/ 	.short	(.L_538 - .L_537)


	//   ....[0]....
.L_537:
        /*04f0*/ 	.word	0x000000a0


	//   ....[1]....
        /*04f4*/ 	.word	0x00009f80


	//----- nvinfo : EIATTR_CRS_STACK_SIZE
	.align		4
.L_538:
        /*04f8*/ 	.byte	0x04, 0x1e
        /*04fa*/ 	.short	(.L_540 - .L_539)
.L_539:
        /*04fc*/ 	.word	0x00000000


	//----- nvinfo : EIATTR_CBANK_PARAM_SIZE
	.align		4
.L_540:
        /*0500*/ 	.byte	0x03, 0x19
        /*0502*/ 	.short	0x0280


	//----- nvinfo : EIATTR_PARAM_CBANK
	.align		4
        /*0504*/ 	.byte	0x04, 0x0a
        /*0506*/ 	.short	(.L_542 - .L_541)
	.align		4
.L_541:
        /*0508*/ 	.word	index@(.nv.constant0._ZN5flash44flash_bwd_dq_dk_dv_loop_seqk_parallel_kernelI23Flash_bwd_kernel_traitsILi192ELi64ELi64ELi8ELi4ELi2ELi2ELb1ELb1EN7cutlass6half_tE19Flash_kernel_traitsILi192ELi64ELi64ELi8ES3_EELb0ELb0ELb0ELb1ELb0ELb0ELb1EEEvNS_16Flash_bwd_paramsE)
        /*050c*/ 	.short	0x0210
        /*050e*/ 	.short	0x0280


	//----- nvinfo : EIATTR_SW_WAR
	.align		4
.L_542:
        /*0510*/ 	.byte	0x04, 0x36
        /*0512*/ 	.short	(.L_544 - .L_543)
.L_543:
        /*0514*/ 	.word	0x00000008
.L_544:


//--------------------- .nv.info._ZN5flash44flash_bwd_dq_dk_dv_loop_seqk_parallel_kernelI23Flash_bwd_kernel_traitsILi192ELi64ELi64ELi8ELi4ELi2ELi2ELb1ELb1EN7cutlass6half_tE19Flash_kernel_traitsILi192ELi64ELi64ELi8ES3_EELb1ELb0ELb1ELb0ELb0ELb1ELb0EEEvNS_16Flash_bwd_paramsE --------------------------
	.section	.nv.info._ZN5flash44flash_bwd_dq_dk_dv_loop_seqk_parallel_kernelI23Flash_bwd_kernel_traitsILi192ELi64ELi64ELi8ELi4ELi2ELi2ELb1ELb1EN7cutlass6half_tE19Flash_kernel_traitsILi192ELi64ELi64ELi8ES3_EELb1ELb0ELb1ELb0ELb0ELb1ELb0EEEvNS_16Flash_bwd_paramsE,"",@"SHT_CUDA_INFO"
	.sectionflags	@""
	.align	4


	//----- nvinfo : EIATTR_CUDA_API_VERSION
	.align		4
        /*0000*/ 	.byte	0x04, 0x37
        /*0002*/ 	.short	(.L_546 - .L_545)
.L_545:
        /*0004*/ 	.word	0x00000082


	//----- nvinfo : EIATTR_KPARAM_INFO
	.align		4
.L_546:
        /*0008*/ 	.byte	0x04, 0x17
        /*000a*/ 	.short	(.L_548 - .L_547)
.L_547:
        /*000c*/ 	.word	0x00000000
        /*0010*/ 	.short	0x0000
        /*0012*/ 	.short	0x0000
        /*0014*/ 	.byte	0x00, 0xf0, 0x01, 0x0a


	//----- nvinfo : EIATTR_SPARSE_MMA_MASK
	.align		4
.L_548:
        /*0018*/ 	.byte	0x03, 0x50
        /*001a*/ 	.short	0x0000


	//----- nvinfo : EIATTR_MAXREG_COUNT
	.align		4
        /*001c*/ 	.byte	0x03, 0x1b
        /*001e*/ 	.short	0x00ff


	//----- nvinfo : EIATTR_NUM_BARRIERS
	.align		4
        /*0020*/ 	.byte	0x02, 0x4c
        /*0022*/ 	.byte	0x01
	.zero		1


	//----- nvinfo : EIATTR_ANNOTATIONS
	.align		4
        /*0024*/ 	.byte	0x04, 0x55
        /*0026*/ 	.short	(.L_550 - .L_549)


	//   ....[0]....
.L_549:
        /* <DEDUP_REMOVED lines=49> */


	//----- nvinfo : EIATTR_MERCURY_ISA_VERSION
	.align		4
.L_550:
        /*0328*/ 	.byte	0x03, 0x5f
        /*032a*/ 	.short	0x0101


	//----- nvinfo : EIATTR_EXIT_INSTR_OFFSETS
	.align		4
        /*032c*/ 	.byte	0x04, 0x1c
        /*032e*/ 	.short	(.L_552 - .L_551)


	//   ....[0]....
.L_551:
        /*0330*/ 	.word	0x000000c0


	//   ....[1]....
        /*0334*/ 	.word	0x00008d40


	//----- nvinfo : EIATTR_CRS_STACK_SIZE
	.align		4
.L_552:
        /*0338*/ 	.byte	0x04, 0x1e
        /*033a*/ 	.short	(.L_554 - .L_553)
.L_553:
        /*033c*/ 	.word	0x00000000


	//----- nvinfo : EIATTR_CBANK_PARAM_SIZE
	.align		4
.L_554:
        /*0340*/ 	.byte	0x03, 0x19
        /*0342*/ 	.short	0x0280


	//----- nvinfo : EIATTR_PARAM_CBANK
	.align		4
        /*0344*/ 	.byte	0x04, 0x0a
        /*0346*/ 	.short	(.L_556 - .L_555)
	.align		4
.L_555:
        /*0348*/ 	.word	index@(.nv.constant0._ZN5flash44flash_bwd_dq_dk_dv_loop_seqk_parallel_kernelI23Flash_bwd_kernel_traitsILi192ELi64ELi64ELi8ELi4ELi2ELi2ELb1ELb1EN7cutlass6half_tE19Flash_kernel_traitsILi192ELi64ELi64ELi8ES3_EELb1ELb0ELb1ELb0ELb0ELb1ELb0EEEvNS_16Flash_bwd_paramsE)
        /*034c*/ 	.short	0x0210
        /*034e*/ 	.short	0x0280


	//----- nvinfo : EIATTR_SW_WAR
	.align		4
.L_556:
        /*0350*/ 	.byte	0x04, 0x36
        /*0352*/ 	.short	(.L_558 - .L_557)
.L_557:
        /*0354*/ 	.word	0x00000008
.L_558:


//--------------------- .nv.info._ZN5flash44flash_bwd_dq_dk_dv_loop_seqk_parallel_kernelI23Flash_bwd_kernel_traitsILi192ELi64ELi64ELi8ELi4ELi2ELi2ELb1ELb1EN7cutlass6half_tE19Flash_kernel_traitsILi192ELi64ELi64ELi8ES3_EELb0ELb0ELb1ELb0ELb0ELb1ELb1EEEvNS_16Flash_bwd_paramsE --------------------------
	.section	.nv.info._ZN5flash44flash_bwd_dq_dk_dv_loop_seqk_parallel_kernelI23Flash_bwd_kernel_traitsILi192ELi64ELi64ELi8ELi4ELi2ELi2ELb1ELb1EN7cutlass6half_tE19Flash_kernel_traitsILi192ELi64ELi64ELi8ES3_EELb0ELb0ELb1ELb0ELb0ELb1ELb1EEEvNS_16Flash_bwd_paramsE,"",@"SHT_CUDA_INFO"
	.sectionflags	@""
	.align	4


	//----- nvinfo : EIATTR_CUDA_API_VERSION
	.align		4
        /*0000*/ 	.byte	0x04, 0x37
        /*0002*/ 	.short	(.L_560 - .L_559)
.L_559:
        /*0004*/ 	.word	0x00000082


	//----- nvinfo : EIATTR_KPARAM_INFO
	.align		4
.L_560:
        /*0008*/ 	.byte	0x04, 0x17
        /*000a*/ 	.short	(.L_562 - .L_561)
.L_561:
        /*000c*/ 	.word	0x00000000
        /*0010*/ 	.short	0x0000
        /*0012*/ 	.short	0x0000
        /*0014*/ 	.byte	0x00, 0xf0, 0x01, 0x0a


	//----- nvinfo : EIATTR_SPARSE_MMA_MASK
	.align		4
.L_562:
        /*0018*/ 	.byte	0x03, 0x50
        /*001a*/ 	.short	0x0000


	//----- nvinfo : EIATTR_MAXREG_COUNT
	.align		4
        /*001c*/ 	.byte	0x03, 0x1b
        /*001e*/ 	.short	0x00ff


	//----- nvinfo : EIATTR_NUM_BARRIERS
	.align		4
        /*0020*/ 	.byte	0x02, 0x4c
        /*0022*/ 	.byte	0x01
	.zero		1


	//----- nvinfo : EIATTR_ANNOTATIONS
	.align		4
        /*0024*/ 	.byte	0x04, 0x55
        /*0026*/ 	.short	(.L_564 - .L_563)


	//   ....[0]....
.L_563:
        /* <DEDUP_REMOVED lines=64> */


	//----- nvinfo : EIATTR_MERCURY_ISA_VERSION
	.align		4
.L_564:
        /*0418*/ 	.byte	0x03, 0x5f
        /*041a*/ 	.short	0x0101


	//----- nvinfo : EIATTR_EXIT_INSTR_OFFSETS
	.align		4
        /*041c*/ 	.byte	0x04, 0x1c
        /*041e*/ 	.short	(.L_566 - .L_565)


	//   ....[0]....
.L_565:
        /*0420*/ 	.word	0x000000c0


	//   ....[1]....
        /*0424*/ 	.word	0x00008a00


	//----- nvinfo : EIATTR_CRS_STACK_SIZE
	.align		4
.L_566:
        /*0428*/ 	.byte	0x04, 0x1e
        /*042a*/ 	.short	(.L_568 - .L_567)
.L_567:
        /*042c*/ 	.word	0x00000000


	//----- nvinfo : EIATTR_CBANK_PARAM_SIZE
	.align		4
.L_568:
        /*0430*/ 	.byte	0x03, 0x19
        /*0432*/ 	.short	0x0280


	//----- nvinfo : EIATTR_PARAM_CBANK
	.align		4
        /*0434*/ 	.byte	0x04, 0x0a
        /*0436*/ 	.short	(.L_570 - .L_569)
	.align		4
.L_569:
        /*0438*/ 	.word	index@(.nv.constant0._ZN5flash44flash_bwd_dq_dk_dv_loop_seqk_parallel_kernelI23Flash_bwd_kernel_traitsILi192ELi64ELi64ELi8ELi4ELi2ELi2ELb1ELb1EN7cutlass6half_tE19Flash_kernel_traitsILi192ELi64ELi64ELi8ES3_EELb0ELb0ELb1ELb0ELb0ELb1ELb1EEEvNS_16Flash_bwd_paramsE)
        /*043c*/ 	.short	0x0210
        /*043e*/ 	.short	0x0280


	//----- nvinfo : EIATTR_SW_WAR
	.align		4
.L_570:
        /*0440*/ 	.byte	0x04, 0x36
        /*0442*/ 	.short	(.L_572 - .L_571)
.L_571:
        /*0444*/ 	.word	0x00000008
.L_572:


//--------------------- .nv.info._ZN5flash44flash_bwd_dq_dk_dv_loop_seqk_parallel_kernelI23Flash_bwd_kernel_traitsILi192ELi64ELi64ELi8ELi4ELi2ELi2ELb1ELb1EN7cutlass6half_tE19Flash_kernel_traitsILi192ELi64ELi64ELi8ES3_EELb1ELb0ELb1ELb1ELb0ELb0ELb0EEEvNS_16Flash_bwd_paramsE --------------------------
	.section	.nv.info._ZN5flash44flash_bwd_dq_dk_dv_loop_seqk_parallel_kernelI23Flash_bwd_kernel_traitsILi192ELi64ELi64ELi8ELi4ELi2ELi2ELb1ELb1EN7cutlass6half_tE19Flash_kernel_traitsILi192ELi64ELi64ELi8ES3_EELb1ELb0ELb1ELb1ELb0ELb0ELb0EEEvNS_16Flash_bwd_paramsE,"",@"SHT_CUDA_INFO"
	.sectionflags	@""
	.align	4


	//----- nvinfo : EIATTR_CUDA_API_VERSION
	.align		4
        /*0000*/ 	.byte	0x04, 0x37
        /*0002*/ 	.short	(.L_574 - .L_573)
.L_573:
        /*0004*/ 	.word	0x00000082


	//----- nvinfo : EIATTR_KPARAM_INFO
	.align		4
.L_574:
        /*0008*/ 	.byte	0x04, 0x17
        /*000a*/ 	.short	(.L_576 - .L_575)
.L_575:
        /*000c*/ 	.word	0x00000000
        /*0010*/ 	.short	0x0000
        /*0012*/ 	.short	0x0000
        /*0014*/ 	.byte	0x00, 0xf0, 0x01, 0x0a


	//----- nvinfo : EIATTR_SPARSE_MMA_MASK
	.align		4
.L_576:
        /*0018*/ 	.byte	0x03, 0x50
        /*001a*/ 	.short	0x0000


	//----- nvinfo : EIATTR_MAXREG_COUNT
	.align		4
        /*001c*/ 	.byte	0x03, 0x1b
        /*001e*/ 	.short	0x00ff


	//----- nvinfo : EIATTR_NUM_BARRIERS
	.align		4
        /*0020*/ 	.byte	0x02, 0x4c
        /*0022*/ 	.byte	0x01
	.zero		1


	//----- nvinfo : EIATTR_ANNOTATIONS
	.align		4
        /*0024*/ 	.byte	0x04, 0x55
        /*0026*/ 	.short	(.L_578 - .L_577)


	//   ....[0]....
.L_577:
        /* <DEDUP_REMOVED lines=66> */


	//----- nvinfo : EIATTR_MERCURY_ISA_VERSION
	.align		4
.L_578:
        /*0438*/ 	.byte	0x03, 0x5f
        /*043a*/ 	.short	0x0101


	//----- nvinfo : EIATTR_EXIT_INSTR_OFFSETS
	.align		4
        /*043c*/ 	.byte	0x04, 0x1c
        /*043e*/ 	.short	(.L_580 - .L_579)


	//   ....[0]....
.L_579:
        /*0440*/ 	.word	0x000000c0


	//   ....[1]....
        /*0444*/ 	.word	0x0000a5a0


	//----- nvinfo : EIATTR_CRS_STACK_SIZE
	.align		4
.L_580:
        /*0448*/ 	.byte	0x04, 0x1e
        /*044a*/ 	.short	(.L_582 - .L_581)
.L_581:
        /*044c*/ 	.word	0x00000000


	//----- nvinfo : EIATTR_CBANK_PARAM_SIZE
	.align		4
.L_582:
        /*0450*/ 	.byte	0x03, 0x19
        /*0452*/ 	.short	0x0280


	//----- nvinfo : EIATTR_PARAM_CBANK
	.align		4
        /*0454*/ 	.byte	0x04, 0x0a
        /*0456*/ 	.short	(.L_584 - .L_583)
	.align		4
.L_583:
        /*0458*/ 	.word	index@(.nv.constant0._ZN5flash44flash_bwd_dq_dk_dv_loop_seqk_parallel_kernelI23Flash_bwd_kernel_traitsILi192ELi64ELi64ELi8ELi4ELi2ELi2ELb1ELb1EN7cutlass6half_tE19Flash_kernel_traitsILi192ELi64ELi64ELi8ES3_EELb1ELb0ELb1ELb1ELb0ELb0ELb0EEEvNS_16Flash_bwd_paramsE)
        /*045c*/ 	.short	0x0210
        /*045e*/ 	.short	0x0280


	//----- nvinfo : EIATTR_SW_WAR
	.align		4
.L_584:
        /*0460*/ 	.byte	0x04, 0x36
        /*0462*/ 	.short	(.L_586 - .L_585)
.L_585:
        /*0464*/ 	.word	0x00000008
.L_586:


//--------------------- .nv.info._ZN5flash44flash_bwd_dq_dk_dv_loop_seqk_parallel_kernelI23Flash_bwd_kernel_traitsILi192ELi64ELi64ELi8ELi4ELi2ELi2ELb1ELb1EN7cutlass6half_tE19Flash_kernel_traitsILi192ELi64ELi64ELi8ES3_EELb0ELb0ELb1ELb1ELb0ELb0ELb1EEEvNS_16Flash_bwd_paramsE --------------------------
	.section	.nv.info._ZN5flash44flash_bwd_dq_dk_dv_loop_seqk_parallel_kernelI23Flash_bwd_kernel_traitsILi192ELi64ELi64ELi8ELi4ELi2ELi2ELb1ELb1EN7cutlass6half_tE19Flash_kernel_traitsILi192ELi64ELi64ELi8ES3_EELb0ELb0ELb1ELb1ELb0ELb0ELb1EEEvNS_16Flash_bwd_paramsE,"",@"SHT_CUDA_INFO"
	.sectionflags	@""
	.align	4


	//----- nvinfo : EIATTR_CUDA_API_VERSION
	.align		4
        /*0000*/ 	.byte	0x04, 0x37
        /*0002*/ 	.short	(.L_588 - .L_587)
.L_587:
        /*0004*/ 	.word	0x00000082


	//----- nvinfo : EIATTR_KPARAM_INFO
	.align		4
.L_588:
        /*0008*/ 	.byte	0x04, 0x17
        /*000a*/ 	.short	(.L_590 - .L_589)
.L_589:
        /*000c*/ 	.word	0x00000000
        /*0010*/ 	.short	0x0000
        /*0012*/ 	.short	0x0000
        /*0014*/ 	.byte	0x00, 0xf0, 0x01, 0x0a


	//----- nvinfo : EIATTR_SPARSE_MMA_MASK
	.align		4
.L_590:
        /*0018*/ 	.byte	0x03, 0x50
        /*001a*/ 	.short	0x0000


	//----- nvinfo : EIATTR_MAXREG_COUNT
	.align		4
        /*001c*/ 	.byte	0x03, 0x1b
        /*001e*/ 	.short	0x00ff


	//----- nvinfo : EIATTR_NUM_BARRIERS
	.align		4
        /*0020*/ 	.byte	0x02, 0x4c
        /*0022*/ 	.byte	0x01
	.zero		1


	//----- nvinfo : EIATTR_ANNOTATIONS
	.align		4
        /*0024*/ 	.byte	0x04, 0x55
        /*0026*/ 	.short	(.L_592 - .L_591)


	//   ....[0]....
.L_591:
        /* <DEDUP_REMOVED lines=80> */


	//----- nvinfo : EIATTR_MERCURY_ISA_VERSION
	.align		4
.L_592:
        /*0518*/ 	.byte	0x03, 0x5f
        /*051a*/ 	.short	0x0101


	//----- nvinfo : EIATTR_EXIT_INSTR_OFFSETS
	.align		4
        /*051c*/ 	.byte	0x04, 0x1c
        /*051e*/ 	.short	(.L_594 - .L_593)


	//   ....[0]....
.L_593:
        /*0520*/ 	.word	0x000000c0


	//   ....[1]....
        /*0524*/ 	.word	0x0000a1b0


	//----- nvinfo : EIATTR_CRS_STACK_SIZE
	.align		4
.L_594:
        /*0528*/ 	.byte	0x04, 0x1e
        /*052a*/ 	.short	(.L_596 - .L_595)
.L_595:
        /*052c*/ 	.word	0x00000000


	//----- nvinfo : EIATTR_CBANK_PARAM_SIZE
	.align		4
.L_596:
        /*0530*/ 	.byte	0x03, 0x19
        /*0532*/ 	.short	0x0280


	//----- nvinfo : EIATTR_PARAM_CBANK
	.align		4
        /*0534*/ 	.byte	0x04, 0x0a
        /*0536*/ 	.short	(.L_598 - .L_597)
	.align		4
.L_597:
        /*0538*/ 	.word	index@(.nv.constant0._ZN5flash44flash_bwd_dq_dk_dv_loop_seqk_parallel_kernelI23Flash_bwd_kernel_traitsILi192ELi64ELi64ELi8ELi4ELi2ELi2ELb1ELb1EN7cutlass6half_tE19Flash_kernel_traitsILi192ELi64ELi64ELi8ES3_EELb0ELb0ELb1ELb1ELb0ELb0ELb1EEEvNS_16Flash_bwd_paramsE)
        /*053c*/ 	.short	0x0210
        /*053e*/ 	.short	0x0280


	//----- nvinfo : EIATTR_SW_WAR
	.align		4
.L_598:
        /*0540*/ 	.byte	0x04, 0x36
        /*0542*/ 	.short	(.L_600 - .L_599)
.L_599:
        /*0544*/ 	.word	0x00000008
.L_600:


//--------------------- .nv.info._ZN5flash25flash_bwd_dot_do_o_kernelILb0E23Flash_bwd_kernel_traitsILi192ELi64ELi64ELi8ELi4ELi2ELi2ELb1ELb1EN7cutlass6half_tE19Flash_kernel_traitsILi192ELi64ELi64ELi8ES3_EEEEvNS_16Flash_bwd_paramsE --------------------------
	.section	.nv.info._ZN5flash25flash_bwd_dot_do_o_kernelILb0E23Flash_bwd_kernel_traitsILi192ELi64ELi64ELi8ELi4ELi2ELi2ELb1ELb1EN7cutlass6half_tE19Flash_kernel_traitsILi192ELi64ELi64ELi8ES3_EEEEvNS_16Flash_bwd_paramsE,"",@"SHT_CUDA_INFO"
	.sectionflags	@""
	.align	4


	//----- nvinfo : EIATTR_CUDA_API_VERSION
	.align		4
        /*0000*/ 	.byte	0x04, 0x37
        /*0002*/ 	.short	(.L_602 - .L_601)
.L_601:
        /*0004*/ 	.word	0x00000082


	//----- nvinfo : EIATTR_KPARAM_INFO
	.align		4
.L_602:
        /*0008*/ 	.byte	0x04, 0x17
        /*000a*/ 	.short	(.L_604 - .L_603)
.L_603:
        /*000c*/ 	.word	0x00000000
        /*0010*/ 	.short	0x0000
        /*0012*/ 	.short	0x0000
        /*0014*/ 	.byte	0x00, 0xf0, 0x01, 0x0a


	//----- nvinfo : EIATTR_SPARSE_MMA_MASK
	.align		4
.L_604:
        /*0018*/ 	.byte	0x03, 0x50
        /*001a*/ 	.short	0x0000


	//----- nvinfo : EIATTR_MAXREG_COUNT
	.align		4
        /*001c*/ 	.byte	0x03, 0x1b
        /*001e*/ 	.short	0x00ff


	//----- nvinfo : EIATTR_MERCURY_ISA_VERSION
	.align		4
        /*0020*/ 	.byte	0x03, 0x5f
        /*0022*/ 	.short	0x0101


	//----- nvinfo : EIATTR_COOP_GROUP_MASK_REGIDS
	.align		4
        /*0024*/ 	.byte	0x04, 0x29
        /*0026*/ 	.short	(.L_606 - .L_605)


	//   ....[0]....
.L_605:
        /*0028*/ 	.word	0xffffffff


	//   ....[1]....
        /*002c*/ 	.word	0xffffffff


	//   ....[2]....
        /*0030*/ 	.word	0xffffffff


	//   ....[3]....
        /*0034*/ 	.word	0xffffffff


	//   ....[4]....
        /*0038*/ 	.word	0xffffffff


	//   ....[5]....
        /*003c*/ 	.word	0xffffffff


	//----- nvinfo : EIATTR_COOP_GROUP_INSTR_OFFSETS
	.align		4
.L_606:
        /*0040*/ 	.byte	0x04, 0x28
        /*0042*/ 	.short	(.L_608 - .L_607)


	//   ....[0]....
.L_607:
        /*0044*/ 	.word	0x000016f0


	//   ....[1]....
        /*0048*/ 	.word	0x00001710


	//   ....[2]....
        /*004c*/ 	.word	0x00001750


	//   ....[3]....
        /*0050*/ 	.word	0x00001770


	//   ....[4]....
        /*0054*/ 	.word	0x000017c0


	//   ....[5]....
        /*0058*/ 	.word	0x000017f0


	//----- nvinfo : EIATTR_EXIT_INSTR_OFFSETS
	.align		4
.L_608:
        /*005c*/ 	.byte	0x04, 0x1c
        /*005e*/ 	.short	(.L_610 - .L_609)


	//   ....[0]....
.L_609:
        /*0060*/ 	.word	0x00000100


	//   ....[1]....
        /*0064*/ 	.word	0x00001850


	//   ....[2]....
        /*0068*/ 	.word	0x00001870


	//----- nvinfo : EIATTR_CRS_STACK_SIZE
	.align		4
.L_610:
        /*006c*/ 	.byte	0x04, 0x1e
        /*006e*/ 	.short	(.L_612 - .L_611)
.L_611:
        /*0070*/ 	.word	0x00000000


	//----- nvinfo : EIATTR_CBANK_PARAM_SIZE
	.align		4
.L_612:
        /*0074*/ 	.byte	0x03, 0x19
        /*0076*/ 	.short	0x0280


	//----- nvinfo : EIATTR_PARAM_CBANK
	.align		4
        /*0078*/ 	.byte	0x04, 0x0a
        /*007a*/ 	.short	(.L_614 - .L_613)
	.align		4
.L_613:
        /*007c*/ 	.word	index@(.nv.constant0._ZN5flash25flash_bwd_dot_do_o_kernelILb0E23Flash_bwd_kernel_traitsILi192ELi64ELi64ELi8ELi4ELi2ELi2ELb1ELb1EN7cutlass6half_tE19Flash_kernel_traitsILi192ELi64ELi64ELi8ES3_EEEEvNS_16Flash_bwd_paramsE)
        /*0080*/ 	.short	0x0210
        /*0082*/ 	.short	0x0280


	//----- nvinfo : EIATTR_SW_WAR
	.align		4
.L_614:
        /*0084*/ 	.byte	0x04, 0x36
        /*0086*/ 	.short	(.L_616 - .L_615)
.L_615:
        /*0088*/ 	.word	0x00000008
.L_616:


//--------------------- .nv.info._ZN5flash25flash_bwd_dot_do_o_kernelILb1E23Flash_bwd_kernel_traitsILi192ELi64ELi64ELi8ELi4ELi2ELi2ELb1ELb1EN7cutlass6half_tE19Flash_kernel_traitsILi192ELi64ELi64ELi8ES3_EEEEvNS_16Flash_bwd_paramsE --------------------------
	.section	.nv.info._ZN5flash25flash_bwd_dot_do_o_kernelILb1E23Flash_bwd_kernel_traitsILi192ELi64ELi64ELi8ELi4ELi2ELi2ELb1ELb1EN7cutlass6half_tE19Flash_kernel_traitsILi192ELi64ELi64ELi8ES3_EEEEvNS_16Flash_bwd_paramsE,"",@"SHT_CUDA_INFO"
	.sectionflags	@""
	.align	4


	//----- nvinfo : EIATTR_CUDA_API_VERSION
	.align		4
        /*0000*/ 	.byte	0x04, 0x37
        /*0002*/ 	.short	(.L_618 - .L_617)
.L_617:
        /*0004*/ 	.word	0x00000082


	//----- nvinfo : EIATTR_KPARAM_INFO
	.align		4
.L_618:
        /*0008*/ 	.byte	0x04, 0x17
        /*000a*/ 	.short	(.L_620 - .L_619)
.L_619:
        /*000c*/ 	.word	0x00000000
        /*0010*/ 	.short	0x0000
        /*0012*/ 	.short	0x0000
        /*0014*/ 	.byte	0x00, 0xf0, 0x01, 0x0a


	//----- nvinfo : EIATTR_SPARSE_MMA_MASK
	.align		4
.L_620:
        /*0018*/ 	.byte	0x03, 0x50
        /*001a*/ 	.short	0x0000


	//----- nvinfo : EIATTR_MAXREG_COUNT
	.align		4
        /*001c*/ 	.byte	0x03, 0x1b
        /*001e*/ 	.short	0x00ff


	//----- nvinfo : EIATTR_MERCURY_ISA_VERSION
	.align		4
        /*0020*/ 	.byte	0x03, 0x5f
        /*0022*/ 	.short	0x0101


	//----- nvinfo : EIATTR_COOP_GROUP_MASK_REGIDS
	.align		4
        /*0024*/ 	.byte	0x04, 0x29
        /*0026*/ 	.short	(.L_622 - .L_621)


	//   ....[0]....
.L_621:
        /*0028*/ 	.word	0xffffffff


	//   ....[1]....
        /*002c*/ 	.word	0xffffffff


	//   ....[2]....
        /*0030*/ 	.word	0xffffffff


	//   ....[3]....
        /*0034*/ 	.word	0xffffffff


	//   ....[4]....
        /*0038*/ 	.word	0xffffffff


	//   ....[5]....
        /*003c*/ 	.word	0xffffffff


	//----- nvinfo : EIATTR_COOP_GROUP_INSTR_OFFSETS
	.align		4
.L_622:
        /*0040*/ 	.byte	0x04, 0x28
        /*0042*/ 	.short	(.L_624 - .L_623)


	//   ....[0]....
.L_623:
        /*0044*/ 	.word	0x00001a30


	//   ....[1]....
        /*0048*/ 	.word	0x00001a40


	//   ....[2]....
        /*004c*/ 	.word	0x00001a70


	//   ....[3]....
        /*0050*/ 	.word	0x00001a80


	//   ....[4]....
        /*0054*/ 	.word	0x00001ac0


	//   ....[5]....
        /*0058*/ 	.word	0x00001ae0


	//----- nvinfo : EIATTR_EXIT_INSTR_OFFSETS
	.align		4
.L_624:
        /*005c*/ 	.byte	0x04, 0x1c
        /*005e*/ 	.short	(.L_626 - .L_625)


	//   ....[0]....
.L_625:
        /*0060*/ 	.word	0x00000100


	//   ....[1]....
        /*0064*/ 	.word	0x00001c60


	//----- nvinfo : EIATTR_CRS_STACK_SIZE
	.align		4
.L_626:
        /*0068*/ 	.byte	0x04, 0x1e
        /*006a*/ 	.short	(.L_628 - .L_627)
.L_627:
        /*006c*/ 	.word	0x00000000


	//----- nvinfo : EIATTR_CBANK_PARAM_SIZE
	.align		4
.L_628:
        /*0070*/ 	.byte	0x03, 0x19
        /*0072*/ 	.short	0x0280


	//----- nvinfo : EIATTR_PARAM_CBANK
	.align		4
        /*0074*/ 	.byte	0x04, 0x0a
        /*0076*/ 	.short	(.L_630 - .L_629)
	.align		4
.L_629:
        /*0078*/ 	.word	index@(.nv.constant0._ZN5flash25flash_bwd_dot_do_o_kernelILb1E23Flash_bwd_kernel_traitsILi192ELi64ELi64ELi8ELi4ELi2ELi2ELb1ELb1EN7cutlass6half_tE19Flash_kernel_traitsILi192ELi64ELi64ELi8ES3_EEEEvNS_16Flash_bwd_paramsE)
        /*007c*/ 	.short	0x0210
        /*007e*/ 	.short	0x0280


	//----- nvinfo : EIATTR_SW_WAR
	.align		4
.L_630:
        /*0080*/ 	.byte	0x04, 0x36
        /*0082*/ 	.short	(.L_632 - .L_631)
.L_631:
        /*0084*/ 	.word	0x00000008
.L_632:


//--------------------- .nv.info._ZN5flash27flash_bwd_convert_dq_kernelI23Flash_bwd_kernel_traitsILi192ELi64ELi64ELi8ELi4ELi2ELi2ELb0ELb0EN7cutlass6half_tE19Flash_kernel_traitsILi192ELi64ELi64ELi8ES3_EEEEvNS_16Flash_bwd_paramsEi --------------------------
	.section	.nv.info._ZN5flash27flash_bwd_convert_dq_kernelI23Flash_bwd_kernel_traitsILi192ELi64ELi64ELi8ELi4ELi2ELi2ELb0ELb0EN7cutlass6half_tE19Flash_kernel_traitsILi192ELi64ELi64ELi8ES3_EEEEvNS_16Flash_bwd_paramsEi,"",@"SHT_CUDA_INFO"
	.sectionflags	@""
	.align	4


	//----- nvinfo : EIATTR_CUDA_API_VERSION
	.align		4
        /*0000*/ 	.byte	0x04, 0x37
        /*0002*/ 	.short	(.L_634 - .L_633)
.L_633:
        /*0004*/ 	.word	0x00000082


	//----- nvinfo : EIATTR_KPARAM_INFO
	.align		4
.L_634:
        /*0008*/ 	.byte	0x04, 0x17
        /*000a*/ 	.short	(.L_636 - .L_635)
.L_635:
        /*000c*/ 	.word	0x00000000
        /*0010*/ 	.short	0x0001
        /*0012*/ 	.short	0x0280
        /*0014*/ 	.byte	0x00, 0xf0, 0x11, 0x00


	//----- nvinfo : EIATTR_KPARAM_INFO
	.align		4
.L_636:
        /*0018*/ 	.byte	0x04, 0x17
        /*001a*/ 	.short	(.L_638 - .L_637)
.L_637:
        /*001c*/ 	.word	0x00000000
        /*0020*/ 	.short	0x0000
        /*0022*/ 	.short	0x0000
        /*0024*/ 	.byte	0x00, 0xf0, 0x01, 0x0a


	//----- nvinfo : EIATTR_SPARSE_MMA_MASK
	.align		4
.L_638:
        /*0028*/ 	.byte	0x03, 0x50
        /*002a*/ 	.short	0x0000


	//----- nvinfo : EIATTR_MAXREG_COUNT
	.align		4
        /*002c*/ 	.byte	0x03, 0x1b
        /*002e*/ 	.short	0x00ff


	//----- nvinfo : EIATTR_NUM_BARRIERS
	.align		4
        /*0030*/ 	.byte	0x02, 0x4c
        /*0032*/ 	.byte	0x01
	.zero		1


	//----- nvinfo : EIATTR_MERCURY_ISA_VERSION
	.align		4
        /*0034*/ 	.byte	0x03, 0x5f
        /*0036*/ 	.short	0x0101


	//----- nvinfo : EIATTR_EXIT_INSTR_OFFSETS
	.align		4
        /*0038*/ 	.byte	0x04, 0x1c
        /*003a*/ 	.short	(.L_640 - .L_639)


	//   ....[0]....
.L_639:
        /*003c*/ 	.word	0x00000100


	//   ....[1]....
        /*0040*/ 	.word	0x00001c70


	//   ....[2]....
        /*0044*/ 	.word	0x00001d90


	//   ....[3]....
        /*0048*/ 	.word	0x00001db0


	//----- nvinfo : EIATTR_CRS_STACK_SIZE
	.align		4
.L_640:
        /*004c*/ 	.byte	0x04, 0x1e
        /*004e*/ 	.short	(.L_642 - .L_641)
.L_641:
        /*0050*/ 	.word	0x00000000


	//----- nvinfo : EIATTR_CBANK_PARAM_SIZE
	.align		4
.L_642:
        /*0054*/ 	.byte	0x03, 0x19
        /*0056*/ 	.short	0x0284


	//----- nvinfo : EIATTR_PARAM_CBANK
	.align		4
        /*0058*/ 	.byte	0x04, 0x0a
        /*005a*/ 	.short	(.L_644 - .L_643)
	.align		4
.L_643:
        /*005c*/ 	.word	index@(.nv.constant0._ZN5flash27flash_bwd_convert_dq_kernelI23Flash_bwd_kernel_traitsILi192ELi64ELi64ELi8ELi4ELi2ELi2ELb0ELb0EN7cutlass6half_tE19Flash_kernel_traitsILi192ELi64ELi64ELi8ES3_EEEEvNS_16Flash_bwd_paramsEi)
        /*0060*/ 	.short	0x0210
        /*0062*/ 	.short	0x0284


	//----- nvinfo : EIATTR_SW_WAR
	.align		4
.L_644:
        /*0064*/ 	.byte	0x04, 0x36
        /*0066*/ 	.short	(.L_646 - .L_645)
.L_645:
        /*0068*/ 	.word	0x00000008
.L_646:


//--------------------- .nv.info._ZN5flash44flash_bwd_dq_dk_dv_loop_seqk_parallel_kernelI23Flash_bwd_kernel_traitsILi192ELi64ELi64ELi8ELi4ELi2ELi2ELb0ELb0EN7cutlass6half_tE19Flash_kernel_traitsILi192ELi64ELi64ELi8ES3_EELb1ELb0ELb0ELb0ELb0ELb0ELb0EEEvNS_16Flash_bwd_paramsE --------------------------
	.section	.nv.info._ZN5flash44flash_bwd_dq_dk_dv_loop_seqk_parallel_kernelI23Flash_bwd_kernel_traitsILi192ELi64ELi64ELi8ELi4ELi2ELi2ELb0ELb0EN7cutlass6half_tE19Flash_kernel_traitsILi192ELi64ELi64ELi8ES3_EELb1ELb0ELb0ELb0ELb0ELb0ELb0EEEvNS_16Flash_bwd_paramsE,"",@"SHT_CUDA_INFO"
	.sectionflags	@""
	.align	4


	//----- nvinfo : EIATTR_CUDA_API_VERSION
	.align		4
        /*0000*/ 	.byte	0x04, 0x37
        /*0002*/ 	.short	(.L_648 - .L_647)
.L_647:
        /*0004*/ 	.word	0x00000082


	//----- nvinfo : EIATTR_KPARAM_INFO
	.align		4
.L_648:
        /*0008*/ 	.byte	0x04, 0x17
        /*000a*/ 	.short	(.L_650 - .L_649)
.L_649:
        /*000c*/ 	.word	0x00000000
        /*0010*/ 	.short	0x0000
        /*0012*/ 	.short	0x0000
        /*0014*/ 	.byte	0x00, 0xf0, 0x01, 0x0a


	//----- nvinfo : EIATTR_SPARSE_MMA_MASK
	.align		4
.L_650:
        /*0018*/ 	.byte	0x03, 0x50
        /*001a*/ 	.short	0x0000


	//----- nvinfo : EIATTR_MAXREG_COUNT
	.align		4
        /*001c*/ 	.byte	0x03, 0x1b
        /*001e*/ 	.short	0x00ff


	//----- nvinfo : EIATTR_NUM_BARRIERS
	.align		4
        /*0020*/ 	.byte	0x02, 0x4c
        /*0022*/ 	.byte	0x01
	.zero		1


	//----- nvinfo : EIATTR_MERCURY_ISA_VERSION
	.align		4
        /*0024*/ 	.byte	0x03, 0x5f
        /*0026*/ 	.short	0x0101


	//----- nvinfo : EIATTR_EXIT_INSTR_OFFSETS
	.align		4
        /*0028*/ 	.byte	0x04, 0x1c
        /*002a*/ 	.short	(.L_652 - .L_651)


	//   ....[0]....
.L_651:
        /*002c*/ 	.word	0x00000080


	//   ....[1]....
        /*0030*/ 	.word	0x000091c0


	//----- nvinfo : EIATTR_CRS_STACK_SIZE
	.align		4
.L_652:
        /*0034*/ 	.byte	0x04, 0x1e
        /*0036*/ 	.short	(.L_654 - .L_653)
.L_653:
        /*0038*/ 	.word	0x00000000


	//----- nvinfo : EIATTR_CBANK_PARAM_SIZE
	.align		4
.L_654:
        /*003c*/ 	.byte	0x03, 0x19
        /*003e*/ 	.short	0x0280


	//----- nvinfo : EIATTR_PARAM_CBANK
	.align		4
        /*0040*/ 	.byte	0x04, 0x0a
        /*0042*/ 	.short	(.L_656 - .L_655)
	.align		4
.L_655:
        /*0044*/ 	.word	index@(.nv.constant0._ZN5flash44flash_bwd_dq_dk_dv_loop_seqk_parallel_kernelI23Flash_bwd_kernel_traitsILi192ELi64ELi64ELi8ELi4ELi2ELi2ELb0ELb0EN7cutlass6half_tE19Flash_kernel_traitsILi192ELi64ELi64ELi8ES3_EELb1ELb0ELb0ELb0ELb0ELb0ELb0EEEvNS_16Flash_bwd_paramsE)
        /*0048*/ 	.short	0x0210
        /*004a*/ 	.short	0x0280


	//----- nvinfo : EIATTR_SW_WAR
	.align		4
.L_656:
        /*004c*/ 	.byte	0x04, 0x36
        /*004e*/ 	.short	(.L_658 - .L_657)
.L_657:
        /*0050*/ 	.word	0x00000008
.L_658:


//--------------------- .nv.info._ZN5flash44flash_bwd_dq_dk_dv_loop_seqk_parallel_kernelI23Flash_bwd_kernel_traitsILi192ELi64ELi64ELi8ELi4ELi2ELi2ELb0ELb0EN7cutlass6half_tE19Flash_kernel_traitsILi192ELi64ELi64ELi8ES3_EELb0ELb0ELb0ELb0ELb0ELb0ELb1EEEvNS_16Flash_bwd_paramsE --------------------------
	.section	.nv.info._ZN5flash44flash_bwd_dq_dk_dv_loop_seqk_parallel_kernelI23Flash_bwd_kernel_traitsILi192ELi64ELi64ELi8ELi4ELi2ELi2ELb0ELb0EN7cutlass6half_tE19Flash_kernel_traitsILi192ELi64ELi64ELi8ES3_EELb0ELb0ELb0ELb0ELb0ELb0ELb1EEEvNS_16Flash_bwd_paramsE,"",@"SHT_CUDA_INFO"
	.sectionflags	@""
	.align	4


	//----- nvinfo : EIATTR_CUDA_API_VERSION
	.align		4
        /*0000*/ 	.byte	0x04, 0x37
        /*0002*/ 	.short	(.L_660 - .L_659)
.L_659:
        /*0004*/ 	.word	0x00000082


	//----- nvinfo : EIATTR_KPARAM_INFO
	.align		4
.L_660:
        /*0008*/ 	.byte	0x04, 0x17
        /*000a*/ 	.short	(.L_662 - .L_661)
.L_661:
        /*000c*/ 	.word	0x00000000
        /*0010*/ 	.short	0x0000
        /*0012*/ 	.short	0x0000
        /*0014*/ 	.byte	0x00, 0xf0, 0x01, 0x0a


	//----- nvinfo : EIATTR_SPARSE_MMA_MASK
	.align		4
.L_662:
        /*0018*/ 	.byte	0x03, 0x50
        /*001a*/ 	.short	0x0000


	//----- nvinfo : EIATTR_MAXREG_COUNT
	.align		4
        /*001c*/ 	.byte	0x03, 0x1b
        /*001e*/ 	.short	0x00ff


	//----- nvinfo : EIATTR_NUM_BARRIERS
	.align		4
        /*0020*/ 	.byte	0x02, 0x4c
        /*0022*/ 	.byte	0x01
	.zero		1


	//----- nvinfo : EIATTR_MERCURY_ISA_VERSION
	.align		4
        /*0024*/ 	.byte	0x03, 0x5f
        /*0026*/ 	.short	0x0101


	//----- nvinfo : EIATTR_EXIT_INSTR_OFFSETS
	.align		4
        /*0028*/ 	.byte	0x04, 0x1c
        /*002a*/ 	.short	(.L_664 - .L_663)


	//   ....[0]....
.L_663:
        /*002c*/ 	.word	0x00000080


	//   ....[1]....
        /*0030*/ 	.word	0x00008bd0


	//----- nvinfo : EIATTR_CRS_STACK_SIZE
	.align		4
.L_664:
        /*0034*/ 	.byte	0x04, 0x1e
        /*0036*/ 	.short	(.L_666 - .L_665)
.L_665:
        /*0038*/ 	.word	0x00000000


	//----- nvinfo : EIATTR_CBANK_PARAM_SIZE
	.align		4
.L_666:
        /*003c*/ 	.byte	0x03, 0x19
        /*003e*/ 	.short	0x0280


	//----- nvinfo : EIATTR_PARAM_CBANK
	.align		4
        /*0040*/ 	.byte	0x04, 0x0a
        /*0042*/ 	.short	(.L_668 - .L_667)
	.align		4
.L_667:
        /*0044*/ 	.word	index@(.nv.constant0._ZN5flash44flash_bwd_dq_dk_dv_loop_seqk_parallel_kernelI23Flash_bwd_kernel_traitsILi192ELi64ELi64ELi8ELi4ELi2ELi2ELb0ELb0EN7cutlass6half_tE19Flash_kernel_traitsILi192ELi64ELi64ELi8ES3_EELb0ELb0ELb0ELb0ELb0ELb0ELb1EEEvNS_16Flash_bwd_paramsE)
        /*0048*/ 	.short	0x0210
        /*004a*/ 	.short	0x0280


	//----- nvinfo : EIATTR_SW_WAR
	.align		4
.L_668:
        /*004c*/ 	.byte	0x04, 0x36
        /*004e*/ 	.short	(.L_670 - .L_669)
.L_669:
        /*0050*/ 	.word	0x00000008
.L_670:


//--------------------- .nv.info._ZN5flash44flash_bwd_dq_dk_dv_loop_seqk_parallel_kernelI23Flash_bwd_kernel_traitsILi192ELi64ELi64ELi8ELi4ELi2ELi2ELb0ELb0EN7cutlass6half_tE19Flash_kernel_traitsILi192ELi64ELi64ELi8ES3_EELb1ELb0ELb1ELb0ELb0ELb0ELb0EEEvNS_16Flash_bwd_paramsE --------------------------
	.section	.nv.info._ZN5flash44flash_bwd_dq_dk_dv_loop_seqk_parallel_kernelI23Flash_bwd_kernel_traitsILi192ELi64ELi64ELi8ELi4ELi2ELi2ELb0ELb0EN7cutlass6half_tE19Flash_kernel_traitsILi192ELi64ELi64ELi8ES3_EELb1ELb0ELb1ELb0ELb0ELb0ELb0EEEvNS_16Flash_bwd_paramsE,"",@"SHT_CUDA_INFO"
	.sectionflags	@""
	.align	4


	//----- nvinfo : EIATTR_CUDA_API_VERSION
	.align		4
        /*0000*/ 	.byte	0x04, 0x37
        /*0002*/ 	.short	(.L_672 - .L_671)
.L_671:
        /*0004*/ 	.word	0x00000082


	//----- nvinfo : EIATTR_KPARAM_INFO
	.align		4
.L_672:
        /*0008*/ 	.byte	0x04, 0x17
        /*000a*/ 	.short	(.L_674 - .L_673)
.L_673:
        /*000c*/ 	.word	0x00000000
        /*0010*/ 	.short	0x0000
        /*0012*/ 	.short	0x0000
        /*0014*/ 	.byte	0x00, 0xf0, 0x01, 0x0a


	//----- nvinfo : EIATTR_SPARSE_MMA_MASK
	.align		4
.L_674:
        /*0018*/ 	.byte	0x03, 0x50
        /*001a*/ 	.short	0x0000


	//----- nvinfo : EIATTR_MAXREG_COUNT
	.align		4
        /*001c*/ 	.byte	0x03, 0x1b
        /*001e*/ 	.short	0x00ff


	//----- nvinfo : EIATTR_NUM_BARRIERS
	.align		4
        /*0020*/ 	.byte	0x02, 0x4c
        /*0022*/ 	.byte	0x01
	.zero		1


	//----- nvinfo : EIATTR_MERCURY_ISA_VERSION
	.align		4
        /*0024*/ 	.byte	0x03, 0x5f
        /*0026*/ 	.short	0x0101


	//----- nvinfo : EIATTR_EXIT_INSTR_OFFSETS
	.align		4
        /*0028*/ 	.byte	0x04, 0x1c
        /*002a*/ 	.short	(.L_676 - .L_675)


	//   ....[0]....
.L_675:
        /*002c*/ 	.word	0x00000080


	//   ....[1]....
        /*0030*/ 	.word	0x000095a0


	//----- nvinfo : EIATTR_CRS_STACK_SIZE
	.align		4
.L_676:
        /*0034*/ 	.byte	0x04, 0x1e
        /*0036*/ 	.short	(.L_678 - .L_677)
.L_677:
        /*0038*/ 	.word	0x00000000


	//----- nvinfo : EIATTR_CBANK_PARAM_SIZE
	.align		4
.L_678:
        /*003c*/ 	.byte	0x03, 0x19
        /*003e*/ 	.short	0x0280


	//----- nvinfo : EIATTR_PARAM_CBANK
	.align		4
        /*0040*/ 	.byte	0x04, 0x0a
        /*0042*/ 	.short	(.L_680 - .L_679)
	.align		4
.L_679:
        /*0044*/ 	.word	index@(.nv.constant0._ZN5flash44flash_bwd_dq_dk_dv_loop_seqk_parallel_kernelI23Flash_bwd_kernel_traitsILi192ELi64ELi64ELi8ELi4ELi2ELi2ELb0ELb0EN7cutlass6half_tE19Flash_kernel_traitsILi192ELi64ELi64ELi8ES3_EELb1ELb0ELb1ELb0ELb0ELb0ELb0EEEvNS_16Flash_bwd_paramsE)
        /*0048*/ 	.short	0x0210
        /*004a*/ 	.short	0x0280


	//----- nvinfo : EIATTR_SW_WAR
	.align		4
.L_680:
        /*004c*/ 	.byte	0x04, 0x36
        /*004e*/ 	.short	(.L_682 - .L_681)
.L_681:
        /*0050*/ 	.word	0x00000008
.L_682:


//--------------------- .nv.info._ZN5flash44flash_bwd_dq_dk_dv_loop_seqk_parallel_kernelI23Flash_bwd_kernel_traitsILi192ELi64ELi64ELi8ELi4ELi2ELi2ELb0ELb0EN7cutlass6half_tE19Flash_kernel_traitsILi192ELi64ELi64ELi8ES3_EELb0ELb0ELb1ELb0ELb0ELb0ELb1EEEvNS_16Flash_bwd_paramsE --------------------------
	.section	.nv.info._ZN5flash44flash_bwd_dq_dk_dv_loop_seqk_parallel_kernelI23Flash_bwd_kernel_traitsILi192ELi64ELi64ELi8ELi4ELi2ELi2ELb0ELb0EN7cutlass6half_tE19Flash_kernel_traitsILi192ELi64ELi64ELi8ES3_EELb0ELb0ELb1ELb0ELb0ELb0ELb1EEEvNS_16Flash_bwd_paramsE,"",@"SHT_CUDA_INFO"
	.sectionflags	@""
	.align	4


	//----- nvinfo : EIATTR_CUDA_API_VERSION
	.align		4
        /*0000*/ 	.byte	0x04, 0x37
        /*0002*/ 	.short	(.L_684 - .L_683)
.L_683:
        /*0004*/ 	.word	0x00000082


	//----- nvinfo : EIATTR_KPARAM_INFO
	.align		4
.L_684:
        /*0008*/ 	.byte	0x04, 0x17
        /*000a*/ 	.short	(.L_686 - .L_685)
.L_685:
        /*000c*/ 	.word	0x00000000
        /*0010*/ 	.short	0x0000
        /*0012*/ 	.short	0x0000
        /*0014*/ 	.byte	0x00, 0xf0, 0x01, 0x0a


	//----- nvinfo : EIATTR_SPARSE_MMA_MASK
	.align		4
.L_686:
        /*0018*/ 	.byte	0x03, 0x50
        /*001a*/ 	.short	0x0000


	//----- nvinfo : EIATTR_MAXREG_COUNT
	.align		4
        /*001c*/ 	.byte	0x03, 0x1b
        /*001e*/ 	.short	0x00ff


	//----- nvinfo : EIATTR_NUM_BARRIERS
	.align		4
        /*0020*/ 	.byte	0x02, 0x4c
        /*0022*/ 	.byte	0x01
	.zero		1


	//----- nvinfo : EIATTR_MERCURY_ISA_VERSION
	.align		4
        /*0024*/ 	.byte	0x03, 0x5f
        /*0026*/ 	.short	0x0101


	//----- nvinfo : EIATTR_EXIT_INSTR_OFFSETS
	.align		4
        /*0028*/ 	.byte	0x04, 0x1c
        /*002a*/ 	.short	(.L_688 - .L_687)


	//   ....[0]....
.L_687:
        /*002c*/ 	.word	0x00000080


	//   ....[1]....
        /*0030*/ 	.word	0x00008fb0


	//----- nvinfo : EIATTR_CRS_STACK_SIZE
	.align		4
.L_688:
        /*0034*/ 	.byte	0x04, 0x1e
        /*0036*/ 	.short	(.L_690 - .L_689)
.L_689:
        /*0038*/ 	.word	0x00000000


	//----- nvinfo : EIATTR_CBANK_PARAM_SIZE
	.align		4
.L_690:
        /*003c*/ 	.byte	0x03, 0x19
        /*003e*/ 	.short	0x0280


	//----- nvinfo : EIATTR_PARAM_CBANK
	.align		4
        /*0040*/ 	.byte	0x04, 0x0a
        /*0042*/ 	.short	(.L_692 - .L_691)
	.align		4
.L_691:
        /*0044*/ 	.word	index@(.nv.constant0._ZN5flash44flash_bwd_dq_dk_dv_loop_seqk_parallel_kernelI23Flash_bwd_kernel_traitsILi192ELi64ELi64ELi8ELi4ELi2ELi2ELb0ELb0EN7cutlass6half_tE19Flash_kernel_traitsILi192ELi64ELi64ELi8ES3_EELb0ELb0ELb1ELb0ELb0ELb0ELb1EEEvNS_16Flash_bwd_paramsE)
        /*0048*/ 	.short	0x0210
        /*004a*/ 	.short	0x0280


	//----- nvinfo : EIATTR_SW_WAR
	.align		4
.L_692:
        /*004c*/ 	.byte	0x04, 0x36
        /*004e*/ 	.short	(.L_694 - .L_693)
.L_693:
        /*0050*/ 	.word	0x00000008
.L_694:


//--------------------- .nv.info._ZN5flash44flash_bwd_dq_dk_dv_loop_seqk_parallel_kernelI23Flash_bwd_kernel_traitsILi192ELi64ELi64ELi8ELi4ELi2ELi2ELb0ELb0EN7cutlass6half_tE19Flash_kernel_traitsILi192ELi64ELi64ELi8ES3_EELb1ELb0ELb0ELb0ELb0ELb1ELb0EEEvNS_16Flash_bwd_paramsE --------------------------
	.section	.nv.info._ZN5flash44flash_bwd_dq_dk_dv_loop_seqk_parallel_kernelI23Flash_bwd_kernel_traitsILi192ELi64ELi64ELi8ELi4ELi2ELi2ELb0ELb0EN7cutlass6half_tE19Flash_kernel_traitsILi192ELi64ELi64ELi8ES3_EELb1ELb0ELb0ELb0ELb0ELb1ELb0EEEvNS_16Flash_bwd_paramsE,"",@"SHT_CUDA_INFO"
	.sectionflags	@""
	.align	4


	//----- nvinfo : EIATTR_CUDA_API_VERSION
	.align		4
        /*0000*/ 	.byte	0x04, 0x37
        /*0002*/ 	.short	(.L_696 - .L_695)
.L_695:
        /*0004*/ 	.word	0x00000082


	//----- nvinfo : EIATTR_KPARAM_INFO
	.align		4
.L_696:
        /*0008*/ 	.byte	0x04, 0x17
        /*000a*/ 	.short	(.L_698 - .L_697)
.L_697:
        /*000c*/ 	.word	0x00000000
        /*0010*/ 	.short	0x0000
        /*0012*/ 	.short	0x0000
        /*0014*/ 	.byte	0x00, 0xf0, 0x01, 0x0a


	//----- nvinfo : EIATTR_SPARSE_MMA_MASK
	.align		4
.L_698:
        /*0018*/ 	.byte	0x03, 0x50
        /*001a*/ 	.short	0x0000


	//----- nvinfo : EIATTR_MAXREG_COUNT
	.align		4
        /*001c*/ 	.byte	0x03, 0x1b
        /*001e*/ 	.short	0x00ff


	//----- nvinfo : EIATTR_NUM_BARRIERS
	.align		4
        /*0020*/ 	.byte	0x02, 0x4c
        /*0022*/ 	.byte	0x01
	.zero		1


	//----- nvinfo : EIATTR_MERCURY_ISA_VERSION
	.align		4
        /*0024*/ 	.byte	0x03, 0x5f
        /*0026*/ 	.short	0x0101


	//----- nvinfo : EIATTR_EXIT_INSTR_OFFSETS
	.align		4
        /*0028*/ 	.byte	0x04, 0x1c
        /*002a*/ 	.short	(.L_700 - .L_699)


	//   ....[0]....
.L_699:
        /*002c*/ 	.word	0x00000080


	//   ....[1]....
        /*0030*/ 	.word	0x00007e80


	//----- nvinfo : EIATTR_CRS_STACK_SIZE
	.align		4
.L_700:
        /*0034*/ 	.byte	0x04, 0x1e
        /*0036*/ 	.short	(.L_702 - .L_701)
.L_701:
        /*0038*/ 	.word	0x00000000


	//----- nvinfo : EIATTR_CBANK_PARAM_SIZE
	.align		4
.L_702:
        /*003c*/ 	.byte	0x03, 0x19
        /*003e*/ 	.short	0x0280


	//----- nvinfo : EIATTR_PARAM_CBANK
	.align		4
        /*0040*/ 	.byte	0x04, 0x0a
        /*0042*/ 	.short	(.L_704 - .L_703)
	.align		4
.L_703:
        /*0044*/ 	.word	index@(.nv.constant0._ZN5flash44flash_bwd_dq_dk_dv_loop_seqk_parallel_kernelI23Flash_bwd_kernel_traitsILi192ELi64ELi64ELi8ELi4ELi2ELi2ELb0ELb0EN7cutlass6half_tE19Flash_kernel_traitsILi192ELi64ELi64ELi8ES3_EELb1ELb0ELb0ELb0ELb0ELb1ELb0EEEvNS_16Flash_bwd_paramsE)
        /*0048*/ 	.short	0x0210
        /*004a*/ 	.short	0x0280


	//----- nvinfo : EIATTR_SW_WAR
	.align		4
.L_704:
        /*004c*/ 	.byte	0x04, 0x36
        /*004e*/ 	.short	(.L_706 - .L_705)
.L_705:
        /*0050*/ 	.word	0x00000008
.L_706:


//--------------------- .nv.info._ZN5flash44flash_bwd_dq_dk_dv_loop_seqk_parallel_kernelI23Flash_bwd_kernel_traitsILi192ELi64ELi64ELi8ELi4ELi2ELi2ELb0ELb0EN7cutlass6half_tE19Flash_kernel_traitsILi192ELi64ELi64ELi8ES3_EELb0ELb0ELb0ELb0ELb0ELb1ELb1EEEvNS_16Flash_bwd_paramsE --------------------------
	.section	.nv.info._ZN5flash44flash_bwd_dq_dk_dv_loop_seqk_parallel_kernelI23Flash_bwd_kernel_traitsILi192ELi64ELi64ELi8ELi4ELi2ELi2ELb0ELb0EN7cutlass6half_tE19Flash_kernel_traitsILi192ELi64ELi64ELi8ES3_EELb0ELb0ELb0ELb0ELb0ELb1ELb1EEEvNS_16Flash_bwd_paramsE,"",@"SHT_CUDA_INFO"
	.sectionflags	@""
	.align	4


	//----- nvinfo : EIATTR_CUDA_API_VERSION
	.align		4
        /*0000*/ 	.byte	0x04, 0x37
        /*0002*/ 	.short	(.L_708 - .L_707)
.L_707:
        /*0004*/ 	.word	0x00000082


	//----- nvinfo : EIATTR_KPARAM_INFO
	.align		4
.L_708:
        /*0008*/ 	.byte	0x04, 0x17
        /*000a*/ 	.short	(.L_710 - .L_709)
.L_709:
        /*000c*/ 	.word	0x00000000
        /*0010*/ 	.short	0x0000
        /*0012*/ 	.short	0x0000
        /*0014*/ 	.byte	0x00, 0xf0, 0x01, 0x0a


	//----- nvinfo : EIATTR_SPARSE_MMA_MASK
	.align		4
.L_710:
        /*0018*/ 	.byte	0x03, 0x50
        /*001a*/ 	.short	0x0000


	//----- nvinfo : EIATTR_MAXREG_COUNT
	.align		4
        /*001c*/ 	.byte	0x03, 0x1b
        /*001e*/ 	.short	0x00ff


	//----- nvinfo : EIATTR_NUM_BARRIERS
	.align		4
        /*0020*/ 	.byte	0x02, 0x4c
        /*0022*/ 	.byte	0x01
	.zero		1


	//----- nvinfo : EIATTR_MERCURY_ISA_VERSION
	.align		4
        /*0024*/ 	.byte	0x03, 0x5f
        /*0026*/ 	.short	0x0101


	//----- nvinfo : EIATTR_EXIT_INSTR_OFFSETS
	.align		4
        /*0028*/ 	.byte	0x04, 0x1c
        /*002a*/ 	.short	(.L_712 - .L_711)


	//   ....[0]....
.L_711:
        /*002c*/ 	.word	0x00000080


	//   ....[1]....
        /*0030*/ 	.word	0x00007730


	//----- nvinfo : EIATTR_CRS_STACK_SIZE
	.align		4
.L_712:
        /*0034*/ 	.byte	0x04, 0x1e
        /*0036*/ 	.short	(.L_714 - .L_713)
.L_713:
        /*0038*/ 	.word	0x00000000


	//----- nvinfo : EIATTR_CBANK_PARAM_SIZE
	.align		4
.L_714:
        /*003c*/ 	.byte	0x03, 0x19
        /*003e*/ 	.short	0x0280


	//----- nvinfo : EIATTR_PARAM_CBANK
	.align		4
        /*0040*/ 	.byte	0x04, 0x0a
        /*0042*/ 	.short	(.L_716 - .L_715)
	.align		4
.L_715:
        /*0044*/ 	.word	index@(.nv.constant0._ZN5flash44flash_bwd_dq_dk_dv_loop_seqk_parallel_kernelI23Flash_bwd_kernel_traitsILi192ELi64ELi64ELi8ELi4ELi2ELi2ELb0ELb0EN7cutlass6half_tE19Flash_kernel_traitsILi192ELi64ELi64ELi8ES3_EELb0ELb0ELb0ELb0ELb0ELb1ELb1EEEvNS_16Flash_bwd_paramsE)
        /*0048*/ 	.short	0x0210
        /*004a*/ 	.short	0x0280


	//----- nvinfo : EIATTR_SW_WAR
	.align		4
.L_716:
        /*004c*/ 	.byte	0x04, 0x36
        /*004e*/ 	.short	(.L_718 - .L_717)
.L_717:
        /*0050*/ 	.word	0x00000008
.L_718:


//--------------------- .nv.info._ZN5flash44flash_bwd_dq_dk_dv_loop_seqk_parallel_kernelI23Flash_bwd_kernel_traitsILi192ELi64ELi64ELi8ELi4ELi2ELi2ELb0ELb0EN7cutlass6half_tE19Flash_kernel_traitsILi192ELi64ELi64ELi8ES3_EELb1ELb0ELb0ELb1ELb0ELb0ELb0EEEvNS_16Flash_bwd_paramsE --------------------------
	.section	.nv.info._ZN5flash44flash_bwd_dq_dk_dv_loop_seqk_parallel_kernelI23Flash_bwd_kernel_traitsILi192ELi64ELi64ELi8ELi4ELi2ELi2ELb0ELb0EN7cutlass6half_tE19Flash_kernel_traitsILi192ELi64ELi64ELi8ES3_EELb1ELb0ELb0ELb1ELb0ELb0ELb0EEEvNS_16Flash_bwd_paramsE,"",@"SHT_CUDA_INFO"
	.sectionflags	@""
	.align	4


	//----- nvinfo : EIATTR_CUDA_API_VERSION
	.align		4
        /*0000*/ 	.byte	0x04, 0x37
        /*0002*/ 	.short	(.L_720 - .L_719)
.L_719:
        /*0004*/ 	.word	0x00000082


	//----- nvinfo : EIATTR_KPARAM_INFO
	.align		4
.L_720:
        /*0008*/ 	.byte	0x04, 0x17
        /*000a*/ 	.short	(.L_722 - .L_721)
.L_721:
        /*000c*/ 	.word	0x00000000
        /*0010*/ 	.short	0x0000
        /*0012*/ 	.short	0x0000
        /*0014*/ 	.byte	0x00, 0xf0, 0x01, 0x0a


	//----- nvinfo : EIATTR_SPARSE_MMA_MASK
	.align		4
.L_722:
        /*0018*/ 	.byte	0x03, 0x50
        /*001a*/ 	.short	0x0000


	//----- nvinfo : EIATTR_MAXREG_COUNT
	.align		4
        /*001c*/ 	.byte	0x03, 0x1b
        /*001e*/ 	.short	0x00ff


	//----- nvinfo : EIATTR_NUM_BARRIERS
	.align		4
        /*0020*/ 	.byte	0x02, 0x4c
        /*0022*/ 	.byte	0x01
	.zero		1


	//----- nvinfo : EIATTR_MERCURY_ISA_VERSION
	.align		4
        /*0024*/ 	.byte	0x03, 0x5f
        /*0026*/ 	.short	0x0101


	//----- nvinfo : EIATTR_EXIT_INSTR_OFFSETS
	.align		4
        /*0028*/ 	.byte	0x04, 0x1c
        /*002a*/ 	.short	(.L_724 - .L_723)


	//   ....[0]....
.L_723:
        /*002c*/ 	.word	0x00000080


	//   ....[1]....
        /*0030*/ 	.word	0x00009690


	//----- nvinfo : EIATTR_CRS_STACK_SIZE
	.align		4
.L_724:
        /*0034*/ 	.byte	0x04, 0x1e
        /*0036*/ 	.short	(.L_726 - .L_725)
.L_725:
        /*0038*/ 	.word	0x00000000


	//----- nvinfo : EIATTR_CBANK_PARAM_SIZE
	.align		4
.L_726:
        /*003c*/ 	.byte	0x03, 0x19
        /*003e*/ 	.short	0x0280


	//----- nvinfo : EIATTR_PARAM_CBANK
	.align		4
        /*0040*/ 	.byte	0x04, 0x0a
        /*0042*/ 	.short	(.L_728 - .L_727)
	.align		4
.L_727:
        /*0044*/ 	.word	index@(.nv.constant0._ZN5flash44flash_bwd_dq_dk_dv_loop_seqk_parallel_kernelI23Flash_bwd_kernel_traitsILi192ELi64ELi64ELi8ELi4ELi2ELi2ELb0ELb0EN7cutlass6half_tE19Flash_kernel_traitsILi192ELi64ELi64ELi8ES3_EELb1ELb0ELb0ELb1ELb0ELb0ELb0EEEvNS_16Flash_bwd_paramsE)
        /*0048*/ 	.short	0x0210
        /*004a*/ 	.short	0x0280


	//----- nvinfo : EIATTR_SW_WAR
	.align		4
.L_728:
        /*004c*/ 	.byte	0x04, 0x36
        /*004e*/ 	.short	(.L_730 - .L_729)
.L_729:
        /*0050*/ 	.word	0x00000008
.L_730:


//--------------------- .nv.info._ZN5flash44flash_bwd_dq_dk_dv_loop_seqk_parallel_kernelI23Flash_bwd_kernel_traitsILi192ELi64ELi64ELi8ELi4ELi2ELi2ELb0ELb0EN7cutlass6half_tE19Flash_kernel_traitsILi192ELi64ELi64ELi8ES3_EELb0ELb0ELb0ELb1ELb0ELb0ELb1EEEvNS_16Flash_bwd_paramsE --------------------------
	.section	.nv.info._ZN5flash44flash_bwd_dq_dk_dv_loop_seqk_parallel_kernelI23Flash_bwd_kernel_traitsILi192ELi64ELi64ELi8ELi4ELi2ELi2ELb0ELb0EN7cutlass6half_tE19Flash_kernel_traitsILi192ELi64ELi64ELi8ES3_EELb0ELb0ELb0ELb1ELb0ELb0ELb1EEEvNS_16Flash_bwd_paramsE,"",@"SHT_CUDA_INFO"
	.sectionflags	@""
	.align	4


	//----- nvinfo : EIATTR_CUDA_API_VERSION
	.align		4
        /*0000*/ 	.byte	0x04, 0x37
        /*0002*/ 	.short	(.L_732 - .L_731)
.L_731:
        /*0004*/ 	.word	0x00000082


	//----- nvinfo : EIATTR_KPARAM_INFO
	.align		4
.L_732:
        /*0008*/ 	.byte	0x04, 0x17
        /*000a*/ 	.short	(.L_734 - .L_733)
.L_733:
        /*000c*/ 	.word	0x00000000
        /*0010*/ 	.short	0x0000
        /*0012*/ 	.short	0x0000
        /*0014*/ 	.byte	0x00, 0xf0, 0x01, 0x0a


	//----- nvinfo : EIATTR_SPARSE_MMA_MASK
	.align		4
.L_734:
        /*0018*/ 	.byte	0x03, 0x50
        /*001a*/ 	.short	0x0000


	//----- nvinfo : EIATTR_MAXREG_COUNT
	.align		4
        /*001c*/ 	.byte	0x03, 0x1b
        /*001e*/ 	.short	0x00ff


	//----- nvinfo : EIATTR_NUM_BARRIERS
	.align		4
        /*0020*/ 	.byte	0x02, 0x4c
        /*0022*/ 	.byte	0x01
	.zero		1


	//----- nvinfo : EIATTR_MERCURY_ISA_VERSION
	.align		4
        /*0024*/ 	.byte	0x03, 0x5f
        /*0026*/ 	.short	0x0101


	//----- nvinfo : EIATTR_EXIT_INSTR_OFFSETS
	.align		4
        /*0028*/ 	.byte	0x04, 0x1c
        /*002a*/ 	.short	(.L_736 - .L_735)


	//   ....[0]....
.L_735:
        /*002c*/ 	.word	0x00000080


	//   ....[1]....
        /*0030*/ 	.word	0x00008fc0


	//----- nvinfo : EIATTR_CRS_STACK_SIZE
	.align		4
.L_736:
        /*0034*/ 	.byte	0x04, 0x1e
        /*0036*/ 	.short	(.L_738 - .L_737)
.L_737:
        /*0038*/ 	.word	0x00000000


	//----- nvinfo : EIATTR_CBANK_PARAM_SIZE
	.align		4
.L_738:
        /*003c*/ 	.byte	0x03, 0x19
        /*003e*/ 	.short	0x0280


	//----- nvinfo : EIATTR_PARAM_CBANK
	.align		4
        /*0040*/ 	.byte	0x04, 0x0a
        /*0042*/ 	.short	(.L_740 - .L_739)
	.align		4
.L_739:
        /*0044*/ 	.word	index@(.nv.constant0._ZN5flash44flash_bwd_dq_dk_dv_loop_seqk_parallel_kernelI23Flash_bwd_kernel_traitsILi192ELi64ELi64ELi8ELi4ELi2ELi2ELb0ELb0EN7cutlass6half_tE19Flash_kernel_traitsILi192ELi64ELi64ELi8ES3_EELb0ELb0ELb0ELb1ELb0ELb0ELb1EEEvNS_16Flash_bwd_paramsE)
        /*0048*/ 	.short	0x0210
        /*004a*/ 	.short	0x0280


	//----- nvinfo : EIATTR_SW_WAR
	.align		4
.L_740:
        /*004c*/ 	.byte	0x04, 0x36
        /*004e*/ 	.short	(.L_742 - .L_741)
.L_741:
        /*0050*/ 	.word	0x00000008
.L_742:


//--------------------- .nv.info._ZN5flash44flash_bwd_dq_dk_dv_loop_seqk_parallel_kernelI23Flash_bwd_kernel_traitsILi192ELi64ELi64ELi8ELi4ELi2ELi2ELb0ELb0EN7cutlass6half_tE19Flash_kernel_traitsILi192ELi64ELi64ELi8ES3_EELb1ELb0ELb1ELb0ELb0ELb1ELb0EEEvNS_16Flash_bwd_paramsE --------------------------
	.section	.nv.info._ZN5flash44flash_bwd_dq_dk_dv_loop_seqk_parallel_kernelI23Flash_bwd_kernel_traitsILi192ELi64ELi64ELi8ELi4ELi2ELi2ELb0ELb0EN7cutlass6half_tE19Flash_kernel_traitsILi192ELi64ELi64ELi8ES3_EELb1ELb0ELb1ELb0ELb0ELb1ELb0EEEvNS_16Flash_bwd_paramsE,"",@"SHT_CUDA_INFO"
	.sectionflags	@""
	.align	4


	//----- nvinfo : EIATTR_CUDA_API_VERSION
	.align		4
        /*0000*/ 	.byte	0x04, 0x37
        /*0002*/ 	.short	(.L_744 - .L_743)
.L_743:
        /*0004*/ 	.word	0x00000082


	//----- nvinfo : EIATTR_KPARAM_INFO
	.align		4
.L_744:
        /*0008*/ 	.byte	0x04, 0x17
        /*000a*/ 	.short	(.L_746 - .L_745)
.L_745:
        /*000c*/ 	.word	0x00000000
        /*0010*/ 	.short	0x0000
        /*0012*/ 	.short	0x0000
        /*0014*/ 	.byte	0x00, 0xf0, 0x01, 0x0a


	//----- nvinfo : EIATTR_SPARSE_MMA_MASK
	.align		4
.L_746:
        /*0018*/ 	.byte	0x03, 0x50
        /*001a*/ 	.short	0x0000


	//----- nvinfo : EIATTR_MAXREG_COUNT
	.align		4
        /*001c*/ 	.byte	0x03, 0x1b
        /*001e*/ 	.short	0x00ff


	//----- nvinfo : EIATTR_NUM_BARRIERS
	.align		4
        /*0020*/ 	.byte	0x02, 0x4c
        /*0022*/ 	.byte	0x01
	.zero		1


	//----- nvinfo : EIATTR_MERCURY_ISA_VERSION
	.align		4
        /*0024*/ 	.byte	0x03, 0x5f
        /*0026*/ 	.short	0x0101


	//----- nvinfo : EIATTR_EXIT_INSTR_OFFSETS
	.align		4
        /*0028*/ 	.byte	0x04, 0x1c
        /*002a*/ 	.short	(.L_748 - .L_747)


	//   ....[0]....
.L_747:
        /*002c*/ 	.word	0x00000080


	//   ....[1]....
        /*0030*/ 	.word	0x000081c0


	//----- nvinfo : EIATTR_CRS_STACK_SIZE
	.align		4
.L_748:
        /*0034*/ 	.byte	0x04, 0x1e
        /*0036*/ 	.short	(.L_750 - .L_749)
.L_749:
        /*0038*/ 	.word	0x00000000


	//----- nvinfo : EIATTR_CBANK_PARAM_SIZE
	.align		4
.L_750:
        /*003c*/ 	.byte	0x03, 0x19
        /*003e*/ 	.short	0x0280


	//----- nvinfo : EIATTR_PARAM_CBANK
	.align		4
        /*0040*/ 	.byte	0x04, 0x0a
        /*0042*/ 	.short	(.L_752 - .L_751)
	.align		4
.L_751:
        /*0044*/ 	.word	index@(.nv.constant0._ZN5flash44flash_bwd_dq_dk_dv_loop_seqk_parallel_kernelI23Flash_bwd_kernel_traitsILi192ELi64ELi64ELi8ELi4ELi2ELi2ELb0ELb0EN7cutlass6half_tE19Flash_kernel_traitsILi192ELi64ELi64ELi8ES3_EELb1ELb0ELb1ELb0ELb0ELb1ELb0EEEvNS_16Flash_bwd_paramsE)
        /*0048*/ 	.short	0x0210
        /*004a*/ 	.short	0x0280


	//----- nvinfo : EIATTR_SW_WAR
	.align		4
.L_752:
        /*004c*/ 	.byte	0x04, 0x36
        /*004e*/ 	.short	(.L_754 - .L_753)
.L_753:
        /*0050*/ 	.word	0x00000008
.L_754:


//--------------------- .nv.info._ZN5flash44flash_bwd_dq_dk_dv_loop_seqk_parallel_kernelI23Flash_bwd_kernel_traitsILi192ELi64ELi64ELi8ELi4ELi2ELi2ELb0ELb0EN7cutlass6half_tE19Flash_kernel_traitsILi192ELi64ELi64ELi8ES3_EELb0ELb0ELb1ELb0ELb0ELb1ELb1EEEvNS_16Flash_bwd_paramsE --------------------------
	.section	.nv.info._ZN5flash44flash_bwd_dq_dk_dv_loop_seqk_parallel_kernelI23Flash_bwd_kernel_traitsILi192ELi64ELi64ELi8ELi4ELi2ELi2ELb0ELb0EN7cutlass6half_tE19Flash_kernel_traitsILi192ELi64ELi64ELi8ES3_EELb0ELb0ELb1ELb0ELb0ELb1ELb1EEEvNS_16Flash_bwd_paramsE,"",@"SHT_CUDA_INFO"
	.sectionflags	@""
	.align	4


	//----- nvinfo : EIATTR_CUDA_API_VERSION
	.align		4
        /*0000*/ 	.byte	0x04, 0x37
        /*0002*/ 	.short	(.L_756 - .L_755)
.L_755:
        /*0004*/ 	.word	0x00000082


	//----- nvinfo : EIATTR_KPARAM_INFO
	.align		4
.L_756:
        /*0008*/ 	.byte	0x04, 0x17
        /*000a*/ 	.short	(.L_758 - .L_757)
.L_757:
        /*000c*/ 	.word	0x00000000
        /*0010*/ 	.short	0x0000
        /*0012*/ 	.short	0x0000
        /*0014*/ 	.byte	0x00, 0xf0, 0x01, 0x0a


	//----- nvinfo : EIATTR_SPARSE_MMA_MASK
	.align		4
.L_758:
        /*0018*/ 	.byte	0x03, 0x50
        /*001a*/ 	.short	0x0000


	//----- nvinfo : EIATTR_MAXREG_COUNT
	.align		4
        /*001c*/ 	.byte	0x03, 0x1b
        /*001e*/ 	.short	0x00ff


	//----- nvinfo : EIATTR_NUM_BARRIERS
	.align		4
        /*0020*/ 	.byte	0x02, 0x4c
        /*0022*/ 	.byte	0x01
	.zero		1


	//----- nvinfo : EIATTR_MERCURY_ISA_VERSION
	.align		4
        /*0024*/ 	.byte	0x03, 0x5f
        /*0026*/ 	.short	0x0101


	//----- nvinfo : EIATTR_EXIT_INSTR_OFFSETS
	.align		4
        /*0028*/ 	.byte	0x04, 0x1c
        /*002a*/ 	.short	(.L_760 - .L_759)


	//   ....[0]....
.L_759:
        /*002c*/ 	.word	0x00000080


	//   ....[1]....
        /*0030*/ 	.word	0x00007b60


	//----- nvinfo : EIATTR_CRS_STACK_SIZE
	.align		4
.L_760:
        /*0034*/ 	.byte	0x04, 0x1e
        /*0036*/ 	.short	(.L_762 - .L_761)
.L_761:
        /*0038*/ 	.word	0x00000000


	//----- nvinfo : EIATTR_CBANK_PARAM_SIZE
	.align		4
.L_762:
        /*003c*/ 	.byte	0x03, 0x19
        /*003e*/ 	.short	0x0280


	//----- nvinfo : EIATTR_PARAM_CBANK
	.align		4
        /*0040*/ 	.byte	0x04, 0x0a
        /*0042*/ 	.short	(.L_764 - .L_763)
	.align		4
.L_763:
        /*0044*/ 	.word	index@(.nv.constant0._ZN5flash44flash_bwd_dq_dk_dv_loop_seqk_parallel_kernelI23Flash_bwd_kernel_traitsILi192ELi64ELi64ELi8ELi4ELi2ELi2ELb0ELb0EN7cutlass6half_tE19Flash_kernel_traitsILi192ELi64ELi64ELi8ES3_EELb0ELb0ELb1ELb0ELb0ELb1ELb1EEEvNS_16Flash_bwd_paramsE)
        /*0048*/ 	.short	0x0210
        /*004a*/ 	.short	0x0280


	//----- nvinfo : EIATTR_SW_WAR
	.align		4
.L_764:
        /*004c*/ 	.byte	0x04, 0x36
        /*004e*/ 	.short	(.L_766 - .L_765)
.L_765:
        /*0050*/ 	.word	0x00000008
.L_766:


//--------------------- .nv.info._ZN5flash44flash_bwd_dq_dk_dv_loop_seqk_parallel_kernelI23Flash_bwd_kernel_traitsILi192ELi64ELi64ELi8ELi4ELi2ELi2ELb0ELb0EN7cutlass6half_tE19Flash_kernel_traitsILi192ELi64ELi64ELi8ES3_EELb1ELb0ELb1ELb1ELb0ELb0ELb0EEEvNS_16Flash_bwd_paramsE --------------------------
	.section	.nv.info._ZN5flash44flash_bwd_dq_dk_dv_loop_seqk_parallel_kernelI23Flash_bwd_kernel_traitsILi192ELi64ELi64ELi8ELi4ELi2ELi2ELb0ELb0EN7cutlass6half_tE19Flash_kernel_traitsILi192ELi64ELi64ELi8ES3_EELb1ELb0ELb1ELb1ELb0ELb0ELb0EEEvNS_16Flash_bwd_paramsE,"",@"SHT_CUDA_INFO"
	.sectionflags	@""
	.align	4


	//----- nvinfo : EIATTR_CUDA_API_VERSION
	.align		4
        /*0000*/ 	.byte	0x04, 0x37
        /*0002*/ 	.short	(.L_768 - .L_767)
.L_767:
        /*0004*/ 	.word	0x00000082


	//----- nvinfo : EIATTR_KPARAM_INFO
	.align		4
.L_768:
        /*0008*/ 	.byte	0x04, 0x17
        /*000a*/ 	.short	(.L_770 - .L_769)
.L_769:
        /*000c*/ 	.word	0x00000000
        /*0010*/ 	.short	0x0000
        /*0012*/ 	.short	0x0000
        /*0014*/ 	.byte	0x00, 0xf0, 0x01, 0x0a


	//----- nvinfo : EIATTR_SPARSE_MMA_MASK
	.align		4
.L_770:
        /*0018*/ 	.byte	0x03, 0x50
        /*001a*/ 	.short	0x0000


	//----- nvinfo : EIATTR_MAXREG_COUNT
	.align		4
        /*001c*/ 	.byte	0x03, 0x1b
        /*001e*/ 	.short	0x00ff


	//----- nvinfo : EIATTR_NUM_BARRIERS
	.align		4
        /*0020*/ 	.byte	0x02, 0x4c
        /*0022*/ 	.byte	0x01
	.zero		1


	//----- nvinfo : EIATTR_ANNOTATIONS
	.align		4
        /*0024*/ 	.byte	0x04, 0x55
        /*0026*/ 	.short	(.L_772 - .L_771)


	//   ....[0]....
.L_771:
        /*0028*/ 	.word	0x00000001
        /*002c*/ 	.byte	0x10, 0x06, 0x00, 0x00, 0x01, 0x00, 0x00, 0x00, 0x80, 0x25, 0x00, 0x00


	//----- nvinfo : EIATTR_MERCURY_ISA_VERSION
	.align		4
.L_772:
        /*0038*/ 	.byte	0x03, 0x5f
        /*003a*/ 	.short	0x0101


	//----- nvinfo : EIATTR_EXIT_INSTR_OFFSETS
	.align		4
        /*003c*/ 	.byte	0x04, 0x1c
        /*003e*/ 	.short	(.L_774 - .L_773)


	//   ....[0]....
.L_773:
        /*0040*/ 	.word	0x00000090


	//   ....[1]....
        /*0044*/ 	.word	0x00009bd0


	//----- nvinfo : EIATTR_CRS_STACK_SIZE
	.align		4
.L_774:
        /*0048*/ 	.byte	0x04, 0x1e
        /*004a*/ 	.short	(.L_776 - .L_775)
.L_775:
        /*004c*/ 	.word	0x00000000


	//----- nvinfo : EIATTR_CBANK_PARAM_SIZE
	.align		4
.L_776:
        /*0050*/ 	.byte	0x03, 0x19
        /*0052*/ 	.short	0x0280


	//----- nvinfo : EIATTR_PARAM_CBANK
	.align		4
        /*0054*/ 	.byte	0x04, 0x0a
        /*0056*/ 	.short	(.L_778 - .L_777)
	.align		4
.L_777:
        /*0058*/ 	.word	index@(.nv.constant0._ZN5flash44flash_bwd_dq_dk_dv_loop_seqk_parallel_kernelI23Flash_bwd_kernel_traitsILi192ELi64ELi64ELi8ELi4ELi2ELi2ELb0ELb0EN7cutlass6half_tE19Flash_kernel_traitsILi192ELi64ELi64ELi8ES3_EELb1ELb0ELb1ELb1ELb0ELb0ELb0EEEvNS_16Flash_bwd_paramsE)
        /*005c*/ 	.short	0x0210
        /*005e*/ 	.short	0x0280


	//----- nvinfo : EIATTR_SW_WAR
	.align		4
.L_778:
        /*0060*/ 	.byte	0x04, 0x36
        /*0062*/ 	.short	(.L_780 - .L_779)
.L_779:
        /*0064*/ 	.word	0x00000008
.L_780:


//--------------------- .nv.info._ZN5flash44flash_bwd_dq_dk_dv_loop_seqk_parallel_kernelI23Flash_bwd_kernel_traitsILi192ELi64ELi64ELi8ELi4ELi2ELi2ELb0ELb0EN7cutlass6half_tE19Flash_kernel_traitsILi192ELi64ELi64ELi8ES3_EELb0ELb0ELb1ELb1ELb0ELb0ELb1EEEvNS_16Flash_bwd_paramsE --------------------------
	.section	.nv.info._ZN5flash44flash_bwd_dq_dk_dv_loop_seqk_parallel_kernelI23Flash_bwd_kernel_traitsILi192ELi64ELi64ELi8ELi4ELi2ELi2ELb0ELb0EN7cutlass6half_tE19Flash_kernel_traitsILi192ELi64ELi64ELi8ES3_EELb0ELb0ELb1ELb1ELb0ELb0ELb1EEEvNS_16Flash_bwd_paramsE,"",@"SHT_CUDA_INFO"
	.sectionflags	@""
	.align	4


	//----- nvinfo : EIATTR_CUDA_API_VERSION
	.align		4
        /*0000*/ 	.byte	0x04, 0x37
        /*0002*/ 	.short	(.L_782 - .L_781)
.L_781:
        /*0004*/ 	.word	0x00000082


	//----- nvinfo : EIATTR_KPARAM_INFO
	.align		4
.L_782:
        /*0008*/ 	.byte	0x04, 0x17
        /*000a*/ 	.short	(.L_784 - .L_783)
.L_783:
        /*000c*/ 	.word	0x00000000
        /*0010*/ 	.short	0x0000
        /*0012*/ 	.short	0x0000
        /*0014*/ 	.byte	0x00, 0xf0, 0x01, 0x0a


	//----- nvinfo : EIATTR_SPARSE_MMA_MASK
	.align		4
.L_784:
        /*0018*/ 	.byte	0x03, 0x50
        /*001a*/ 	.short	0x0000


	//----- nvinfo : EIATTR_MAXREG_COUNT
	.align		4
        /*001c*/ 	.byte	0x03, 0x1b
        /*001e*/ 	.short	0x00ff


	//----- nvinfo : EIATTR_NUM_BARRIERS
	.align		4
        /*0020*/ 	.byte	0x02, 0x4c
        /*0022*/ 	.byte	0x01
	.zero		1


	//----- nvinfo : EIATTR_MERCURY_ISA_VERSION
	.align		4
        /*0024*/ 	.byte	0x03, 0x5f
        /*0026*/ 	.short	0x0101


	//----- nvinfo : EIATTR_EXIT_INSTR_OFFSETS
	.align		4
        /*0028*/ 	.byte	0x04, 0x1c
        /*002a*/ 	.short	(.L_786 - .L_785)


	//   ....[0]....
.L_785:
        /*002c*/ 	.word	0x00000080


	//   ....[1]....
        /*0030*/ 	.word	0x000093d0


	//----- nvinfo : EIATTR_CRS_STACK_SIZE
	.align		4
.L_786:
        /*0034*/ 	.byte	0x04, 0x1e
        /*0036*/ 	.short	(.L_788 - .L_787)
.L_787:
        /*0038*/ 	.word	0x00000000


	//----- nvinfo : EIATTR_CBANK_PARAM_SIZE
	.align		4
.L_788:
        /*003c*/ 	.byte	0x03, 0x19
        /*003e*/ 	.short	0x0280


	//----- nvinfo : EIATTR_PARAM_CBANK
	.align		4
        /*0040*/ 	.byte	0x04, 0x0a
        /*0042*/ 	.short	(.L_790 - .L_789)
	.align		4
.L_789:
        /*0044*/ 	.word	index@(.nv.constant0._ZN5flash44flash_bwd_dq_dk_dv_loop_seqk_parallel_kernelI23Flash_bwd_kernel_traitsILi192ELi64ELi64ELi8ELi4ELi2ELi2ELb0ELb0EN7cutlass6half_tE19Flash_kernel_traitsILi192ELi64ELi64ELi8ES3_EELb0ELb0ELb1ELb1ELb0ELb0ELb1EEEvNS_16Flash_bwd_paramsE)
        /*0048*/ 	.short	0x0210
        /*004a*/ 	.short	0x0280


	//----- nvinfo : EIATTR_SW_WAR
	.align		4
.L_790:
        /*004c*/ 	.byte	0x04, 0x36
        /*004e*/ 	.short	(.L_792 - .L_791)
.L_791:
        /*0050*/ 	.word	0x00000008
.L_792:


//--------------------- .nv.info._ZN5flash25flash_bwd_dot_do_o_kernelILb0E23Flash_bwd_kernel_traitsILi192ELi64ELi64ELi8ELi4ELi2ELi2ELb0ELb0EN7cutlass6half_tE19Flash_kernel_traitsILi192ELi64ELi64ELi8ES3_EEEEvNS_16Flash_bwd_paramsE --------------------------
	.section	.nv.info._ZN5flash25flash_bwd_dot_do_o_kernelILb0E23Flash_bwd_kernel_traitsILi192ELi64ELi64ELi8ELi4ELi2ELi2ELb0ELb0EN7cutlass6half_tE19Flash_kernel_traitsILi192ELi64ELi64ELi8ES3_EEEEvNS_16Flash_bwd_paramsE,"",@"SHT_CUDA_INFO"
	.sectionflags	@""
	.align	4


	//----- nvinfo : EIATTR_CUDA_API_VERSION
	.align		4
        /*0000*/ 	.byte	0x04, 0x37
        /*0002*/ 	.short	(.L_794 - .L_793)
.L_793:
        /*0004*/ 	.word	0x00000082


	//----- nvinfo : EIATTR_KPARAM_INFO
	.align		4
.L_794:
        /*0008*/ 	.byte	0x04, 0x17
        /*000a*/ 	.short	(.L_796 - .L_795)
.L_795:
        /*000c*/ 	.word	0x00000000
        /*0010*/ 	.short	0x0000
        /*0012*/ 	.short	0x0000
        /*0014*/ 	.byte	0x00, 0xf0, 0x01, 0x0a


	//----- nvinfo : EIATTR_SPARSE_MMA_MASK
	.align		4
.L_796:
        /*0018*/ 	.byte	0x03, 0x50
        /*001a*/ 	.short	0x0000


	//----- nvinfo : EIATTR_MAXREG_COUNT
	.align		4
        /*001c*/ 	.byte	0x03, 0x1b
        /*001e*/ 	.short	0x00ff


	//----- nvinfo : EIATTR_MERCURY_ISA_VERSION
	.align		4
        /*0020*/ 	.byte	0x03, 0x5f
        /*0022*/ 	.short	0x0101


	//----- nvinfo : EIATTR_COOP_GROUP_MASK_REGIDS
	.align		4
        /*0024*/ 	.byte	0x04, 0x29
        /*0026*/ 	.short	(.L_798 - .L_797)


	//   ....[0]....
.L_797:
        /*0028*/ 	.word	0xffffffff


	//   ....[1]....
        /*002c*/ 	.word	0xffffffff


	//   ....[2]....
        /*0030*/ 	.word	0xffffffff


	//   ....[3]....
        /*0034*/ 	.word	0xffffffff


	//   ....[4]....
        /*0038*/ 	.word	0xffffffff


	//   ....[5]....
        /*003c*/ 	.word	0xffffffff


	//----- nvinfo : EIATTR_COOP_GROUP_INSTR_OFFSETS
	.align		4
.L_798:
        /*0040*/ 	.byte	0x04, 0x28
        /*0042*/ 	.short	(.L_800 - .L_799)


	//   ....[0]....
.L_799:
        /*0044*/ 	.word	0x000016f0


	//   ....[1]....
        /*0048*/ 	.word	0x00001710


	//   ....[2]....
        /*004c*/ 	.word	0x00001750


	//   ....[3]....
        /*0050*/ 	.word	0x00001770


	//   ....[4]....
        /*0054*/ 	.word	0x000017c0


	//   ....[5]....
        /*0058*/ 	.word	0x000017f0


	//----- nvinfo : EIATTR_EXIT_INSTR_OFFSETS
	.align		4
.L_800:
        /*005c*/ 	.byte	0x04, 0x1c
        /*005e*/ 	.short	(.L_802 - .L_801)


	//   ....[0]....
.L_801:
        /*0060*/ 	.word	0x00000100


	//   ....[1]....
        /*0064*/ 	.word	0x00001850


	//   ....[2]....
        /*0068*/ 	.word	0x00001870


	//----- nvinfo : EIATTR_CRS_STACK_SIZE
	.align		4
.L_802:
        /*006c*/ 	.byte	0x04, 0x1e
        /*006e*/ 	.short	(.L_804 - .L_803)
.L_803:
        /*0070*/ 	.word	0x00000000


	//----- nvinfo : EIATTR_CBANK_PARAM_SIZE
	.align		4
.L_804:
        /*0074*/ 	.byte	0x03, 0x19
        /*0076*/ 	.short	0x0280


	//----- nvinfo : EIATTR_PARAM_CBANK
	.align		4
        /*0078*/ 	.byte	0x04, 0x0a
        /*007a*/ 	.short	(.L_806 - .L_805)
	.align		4
.L_805:
        /*007c*/ 	.word	index@(.nv.constant0._ZN5flash25flash_bwd_dot_do_o_kernelILb0E23Flash_bwd_kernel_traitsILi192ELi64ELi64ELi8ELi4ELi2ELi2ELb0ELb0EN7cutlass6half_tE19Flash_kernel_traitsILi192ELi64ELi64ELi8ES3_EEEEvNS_16Flash_bwd_paramsE)
        /*0080*/ 	.short	0x0210
        /*0082*/ 	.short	0x0280


	//----- nvinfo : EIATTR_SW_WAR
	.align		4
.L_806:
        /*0084*/ 	.byte	0x04, 0x36
        /*0086*/ 	.short	(.L_808 - .L_807)
.L_807:
        /*0088*/ 	.word	0x00000008
.L_808:


//--------------------- .nv.info._ZN5flash25flash_bwd_dot_do_o_kernelILb1E23Flash_bwd_kernel_traitsILi192ELi64ELi64ELi8ELi4ELi2ELi2ELb0ELb0EN7cutlass6half_tE19Flash_kernel_traitsILi192ELi64ELi64ELi8ES3_EEEEvNS_16Flash_bwd_paramsE --------------------------
	.section	.nv.info._ZN5flash25flash_bwd_dot_do_o_kernelILb1E23Flash_bwd_kernel_traitsILi192ELi64ELi64ELi8ELi4ELi2ELi2ELb0ELb0EN7cutlass6half_tE19Flash_kernel_traitsILi192ELi64ELi64ELi8ES3_EEEEvNS_16Flash_bwd_paramsE,"",@"SHT_CUDA_INFO"
	.sectionflags	@""
	.align	4


	//----- nvinfo : EIATTR_CUDA_API_VERSION
	.align		4
        /*0000*/ 	.byte	0x04, 0x37
        /*0002*/ 	.short	(.L_810 - .L_809)
.L_809:
        /*0004*/ 	.word	0x00000082


	//----- nvinfo : EIATTR_KPARAM_INFO
	.align		4
.L_810:
        /*0008*/ 	.byte	0x04, 0x17
        /*000a*/ 	.short	(.L_812 - .L_811)
.L_811:
        /*000c*/ 	.word	0x00000000
        /*0010*/ 	.short	0x0000
        /*0012*/ 	.short	0x0000
        /*0014*/ 	.byte	0x00, 0xf0, 0x01, 0x0a


	//----- nvinfo : EIATTR_SPARSE_MMA_MASK
	.align		4
.L_812:
        /*0018*/ 	.byte	0x03, 0x50
        /*001a*/ 	.short	0x0000


	//----- nvinfo : EIATTR_MAXREG_COUNT
	.align		4
        /*001c*/ 	.byte	0x03, 0x1b
        /*001e*/ 	.short	0x00ff


	//----- nvinfo : EIATTR_MERCURY_ISA_VERSION
	.align		4
        /*0020*/ 	.byte	0x03, 0x5f
        /*0022*/ 	.short	0x0101


	//----- nvinfo : EIATTR_COOP_GROUP_MASK_REGIDS
	.align		4
        /*0024*/ 	.byte	0x04, 0x29
        /*0026*/ 	.short	(.L_814 - .L_813)


	//   ....[0]....
.L_813:
        /*0028*/ 	.word	0xffffffff


	//   ....[1]....
        /*002c*/ 	.word	0xffffffff


	//   ....[2]....
        /*0030*/ 	.word	0xffffffff


	//   ....[3]....
        /*0034*/ 	.word	0xffffffff


	//   ....[4]....
        /*0038*/ 	.word	0xffffffff


	//   ....[5]....
        /*003c*/ 	.word	0xffffffff


	//----- nvinfo : EIATTR_COOP_GROUP_INSTR_OFFSETS
	.align		4
.L_814:
        /*0040*/ 	.byte	0x04, 0x28
        /*0042*/ 	.short	(.L_816 - .L_815)


	//   ....[0]....
.L_815:
        /*0044*/ 	.word	0x00001a30


	//   ....[1]....
        /*0048*/ 	.word	0x00001a40


	//   ....[2]....
        /*004c*/ 	.word	0x00001a70


	//   ....[3]....
        /*0050*/ 	.word	0x00001a80


	//   ....[4]....
        /*0054*/ 	.word	0x00001ac0


	//   ....[5]....
        /*0058*/ 	.word	0x00001ae0


	//----- nvinfo : EIATTR_EXIT_INSTR_OFFSETS
	.align		4
.L_816:
        /*005c*/ 	.byte	0x04, 0x1c
        /*005e*/ 	.short	(.L_818 - .L_817)


	//   ....[0]....
.L_817:
        /*0060*/ 	.word	0x00000100


	//   ....[1]....
        /*0064*/ 	.word	0x00001c60


	//----- nvinfo : EIATTR_CRS_STACK_SIZE
	.align		4
.L_818:
        /*0068*/ 	.byte	0x04, 0x1e
        /*006a*/ 	.short	(.L_820 - .L_819)
.L_819:
        /*006c*/ 	.word	0x00000000


	//----- nvinfo : EIATTR_CBANK_PARAM_SIZE
	.align		4
.L_820:
        /*0070*/ 	.byte	0x03, 0x19
        /*0072*/ 	.short	0x0280


	//----- nvinfo : EIATTR_PARAM_CBANK
	.align		4
        /*0074*/ 	.byte	0x04, 0x0a
        /*0076*/ 	.short	(.L_822 - .L_821)
	.align		4
.L_821:
        /*0078*/ 	.word	index@(.nv.constant0._ZN5flash25flash_bwd_dot_do_o_kernelILb1E23Flash_bwd_kernel_traitsILi192ELi64ELi64ELi8ELi4ELi2ELi2ELb0ELb0EN7cutlass6half_tE19Flash_kernel_traitsILi192ELi64ELi64ELi8ES3_EEEEvNS_16Flash_bwd_paramsE)
        /*007c*/ 	.short	0x0210
        /*007e*/ 	.short	0x0280


	//----- nvinfo : EIATTR_SW_WAR
	.align		4
.L_822:
        /*0080*/ 	.byte	0x04, 0x36
        /*0082*/ 	.short	(.L_824 - .L_823)
.L_823:
        /*0084*/ 	.word	0x00000008
.L_824:


//--------------------- .nv.callgraph             --------------------------
	.section	.nv.callgraph,"",@"SHT_CUDA_CALLGRAPH"
	.align	4
	.sectionentsize	8
	.align		4
        /*0000*/ 	.word	0x00000000
	.align		4
        /*0004*/ 	.word	0xffffffff
	.align		4
        /*0008*/ 	.word	0x00000000
	.align		4
        /*000c*/ 	.word	0xfffffffe
	.align		4
        /*0010*/ 	.word	0x00000000
	.align		4
        /*0014*/ 	.word	0xfffffffd
	.align		4
        /*0018*/ 	.word	0x00000000
	.align		4
        /*001c*/ 	.word	0xfffffffc


//--------------------- .nv.constant4             --------------------------
	.section	.nv.constant4,"a",@progbits
	.align	8
	.align		8
.nv.constant4:
        /*0000*/ 	.dword	_ZN66_INTERNAL_bd075e13_30_flash_bwd_hdim192_fp16_sm80_cu_0106449f_35554cuda3std3__45__cpo5beginE
	.align		8
        /*0008*/ 	.dword	_ZN66_INTERNAL_bd075e13_30_flash_bwd_hdim192_fp16_sm80_cu_0106449f_35554cuda3std3__45__cpo3endE
	.align		8
        /*0010*/ 	.dword	_ZN66_INTERNAL_bd075e13_30_flash_bwd_hdim192_fp16_sm80_cu_0106449f_35554cuda3std3__45__cpo6cbeginE
	.align		8
        /*0018*/ 	.dword	_ZN66_INTERNAL_bd075e13_30_flash_bwd_hdim192_fp16_sm80_cu_0106449f_35554cuda3std3__45__cpo4cendE
	.align		8
        /*0020*/ 	.dword	_ZN66_INTERNAL_bd075e13_30_flash_bwd_hdim192_fp16_sm80_cu_0106449f_35554cuda3std3__468_GLOBAL__N__bd075e13_30_flash_bwd_hdim192_fp16_sm80_cu_0106449f_35556ignoreE
	.align		8
        /*0028*/ 	.dword	_ZN66_INTERNAL_bd075e13_30_flash_bwd_hdim192_fp16_sm80_cu_0106449f_35554cuda3std3__419piecewise_constructE
	.align		8
        /*0030*/ 	.dword	_ZN66_INTERNAL_bd075e13_30_flash_bwd_hdim192_fp16_sm80_cu_0106449f_35554cuda3std3__48in_placeE
	.align		8
        /*0038*/ 	.dword	_ZN66_INTERNAL_bd075e13_30_flash_bwd_hdim192_fp16_sm80_cu_0106449f_35554cuda3std6ranges3__45__cpo4swapE
	.align		8
        /*0040*/ 	.dword	_ZN66_INTERNAL_bd075e13_30_flash_bwd_hdim192_fp16_sm80_cu_0106449f_35554cuda3std6ranges3__45__cpo9iter_moveE
	.align		8
        /*0048*/ 	.dword	_ZN66_INTERNAL_bd075e13_30_flash_bwd_hdim192_fp16_sm80_cu_0106449f_35554cute7productE
	.align		8
        /*0050*/ 	.dword	_ZN66_INTERNAL_bd075e13_30_flash_bwd_hdim192_fp16_sm80_cu_0106449f_35554cute1_E


//--------------------- .text._ZN5flash44flash_bwd_dq_dk_dv_loop_seqk_parallel_kernelI23Flash_bwd_kernel_traitsILi192ELi64ELi64ELi8ELi4ELi2ELi2ELb1ELb1EN7cutlass6half_tE19Flash_kernel_traitsILi192ELi64ELi64ELi8ES3_EELb0ELb0ELb0ELb0ELb0ELb0ELb0EEEvNS_16Flash_bwd_paramsE --------------------------
	.section	.text._ZN5flash44flash_bwd_dq_dk_dv_loop_seqk_parallel_kernelI23Flash_bwd_kernel_traitsILi192ELi64ELi64ELi8ELi4ELi2ELi2ELb1ELb1EN7cutlass6half_tE19Flash_kernel_traitsILi192ELi64ELi64ELi8ES3_EELb0ELb0ELb0ELb0ELb0ELb0ELb0EEEvNS_16Flash_bwd_paramsE,"ax",@progbits
	.align	128
        .global         _ZN5flash44flash_bwd_dq_dk_dv_loop_seqk_parallel_kernelI23Flash_bwd_kernel_traitsILi192ELi64ELi64ELi8ELi4ELi2ELi2ELb1ELb1EN7cutlass6half_tE19Flash_kernel_traitsILi192ELi64ELi64ELi8ES3_EELb0ELb0ELb0ELb0ELb0ELb0ELb0EEEvNS_16Flash_bwd_paramsE
        .type           _ZN5flash44flash_bwd_dq_dk_dv_loop_seqk_parallel_kernelI23Flash_bwd_kernel_traitsILi192ELi64ELi64ELi8ELi4ELi2ELi2ELb1ELb1EN7cutlass6half_tE19Flash_kernel_traitsILi192ELi64ELi64ELi8ES3_EELb0ELb0ELb0ELb0ELb0ELb0ELb0EEEvNS_16Flash_bwd_paramsE,@function
        .size           _ZN5flash44flash_bwd_dq_dk_dv_loop_seqk_parallel_kernelI23Flash_bwd_kernel_traitsILi192ELi64ELi64ELi8ELi4ELi2ELi2ELb1ELb1EN7cutlass6half_tE19Flash_kernel_traitsILi192ELi64ELi64ELi8ES3_EELb0ELb0ELb0ELb0ELb0ELb0ELb0EEEvNS_16Flash_bwd_paramsE,(.L_x_1582 - _ZN5flash44flash_bwd_dq_dk_dv_loop_seqk_parallel_kernelI23Flash_bwd_kernel_traitsILi192ELi64ELi64ELi8ELi4ELi2ELi2ELb1ELb1EN7cutlass6half_tE19Flash_kernel_traitsILi192ELi64ELi64ELi8ES3_EELb0ELb0ELb0ELb0ELb0ELb0ELb0EEEvNS_16Flash_bwd_paramsE)
        .other          _ZN5flash44flash_bwd_dq_dk_dv_loop_seqk_parallel_kernelI23Flash_bwd_kernel_traitsILi192ELi64ELi64ELi8ELi4ELi2ELi2ELb1ELb1EN7cutlass6half_tE19Flash_kernel_traitsILi192ELi64ELi64ELi8ES3_EELb0ELb0ELb0ELb0ELb0ELb0ELb0EEEvNS_16Flash_bwd_paramsE,@"STO_CUDA_ENTRY STV_DEFAULT"
_ZN5flash44flash_bwd_dq_dk_dv_loop_seqk_parallel_kernelI23Flash_bwd_kernel_traitsILi192ELi64ELi64ELi8ELi4ELi2ELi2ELb1ELb1EN7cutlass6half_tE19Flash_kernel_traitsILi192ELi64ELi64ELi8ES3_EELb0ELb0ELb0ELb0ELb0ELb0ELb0EEEvNS_16Flash_bwd_paramsE:
.text._ZN5flash44flash_bwd_dq_dk_dv_loop_seqk_parallel_kernelI23Flash_bwd_kernel_traitsILi192ELi64ELi64ELi8ELi4ELi2ELi2ELb1ELb1EN7cutlass6half_tE19Flash_kernel_traitsILi192ELi64ELi64ELi8ES3_EELb0ELb0ELb0ELb0ELb0ELb0ELb0EEEvNS_16Flash_bwd_paramsE:
[----:B------:R-:W1:Y:S08]  /*0000*/  LDC R1, c[0x0][0x28] ;  /* 0x00000a00ff017b82 */ /* 0x000e700000000800 */
[----:B------:R-:W2:Y:S01]  /*0010*/  S2UR UR26, SR_CTAID.X ;  /* 0x00000000001a79c3 */ /* 0x000ea20000002500 */
[----:B------:R-:W-:Y:S01]  /*0020*/  ULDC UR4, c[0x0][0x2c8] ;  /* 0x0000b20000047ab9 */ /* 0x000fe20000000800 */
[----:B-1----:R-:W-:Y:S01]  /*0030*/  IADD3 R1, R1, -0xe8, RZ ;  /* 0xffffff1801017810 */ /* 0x002fe20007ffe0ff */
[----:B------:R-:W-:-:S04]  /*0040*/  UIADD3 UR5, UR4, 0x3f, URZ ;  /* 0x0000003f04057890 */ /* 0x000fc8000fffe03f */
[----:B------:R-:W-:-:S04]  /*0050*/  USHF.R.S32.HI UR4, URZ, 0x1f, UR5 ;  /* 0x0000001f3f047899 */ /* 0x000fc80008011405 */
[----:B------:R-:W-:-:S04]  /*0060*/  ULEA.HI UR4, UR4, UR5, URZ, 0x6 ;  /* 0x0000000504047291 */ /* 0x000fc8000f8f303f */
[----:B------:R-:W-:-:S04]  /*0070*/  USHF.R.S32.HI UR59, URZ, 0x6, UR4 ;  /* 0x000000063f3b7899 */ /* 0x000fc80008011404 */
[----:B--2---:R-:W-:-:S06]  /*0080*/  UISETP.GE.AND UP0, UPT, UR26, UR59, UPT ;  /* 0x0000003b1a00728c */ /* 0x004fcc000bf06270 */
[----:B------:R-:W-:-:S13]  /*0090*/  PLOP3.LUT P0, PT, PT, PT, UP0, 0x80, 0x0 ;  /* 0x000000000000781c */ /* 0x000fda0003f0f008 */
[----:B------:R-:W-:Y:S05]  /*00a0*/  @P0 EXIT ;  /* 0x000000000000094d */ /* 0x000fea0003800000 */
[----:B------:R-:W1:Y:S01]  /*00b0*/  S2R R17, SR_TID.X ;  /* 0x0000000000117919 */ /* 0x000e620000002100 */
[----:B------:R-:W2:Y:S01]  /*00c0*/  S2UR UR5, SR_CgaCtaId ;  /* 0x00000000000579c3 */ /* 0x000ea20000008800 */
[----:B------:R-:W-:Y:S01]  /*00d0*/  UMOV UR4, 0x400 ;  /* 0x0000040000047882 */ /* 0x000fe20000000000 */
[----:B------:R-:W-:-:S06]  /*00e0*/  UMOV UR7, 0x400 ;  /* 0x0000040000077882 */ /* 0x000fcc0000000000 */
[----:B------:R-:W3:Y:S08]  /*00f0*/  S2UR UR54, SR_CTAID.Z ;  /* 0x00000000003679c3 */ /* 0x000ef00000002700 */
[----:B------:R-:W-:Y:S08]  /*0100*/  S2UR UR6, SR_CgaCtaId ;  /* 0x00000000000679c3 */ /* 0x000ff00000008800 */
[----:B------:R-:W4:Y:S01]  /*0110*/  S2UR UR45, SR_CTAID.Y ;  /* 0x00000000002d79c3 */ /* 0x000f220000002600 */
[----:B--2---:R-:W-:Y:S01]  /*0120*/  ULEA UR5, UR5, UR4, 0x18 ;  /* 0x0000000405057291 */ /* 0x004fe2000f8ec03f */
[----:B-1----:R-:W-:Y:S01]  /*0130*/  SHF.R.S32.HI R18, RZ, 0x1f, R17 ;  /* 0x0000001fff127819 */ /* 0x002fe20000011411 */
[----:B---3--:R-:W-:-:S03]  /*0140*/  USHF.R.S32.HI UR4, URZ, 0x1f, UR54 ;  /* 0x0000001f3f047899 */ /* 0x008fc60008011436 */
[CC--:B------:R-:W-:Y:S02]  /*0150*/  LEA.HI R2, R18.reuse, R17.reuse, RZ, 0x5 ;  /* 0x0000001112027211 */ /* 0x0c0fe400078f28ff */
[----:B------:R-:W-:Y:S02]  /*0160*/  LEA.HI R15, R18, R17, RZ, 0x3 ;  /* 0x00000011120f7211 */ /* 0x000fe400078f18ff */
[--C-:B------:R-:W-:Y:S02]  /*0170*/  SHF.R.S32.HI R0, RZ, 0x5, R2.reuse ;  /* 0x00000005ff007819 */ /* 0x100fe40000011402 */
[----:B------:R-:W-:Y:S02]  /*0180*/  SHF.R.S32.HI R3, RZ, 0x1f, R2 ;  /* 0x0000001fff037819 */ /* 0x000fe40000011402 */
[-C--:B------:R-:W-:Y:S02]  /*0190*/  LEA.HI R2, R2, R0.reuse, RZ, 0x1 ;  /* 0x0000000002027211 */ /* 0x080fe400078f08ff */
[----:B------:R-:W-:-:S02]  /*01a0*/  LEA.HI R3, R3, R0, RZ, 0x2 ;  /* 0x0000000003037211 */ /* 0x000fc400078f10ff */
[----:B------:R-:W-:Y:S01]  /*01b0*/  LOP3.LUT R2, R2, 0xfffffffe, RZ, 0xc0, !PT ;  /* 0xfffffffe02027812 */ /* 0x000fe200078ec0ff */
[----:B----4-:R-:W-:Y:S01]  /*01c0*/  USHF.L.U32 UR8, UR45, 0x7, URZ ;  /* 0x000000072d087899 */ /* 0x010fe2000800063f */
[----:B------:R-:W-:Y:S02]  /*01d0*/  LOP3.LUT R3, R3, 0xfffffffc, RZ, 0xc0, !PT ;  /* 0xfffffffc03037812 */ /* 0x000fe400078ec0ff */
[-C--:B------:R-:W-:Y:S01]  /*01e0*/  LEA.HI R4, R18, R17.reuse, RZ, 0x4 ;  /* 0x0000001112047211 */ /* 0x080fe200078f20ff */
[----:B------:R-:W-:Y:S01]  /*01f0*/  IMAD.IADD R16, R0, 0x1, -R2 ;  /* 0x0000000100107824 */ /* 0x000fe200078e0a02 */
[----:B------:R-:W-:Y:S01]  /*0200*/  LEA.HI R20, R18, R17, RZ, 0x2 ;  /* 0x0000001112147211 */ /* 0x000fe200078f10ff */
[----:B------:R-:W-:Y:S01]  /*0210*/  IMAD.IADD R19, R0, 0x1, -R3 ;  /* 0x0000000100137824 */ /* 0x000fe200078e0a03 */
[----:B------:R-:W-:Y:S02]  /*0220*/  LOP3.LUT R7, R15, 0xfffffff8, RZ, 0xc0, !PT ;  /* 0xfffffff80f077812 */ /* 0x000fe400078ec0ff */
[----:B------:R-:W-:-:S02]  /*0230*/  SHF.R.S32.HI R5, RZ, 0x4, R4 ;  /* 0x00000004ff057819 */ /* 0x000fc40000011404 */
[--C-:B------:R-:W-:Y:S02]  /*0240*/  SHF.R.S32.HI R8, RZ, 0x2, R20.reuse ;  /* 0x00000002ff087819 */ /* 0x100fe40000011414 */
[----:B------:R-:W-:Y:S02]  /*0250*/  SHF.R.S32.HI R0, RZ, 0x1f, R20 ;  /* 0x0000001fff007819 */ /* 0x000fe40000011414 */
[----:B------:R-:W-:Y:S02]  /*0260*/  SHF.R.S32.HI R3, RZ, 0x3, R15 ;  /* 0x00000003ff037819 */ /* 0x000fe4000001140f */
[C---:B------:R-:W-:Y:S02]  /*0270*/  LOP3.LUT R6, R4.reuse, 0xfffffff0, RZ, 0xc0, !PT ;  /* 0xfffffff004067812 */ /* 0x040fe400078ec0ff */
[----:B------:R-:W-:Y:S01]  /*0280*/  LEA.HI R4, R4, R5, RZ, 0x1 ;  /* 0x0000000504047211 */ /* 0x000fe200078f08ff */
[----:B------:R-:W-:Y:S01]  /*0290*/  IMAD.SHL.U32 R3, R3, 0x40, RZ ;  /* 0x0000004003037824 */ /* 0x000fe200078e00ff */
[----:B------:R-:W-:Y:S01]  /*02a0*/  LEA.HI R2, R0, R8, RZ, 0x3 ;  /* 0x0000000800027211 */ /* 0x000fe200078f18ff */
[----:B------:R-:W-:Y:S01]  /*02b0*/  IMAD.IADD R0, R17, 0x1, -R7 ;  /* 0x0000000111007824 */ /* 0x000fe200078e0a07 */
[----:B------:R-:W-:-:S02]  /*02c0*/  LOP3.LUT R4, R4, 0xfffffffe, RZ, 0xc0, !PT ;  /* 0xfffffffe04047812 */ /* 0x000fc400078ec0ff */
[----:B------:R-:W-:Y:S01]  /*02d0*/  LOP3.LUT R2, R2, 0xfffffff8, RZ, 0xc0, !PT ;  /* 0xfffffff802027812 */ /* 0x000fe200078ec0ff */
[C---:B------:R-:W-:Y:S01]  /*02e0*/  IMAD.SHL.U32 R22, R0.reuse, 0x8, RZ ;  /* 0x0000000800167824 */ /* 0x040fe200078e00ff */
[----:B------:R-:W-:Y:S01]  /*02f0*/  LOP3.LUT R3, R3, 0x1c0, RZ, 0xc0, !PT ;  /* 0x000001c003037812 */ /* 0x000fe200078ec0ff */
[----:B------:R-:W-:Y:S01]  /*0300*/  IMAD.IADD R12, R5, 0x1, -R4 ;  /* 0x00000001050c7824 */ /* 0x000fe200078e0a04 */
[----:B------:R-:W-:Y:S01]  /*0310*/  LOP3.LUT P4, RZ, R0, 0x4, RZ, 0xc0, !PT ;  /* 0x0000000400ff7812 */ /* 0x000fe2000788c0ff */
[----:B------:R-:W-:Y:S01]  /*0320*/  IMAD.IADD R5, R8, 0x1, -R2 ;  /* 0x0000000108057824 */ /* 0x000fe200078e0a02 */
[----:B------:R-:W-:Y:S01]  /*0330*/  LOP3.LUT R4, R3, 0x38, R22, 0xf8, !PT ;  /* 0x0000003803047812 */ /* 0x000fe200078ef816 */
[----:B------:R-:W-:Y:S01]  /*0340*/  IMAD.IADD R2, R17, 0x1, -R6 ;  /* 0x0000000111027824 */ /* 0x000fe200078e0a06 */
[----:B------:R-:W-:Y:S01]  /*0350*/  SHF.R.U32.HI R3, RZ, 0x3, R3 ;  /* 0x00000003ff037819 */ /* 0x000fe20000011603 */
[----:B------:R-:W-:Y:S01]  /*0360*/  IMAD.SHL.U32 R11, R12, 0x200, RZ ;  /* 0x000002000c0b7824 */ /* 0x000fe200078e00ff */
[C---:B------:R-:W-:Y:S01]  /*0370*/  LOP3.LUT P3, RZ, R0.reuse, 0x2, RZ, 0xc0, !PT ;  /* 0x0000000200ff7812 */ /* 0x040fe2000786c0ff */
[----:B------:R-:W-:Y:S01]  /*0380*/  IMAD.SHL.U32 R0, R0, 0x40, RZ ;  /* 0x0000004000007824 */ /* 0x000fe200078e00ff */
[----:B------:R-:W-:Y:S01]  /*0390*/  LOP3.LUT R13, R4, R3, RZ, 0x3c, !PT ;  /* 0x00000003040d7212 */ /* 0x000fe200078e3cff */
[----:B------:R-:W-:Y:S01]  /*03a0*/  IMAD.SHL.U32 R3, R16, 0x10, RZ ;  /* 0x0000001010037824 */ /* 0x000fe200078e00ff */
[----:B------:R-:W-:Y:S01]  /*03b0*/  SHF.R.S32.HI R4, RZ, 0x1f, R2 ;  /* 0x0000001fff047819 */ /* 0x000fe20000011402 */
[----:B------:R-:W-:Y:S01]  /*03c0*/  STL [R1+0x48], R22 ;  /* 0x0000481601007387 */ /* 0x000fe20000100800 */
[----:B------:R-:W-:-:S02]  /*03d0*/  LOP3.LUT R0, R0, 0x1c0, RZ, 0xc0, !PT ;  /* 0x000001c000007812 */ /* 0x000fc400078ec0ff */
[----:B------:R-:W-:Y:S02]  /*03e0*/  LEA.HI R14, R4, R2, RZ, 0x3 ;  /* 0x00000002040e7211 */ /* 0x000fe400078f18ff */
[----:B------:R-:W-:Y:S02]  /*03f0*/  LEA.HI R8, R18, R17, RZ, 0x7 ;  /* 0x0000001112087211 */ /* 0x000fe400078f38ff */
[C---:B------:R-:W-:Y:S02]  /*0400*/  LOP3.LUT R4, R0.reuse, 0x8, R15, 0xf8, !PT ;  /* 0x0000000800047812 */ /* 0x040fe400078ef80f */
[----:B------:R-:W-:Y:S02]  /*0410*/  LOP3.LUT R9, R0, 0x10, R3, 0xf8, !PT ;  /* 0x0000001000097812 */ /* 0x000fe400078ef803 */
[----:B------:R-:W-:Y:S02]  /*0420*/  SHF.R.U32.HI R10, RZ, 0x3, R0 ;  /* 0x00000003ff0a7819 */ /* 0x000fe40000011600 */
[----:B------:R-:W-:-:S02]  /*0430*/  LOP3.LUT R0, R5, 0x1, RZ, 0xc0, !PT ;  /* 0x0000000105007812 */ /* 0x000fc400078ec0ff */
[----:B------:R-:W-:Y:S02]  /*0440*/  LOP3.LUT R6, R14, 0xfffffff8, RZ, 0xc0, !PT ;  /* 0xfffffff80e067812 */ /* 0x000fe400078ec0ff */
[----:B------:R-:W-:Y:S02]  /*0450*/  SHF.R.S32.HI R8, RZ, 0x7, R8 ;  /* 0x00000007ff087819 */ /* 0x000fe40000011408 */
[----:B------:R-:W-:Y:S01]  /*0460*/  ISETP.NE.U32.AND P0, PT, R0, 0x1, PT ;  /* 0x000000010000780c */ /* 0x000fe20003f05070 */
[----:B------:R-:W-:Y:S01]  /*0470*/  IMAD.IADD R7, R2, 0x1, -R6 ;  /* 0x0000000102077824 */ /* 0x000fe200078e0a06 */
[----:B------:R-:W-:Y:S01]  /*0480*/  LEA.HI R0, R18, R17, RZ, 0x6 ;  /* 0x0000001112007211 */ /* 0x000fe200078f30ff */
[----:B------:R-:W-:Y:S01]  /*0490*/  IMAD.SHL.U32 R6, R12, 0x20, RZ ;  /* 0x000000200c067824 */ /* 0x000fe200078e00ff */
[----:B------:R-:W-:Y:S01]  /*04a0*/  LOP3.LUT R3, R4, R10, RZ, 0x3c, !PT ;  /* 0x0000000a04037212 */ /* 0x000fe200078e3cff */
[----:B------:R-:W-:Y:S01]  /*04b0*/  IMAD R4, R8, 0x800, R11 ;  /* 0x0000080008047824 */ /* 0x000fe200078e020b */
[----:B------:R-:W-:-:S02]  /*04c0*/  LOP3.LUT R2, R20, 0x7ffffffc, RZ, 0xc0, !PT ;  /* 0x7ffffffc14027812 */ /* 0x000fc400078ec0ff */
[----:B------:R-:W-:Y:S01]  /*04d0*/  SHF.R.S32.HI R0, RZ, 0x6, R0 ;  /* 0x00000006ff007819 */ /* 0x000fe20000011400 */
[----:B------:R-:W-:Y:S01]  /*04e0*/  IMAD.IADD R21, R4, 0x1, R3 ;  /* 0x0000000104157824 */ /* 0x000fe200078e0203 */
[----:B------:R-:W-:Y:S01]  /*04f0*/  LOP3.LUT R15, R9, 0x8, R15, 0xf8, !PT ;  /* 0x00000008090f7812 */ /* 0x000fe200078ef80f */
[----:B------:R-:W-:Y:S01]  /*0500*/  IMAD.IADD R9, R17, 0x1, -R2 ;  /* 0x0000000111097824 */ /* 0x000fe200078e0a02 */
[----:B------:R-:W-:Y:S01]  /*0510*/  R2P PR, R5, 0x6 ;  /* 0x0000000605007804 */ /* 0x000fe20000000000 */
[----:B------:R-:W-:Y:S01]  /*0520*/  IMAD.SHL.U32 R4, R17, 0x2, RZ ;  /* 0x0000000211047824 */ /* 0x000fe200078e00ff */
[C---:B------:R-:W-:Y:S01]  /*0530*/  LOP3.LUT P6, RZ, R7.reuse, 0x4, RZ, 0xc0, !PT ;  /* 0x0000000407ff7812 */ /* 0x040fe200078cc0ff */
[C---:B------:R-:W-:Y:S01]  /*0540*/  IMAD R17, R0.reuse, 0x200, R13 ;  /* 0x0000020000117824 */ /* 0x040fe200078e020d */
[----:B------:R-:W-:Y:S01]  /*0550*/  LOP3.LUT P5, RZ, R7, 0x2, RZ, 0xc0, !PT ;  /* 0x0000000207ff7812 */ /* 0x000fe200078ac0ff */
[----:B------:R-:W-:Y:S02]  /*0560*/  IMAD.SHL.U32 R3, R0, 0x8, RZ ;  /* 0x0000000800037824 */ /* 0x000fe400078e00ff */
[----:B------:R-:W-:-:S02]  /*0570*/  IMAD.SHL.U32 R0, R8, 0x20, RZ ;  /* 0x0000002008007824 */ /* 0x000fc400078e00ff */
[----:B------:R-:W-:Y:S01]  /*0580*/  IMAD.SHL.U32 R2, R5, 0x40, RZ ;  /* 0x0000004005027824 */ /* 0x000fe200078e00ff */
[----:B------:R-:W-:Y:S02]  /*0590*/  LOP3.LUT R3, R3, 0x18, RZ, 0xc0, !PT ;  /* 0x0000001803037812 */ /* 0x000fe400078ec0ff */
[----:B------:R-:W-:Y:S02]  /*05a0*/  LOP3.LUT R5, R0, 0x6, R4, 0xf8, !PT ;  /* 0x0000000600057812 */ /* 0x000fe400078ef804 */
[----:B------:R-:W-:Y:S02]  /*05b0*/  LOP3.LUT R2, R2, 0x1c0, RZ, 0xc0, !PT ;  /* 0x000001c002027812 */ /* 0x000fe400078ec0ff */
[----:B------:R-:W-:Y:S01]  /*05c0*/  LOP3.LUT R8, R3, 0x20, R6, 0xf8, !PT ;  /* 0x0000002003087812 */ /* 0x000fe200078ef806 */
[----:B------:R1:W-:Y:S01]  /*05d0*/  STL [R1+0x80], R5 ;  /* 0x0000800501007387 */ /* 0x0003e20000100800 */
[----:B------:R-:W-:-:S04]  /*05e0*/  SHF.R.U32.HI R4, RZ, 0x3, R2 ;  /* 0x00000003ff047819 */ /* 0x000fc80000011602 */
[----:B------:R-:W-:Y:S02]  /*05f0*/  LOP3.LUT R6, R4, R2, R3, 0x1e, !PT ;  /* 0x0000000204067212 */ /* 0x000fe400078e1e03 */
[----:B------:R-:W-:Y:S01]  /*0600*/  LOP3.LUT R3, R11, R15, R10, 0xf6, !PT ;  /* 0x0000000f0b037212 */ /* 0x000fe200078ef60a */
[----:B------:R-:W-:-:S03]  /*0610*/  IMAD.MOV.U32 R10, RZ, RZ, -0x10 ;  /* 0xfffffff0ff0a7424 */ /* 0x000fc600078e00ff */
[----:B------:R-:W-:Y:S02]  /*0620*/  LEA R3, R3, UR5, 0x1 ;  /* 0x0000000503037c11 */ /* 0x000fe4000f8e08ff */
[----:B------:R-:W-:Y:S02]  /*0630*/  SEL R10, R10, 0x10, !P0 ;  /* 0x000000100a0a7807 */ /* 0x000fe40004000000 */
[----:B-1----:R-:W-:Y:S01]  /*0640*/  LOP3.LUT R5, R2, 0x20, R0, 0xf8, !PT ;  /* 0x0000002002057812 */ /* 0x002fe200078ef800 */
[----:B------:R-:W-:Y:S02]  /*0650*/  IMAD.SHL.U32 R0, R9, 0x2, RZ ;  /* 0x0000000209007824 */ /* 0x000fe400078e00ff */
[----:B------:R-:W-:Y:S01]  /*0660*/  IMAD.SHL.U32 R2, R7, 0x40, RZ ;  /* 0x0000004007027824 */ /* 0x000fe200078e00ff */
[----:B------:R-:W-:Y:S01]  /*0670*/  LOP3.LUT R4, R5, R4, RZ, 0x3c, !PT ;  /* 0x0000000405047212 */ /* 0x000fe200078e3cff */
[--C-:B------:R-:W-:Y:S02]  /*0680*/  IMAD R5, R19, 0x400, R0.reuse ;  /* 0x0000040013057824 */ /* 0x100fe400078e0200 */
[----:B------:R-:W-:-:S02]  /*0690*/  IMAD R0, R16, 0x400, R0 ;  /* 0x0000040010007824 */ /* 0x000fc400078e0200 */
[----:B------:R-:W-:Y:S02]  /*06a0*/  IMAD.IADD R13, R5, 0x1, R4 ;  /* 0x00000001050d7824 */ /* 0x000fe400078e0204 */
[----:B------:R-:W-:Y:S01]  /*06b0*/  IMAD.IADD R11, R0, 0x1, R6 ;  /* 0x00000001000b7824 */ /* 0x000fe200078e0206 */
[----:B------:R-:W-:Y:S01]  /*06c0*/  LOP3.LUT R0, R2, 0x1c0, RZ, 0xc0, !PT ;  /* 0x000001c002007812 */ /* 0x000fe200078ec0ff */
[----:B------:R-:W-:Y:S01]  /*06d0*/  IMAD.SHL.U32 R9, R14, 0x40, RZ ;  /* 0x000000400e097824 */ /* 0x000fe200078e00ff */
[----:B------:R-:W-:Y:S01]  /*06e0*/  LEA R13, R13, UR5, 0x1 ;  /* 0x000000050d0d7c11 */ /* 0x000fe2000f8e08ff */
[----:B------:R-:W-:Y:S01]  /*06f0*/  IMAD.SHL.U32 R4, R12, 0x8, RZ ;  /* 0x000000080c047824 */ /* 0x000fe200078e00ff */
[----:B------:R-:W-:Y:S01]  /*0700*/  SHF.R.U32.HI R2, RZ, 0x3, R0 ;  /* 0x00000003ff027819 */ /* 0x000fe20000011600 */
[----:B------:R-:W-:Y:S01]  /*0710*/  IMAD.U32 R5, RZ, RZ, UR4 ;  /* 0x00000004ff057e24 */ /* 0x000fe2000f8e00ff */
[----:B------:R-:W-:Y:S01]  /*0720*/  LOP3.LUT R9, R9, 0xfffffe00, RZ, 0xc0, !PT ;  /* 0xfffffe0009097812 */ /* 0x000fe200078ec0ff */
[----:B------:R-:W-:Y:S01]  /*0730*/  ULEA UR4, UR6, UR7, 0x18 ;  /* 0x0000000706047291 */ /* 0x000fe2000f8ec03f */
[----:B------:R-:W-:Y:S01]  /*0740*/  LOP3.LUT R4, R0, 0x8, R4, 0xf8, !PT ;  /* 0x0000000800047812 */ /* 0x000fe200078ef804 */
[----:B------:R-:W-:Y:S01]  /*0750*/  USHF.R.S32.HI UR6, URZ, 0x1f, UR45 ;  /* 0x0000001f3f067899 */ /* 0x000fe2000801142d */
[----:B------:R-:W-:Y:S01]  /*0760*/  LOP3.LUT R0, R2, R8, R0, 0x1e, !PT ;  /* 0x0000000802007212 */ /* 0x000fe200078e1e00 */
[----:B------:R-:W-:Y:S01]  /*0770*/  USHF.R.S32.HI UR7, URZ, 0x1f, UR54 ;  /* 0x0000001f3f077899 */ /* 0x000fe20008011436 */
[--C-:B------:R-:W-:Y:S01]  /*0780*/  IMAD R7, R19, 0x400, R9.reuse ;  /* 0x0000040013077824 */ /* 0x100fe200078e0209 */
[----:B------:R-:W-:Y:S01]  /*0790*/  LOP3.LUT R2, R4, R2, RZ, 0x3c, !PT ;  /* 0x0000000204027212 */ /* 0x000fe200078e3cff */
[----:B------:R-:W-:Y:S01]  /*07a0*/  IMAD R8, R16, 0x400, R9 ;  /* 0x0000040010087824 */ /* 0x000fe200078e0209 */
[----:B------:R-:W-:Y:S01]  /*07b0*/  LOP3.LUT R9, R0, R9, RZ, 0xfc, !PT ;  /* 0x0000000900097212 */ /* 0x000fe200078efcff */
[----:B------:R-:W-:Y:S01]  /*07c0*/  IMAD.U32 R0, RZ, RZ, UR6 ;  /* 0x00000006ff007e24 */ /* 0x000fe2000f8e00ff */
[----:B------:R-:W-:Y:S01]  /*07d0*/  UIADD3 UR6, UR5, 0x12000, URZ ;  /* 0x0001200005067890 */ /* 0x000fe2000fffe03f */
[----:B------:R-:W-:Y:S01]  /*07e0*/  IMAD.U32 R0, RZ, RZ, UR7 ;  /* 0x00000007ff007e24 */ /* 0x000fe2000f8e00ff */
[----:B------:R-:W-:Y:S01]  /*07f0*/  LEA R12, R17, UR5, 0x1 ;  /* 0x00000005110c7c11 */ /* 0x000fe2000f8e08ff */
[----:B------:R-:W-:-:S02]  /*0800*/  VIADD R14, R22, 0x40 ;  /* 0x00000040160e7836 */ /* 0x000fc40000000000 */
[----:B------:R-:W-:Y:S02]  /*0810*/  VIADD R0, R22, 0x80 ;  /* 0x0000008016007836 */ /* 0x000fe40000000000 */
[----:B------:R-:W-:Y:S01]  /*0820*/  IMAD.MOV.U32 R6, RZ, RZ, 0x20 ;  /* 0x00000020ff067424 */ /* 0x000fe200078e00ff */
[----:B------:R1:W-:Y:S01]  /*0830*/  STL [R1+0x68], R14 ;  /* 0x0000680e01007387 */ /* 0x0003e20000100800 */
[----:B------:R-:W-:Y:S02]  /*0840*/  IMAD.IADD R7, R7, 0x1, R2 ;  /* 0x0000000107077824 */ /* 0x000fe400078e0202 */
[----:B------:R-:W-:Y:S01]  /*0850*/  IMAD.IADD R8, R2, 0x1, R8 ;  /* 0x0000000102087824 */ /* 0x000fe200078e0208 */
[----:B------:R2:W-:Y:S01]  /*0860*/  STL [R1+0x6c], R0 ;  /* 0x00006c0001007387 */ /* 0x0005e20000100800 */
[----:B------:R-:W-:Y:S01]  /*0870*/  IMAD.U32 R2, RZ, RZ, UR7 ;  /* 0x00000007ff027e24 */ /* 0x000fe2000f8e00ff */
[----:B------:R-:W-:Y:S01]  /*0880*/  SEL R2, R6, 0xffffffe0, !P3 ;  /* 0xffffffe006027807 */ /* 0x000fe20005800000 */
[----:B------:R-:W-:Y:S01]  /*0890*/  IMAD.MOV.U32 R5, RZ, RZ, 0x40 ;  /* 0x00000040ff057424 */ /* 0x000fe200078e00ff */
[----:B------:R3:W-:Y:S01]  /*08a0*/  STL [R1+0x2c], R12 ;  /* 0x00002c0c01007387 */ /* 0x0007e20000100800 */
[----:B------:R-:W-:Y:S01]  /*08b0*/  IMAD.U32 R4, RZ, RZ, UR8 ;  /* 0x00000008ff047e24 */ /* 0x000fe2000f8e00ff */
[----:B------:R-:W-:Y:S01]  /*08c0*/  UIADD3 UR7, UR5, 0xc000, URZ ;  /* 0x0000c00005077890 */ /* 0x000fe2000fffe03f */
[----:B------:R-:W-:-:S02]  /*08d0*/  LEA R8, R8, UR6, 0x1 ;  /* 0x0000000608087c11 */ /* 0x000fc4000f8e08ff */
[C---:B------:R-:W-:Y:S02]  /*08e0*/  SEL R4, R5.reuse, 0xffffffc0, !P4 ;  /* 0xffffffc005047807 */ /* 0x040fe40006000000 */
[----:B------:R-:W-:Y:S02]  /*08f0*/  SEL R6, R6, 0xffffffe0, !P5 ;  /* 0xffffffe006067807 */ /* 0x000fe40006800000 */
[----:B------:R-:W-:Y:S02]  /*0900*/  SEL R5, R5, 0xffffffc0, !P6 ;  /* 0xffffffc005057807 */ /* 0x000fe40007000000 */
[----:B-1----:R-:W-:Y:S02]  /*0910*/  LEA R14, R11, UR7, 0x1 ;  /* 0x000000070b0e7c11 */ /* 0x002fe4000f8e08ff */
[----:B------:R-:W-:Y:S02]  /*0920*/  LEA R11, R7, UR5, 0x1 ;  /* 0x00000005070b7c11 */ /* 0x000fe4000f8e08ff */
[----:B--2---:R-:W-:Y:S01]  /*0930*/  LEA R0, R21, UR6, 0x1 ;  /* 0x0000000615007c11 */ /* 0x004fe2000f8e08ff */
[----:B------:R-:W-:-:S02]  /*0940*/  ULDC.64 UR6, c[0x0][0x208] ;  /* 0x0000820000067ab9 */ /* 0x000fc40000000a00 */
[----:B------:R-:W-:Y:S02]  /*0950*/  IMAD.IADD R7, R11, 0x1, R6 ;  /* 0x000000010b077824 */ /* 0x000fe400078e0206 */
[----:B---3--:R-:W-:Y:S01]  /*0960*/  IMAD.IADD R12, R0, 0x1, R2 ;  /* 0x00000001000c7824 */ /* 0x008fe200078e0202 */
[----:B------:R-:W-:Y:S01]  /*0970*/  IADD3 R2, R2, -0x6000, R0 ;  /* 0xffffa00002027810 */ /* 0x000fe20007ffe000 */
[----:B------:R-:W-:-:S03]  /*0980*/  IMAD.IADD R252, R0, 0x1, R4 ;  /* 0x0000000100fc7824 */ /* 0x000fc600078e0204 */
[----:B------:R1:W-:Y:S01]  /*0990*/  STL [R1+0x4], R12 ;  /* 0x0000040c01007387 */ /* 0x0003e20000100800 */
[C---:B------:R-:W-:Y:S02]  /*09a0*/  IMAD.IADD R0, R4.reuse, 0x1, R2 ;  /* 0x0000000104007824 */ /* 0x040fe400078e0202 */
[----:B------:R-:W-:Y:S01]  /*09b0*/  IMAD.IADD R2, R4, 0x1, R3 ;  /* 0x0000000104027824 */ /* 0x000fe200078e0203 */
[----:B------:R-:W-:Y:S01]  /*09c0*/  STL [R1+0x50], R13 ;  /* 0x0000500d01007387 */ /* 0x000fe20000100800 */
[C---:B------:R-:W-:Y:S02]  /*09d0*/  VIADD R4, R14.reuse, 0x40 ;  /* 0x000000400e047836 */ /* 0x040fe40000000000 */
[----:B------:R-:W-:Y:S01]  /*09e0*/  @P2 VIADD R4, R14, 0xffffffc0 ;  /* 0xffffffc00e042836 */ /* 0x000fe20000000000 */
[----:B------:R2:W-:Y:S04]  /*09f0*/  STL [R1+0x10], R0 ;  /* 0x0000100001007387 */ /* 0x0005e80000100800 */
[----:B------:R-:W-:Y:S01]  /*0a00*/  STL [R1+0x78], R14 ;  /* 0x0000780e01007387 */ /* 0x000fe20000100800 */
[----:B-1----:R-:W-:-:S02]  /*0a10*/  VIADD R12, R13, 0x20 ;  /* 0x000000200d0c7836 */ /* 0x002fc40000000000 */
[C---:B------:R-:W-:Y:S02]  /*0a20*/  @P1 VIADD R12, R13.reuse, 0xffffffe0 ;  /* 0xffffffe00d0c1836 */ /* 0x040fe40000000000 */
[----:B--2---:R-:W-:-:S05]  /*0a30*/  IMAD.IADD R0, R13, 0x1, R10 ;  /* 0x000000010d007824 */ /* 0x004fca00078e020a */
[----:B------:R1:W-:Y:S04]  /*0a40*/  STL [R1+0x5c], R0 ;  /* 0x00005c0001007387 */ /* 0x0003e80000100800 */
[----:B------:R-:W-:Y:S04]  /*0a50*/  STL [R1+0x8], R11 ;  /* 0x0000080b01007387 */ /* 0x000fe80000100800 */
[----:B------:R-:W-:Y:S04]  /*0a60*/  STL [R1+0x54], R12 ;  /* 0x0000540c01007387 */ /* 0x000fe80000100800 */
[----:B------:R2:W-:Y:S04]  /*0a70*/  STL [R1+0x7c], R4 ;  /* 0x00007c0401007387 */ /* 0x0005e80000100800 */
[----:B------:R-:W-:Y:S01]  /*0a80*/  STL [R1+0x1c], R8 ;  /* 0x00001c0801007387 */ /* 0x000fe20000100800 */
[----:B-1----:R-:W-:Y:S01]  /*0a90*/  LEA R0, R9, UR5, 0x1 ;  /* 0x0000000509007c11 */ /* 0x002fe2000f8e08ff */
[----:B------:R-:W-:-:S02]  /*0aa0*/  IMAD.IADD R9, R11, 0x1, R5 ;  /* 0x000000010b097824 */ /* 0x000fc400078e0205 */
[----:B--2---:R-:W-:-:S05]  /*0ab0*/  IMAD.IADD R4, R10, 0x1, R12 ;  /* 0x000000010a047824 */ /* 0x004fca00078e020c */
[----:B------:R1:W-:Y:S04]  /*0ac0*/  STL [R1+0x58], R4 ;  /* 0x0000580401007387 */ /* 0x0003e80000100800 */
[----:B------:R-:W-:Y:S04]  /*0ad0*/  STL [R1+0xc], R7 ;  /* 0x00000c0701007387 */ /* 0x000fe80000100800 */
[----:B------:R-:W-:Y:S01]  /*0ae0*/  STL [R1+0x18], R9 ;  /* 0x0000180901007387 */ /* 0x000fe20000100800 */
[--C-:B-1----:R-:W-:Y:S02]  /*0af0*/  IMAD.IADD R4, R5, 0x1, R8.reuse ;  /* 0x0000000105047824 */ /* 0x102fe400078e0208 */
[----:B------:R-:W-:-:S02]  /*0b00*/  IMAD.IADD R8, R6, 0x1, R8 ;  /* 0x0000000106087824 */ /* 0x000fc400078e0208 */
[----:B------:R-:W-:-:S03]  /*0b10*/  IMAD.IADD R5, R7, 0x1, R5 ;  /* 0x0000000107057824 */ /* 0x000fc600078e0205 */
[----:B------:R-:W-:Y:S04]  /*0b20*/  STL [R1+0x28], R8 ;  /* 0x0000280801007387 */ /* 0x000fe80000100800 */
[----:B------:R1:W-:Y:S04]  /*0b30*/  STL [R1+0x20], R4 ;  /* 0x0000200401007387 */ /* 0x0003e80000100800 */
[----:B------:R2:W-:Y:S01]  /*0b40*/  STL [R1+0x14], R5 ;  /* 0x0000140501007387 */ /* 0x0005e20000100800 */
[----:B-1----:R-:W-:-:S05]  /*0b50*/  IMAD.IADD R4, R6, 0x1, R4 ;  /* 0x0000000106047824 */ /* 0x002fca00078e0204 */
[----:B------:R2:W-:Y:S02]  /*0b60*/  STL [R1+0x24], R4 ;  /* 0x0000240401007387 */ /* 0x0005e40000100800 */
.L_x_44:
[----:B------:R-:W-:Y:S01]  /*0b70*/  ULDC.64 UR8, c[0x0][0x308] ;  /* 0x0000c20000087ab9 */ /* 0x000fe20000000a00 */
[----:B------:R-:W-:Y:S01]  /*0b80*/  ULDC.64 UR10, c[0x0][0x300] ;  /* 0x0000c000000a7ab9 */ /* 0x000fe20000000a00 */
[----:B------:R-:W-:Y:S02]  /*0b90*/  UISETP.NE.U32.AND UP3, UPT, UR8, URZ, UPT ;  /* 0x0000003f0800728c */ /* 0x000fe4000bf65070 */
[----:B------:R-:W-:Y:S02]  /*0ba0*/  UISETP.NE.U32.AND UP4, UPT, UR10, URZ, UPT ;  /* 0x0000003f0a00728c */ /* 0x000fe4000bf85070 */
[----:B------:R-:W-:Y:S02]  /*0bb0*/  UISETP.NE.AND.EX UP3, UPT, UR9, URZ, UPT, UP3 ;  /* 0x0000003f0900728c */ /* 0x000fe4000bf65330 */
[----:B------:R-:W-:Y:S02]  /*0bc0*/  UISETP.NE.AND.EX UP4, UPT, UR11, URZ, UPT, UP4 ;  /* 0x0000003f0b00728c */ /* 0x000fe4000bf85340 */
[----:B------:R-:W-:-:S02]  /*0bd0*/  USHF.R.S32.HI UR55, URZ, 0x1f, UR45 ;  /* 0x0000001f3f377899 */ /* 0x000fc4000801142d */
[----:B------:R-:W-:Y:S01]  /*0be0*/  USHF.L.U32 UR16, UR45, 0x2, URZ ;  /* 0x000000022d107899 */ /* 0x000fe2000800063f */
[----:B------:R-:W-:Y:S01]  /*0bf0*/  PLOP3.LUT P0, PT, PT, PT, UP3, 0x80, 0x0 ;  /* 0x000000000000781c */ /* 0x000fe20003f0f038 */
[----:B------:R-:W-:Y:S01]  /*0c00*/  USHF.L.U64.HI UR5, UR45, 0x2, UR55 ;  /* 0x000000022d057899 */ /* 0x000fe20008010237 */
[----:B------:R-:W-:Y:S01]  /*0c10*/  PLOP3.LUT P1, PT, PT, PT, UP4, 0x80, 0x0 ;  /* 0x000000000000781c */ /* 0x000fe20003f2f048 */
[----:B------:R-:W-:Y:S01]  /*0c20*/  ULDC.64 UR12, c[0x0][0x2f0] ;  /* 0x0000bc00000c7ab9 */ /* 0x000fe20000000a00 */
[----:B------:R-:W-:Y:S02]  /*0c30*/  @UP3 UIADD3 UR8, UP0, UR16, UR8, URZ ;  /* 0x0000000810083290 */ /* 0x000fe4000ff1e03f */
[----:B------:R-:W-:Y:S02]  /*0c40*/  UIADD3 UR15, UP2, UR16, UR12, URZ ;  /* 0x0000000c100f7290 */ /* 0x000fe4000ff5e03f */
[----:B------:R-:W-:Y:S02]  /*0c50*/  @UP3 UIADD3.X UR9, UR5, UR9, URZ, UP0, !UPT ;  /* 0x0000000905093290 */ /* 0x000fe400087fe43f */
[----:B------:R-:W-:Y:S01]  /*0c60*/  UISETP.NE.U32.AND UP0, UPT, UR12, URZ, UPT ;  /* 0x0000003f0c00728c */ /* 0x000fe2000bf05070 */
[----:B-12---:R-:W-:Y:S01]  /*0c70*/  IMAD.U32 R4, RZ, RZ, UR8 ;  /* 0x00000008ff047e24 */ /* 0x006fe2000f8e00ff */
[----:B------:R-:W-:-:S02]  /*0c80*/  @UP4 UIADD3 UR10, UP1, UR16, UR10, URZ ;  /* 0x0000000a100a4290 */ /* 0x000fc4000ff3e03f */
[----:B------:R-:W-:Y:S01]  /*0c90*/  UIADD3.X UR14, UR5, UR13, URZ, UP2, !UPT ;  /* 0x0000000d050e7290 */ /* 0x000fe200097fe43f */
[----:B------:R-:W-:Y:S01]  /*0ca0*/  IMAD.U32 R5, RZ, RZ, UR9 ;  /* 0x00000009ff057e24 */ /* 0x000fe2000f8e00ff */
[----:B------:R-:W-:Y:S01]  /*0cb0*/  UISETP.NE.AND.EX UP2, UPT, UR13, URZ, UPT, UP0 ;  /* 0x0000003f0d00728c */ /* 0x000fe2000bf45300 */
[----:B------:R-:W-:Y:S02]  /*0cc0*/  ULDC.U8 UR17, c[0x0][0x3c2] ;  /* 0x0000f08000117ab9 */ /* 0x000fe40000000000 */
[----:B------:R-:W-:Y:S01]  /*0cd0*/  ULDC.64 UR12, c[0x0][0x2f8] ;  /* 0x0000be00000c7ab9 */ /* 0x000fe20000000a00 */
[----:B------:R-:W-:Y:S01]  /*0ce0*/  @UP4 UIADD3.X UR11, UR5, UR11, URZ, UP1, !UPT ;  /* 0x0000000b050b4290 */ /* 0x000fe20008ffe43f */
[----:B------:R-:W-:Y:S01]  /*0cf0*/  IMAD.U32 R6, RZ, RZ, UR10 ;  /* 0x0000000aff067e24 */ /* 0x000fe2000f8e00ff */
[----:B------:R-:W-:Y:S01]  /*0d00*/  UISETP.NE.AND UP1, UPT, UR17, URZ, UPT ;  /* 0x0000003f1100728c */ /* 0x000fe2000bf25270 */
[----:B------:R-:W-:Y:S01]  /*0d10*/  PLOP3.LUT P3, PT, PT, PT, UP2, 0x80, 0x0 ;  /* 0x000000000000781c */ /* 0x000fe20003f6f028 */
[----:B------:R-:W-:Y:S01]  /*0d20*/  UISETP.EQ.U32.AND UP4, UPT, UR12, URZ, UPT ;  /* 0x0000003f0c00728c */ /* 0x000fe2000bf82070 */
[----:B------:R1:W2:Y:S01]  /*0d30*/  @P0 LDG.E R8, desc[UR6][R4.64] ;  /* 0x0000000604080981 */ /* 0x0002a2000c1e1900 */
[----:B------:R-:W-:-:S02]  /*0d40*/  IMAD.U32 R7, RZ, RZ, UR11 ;  /* 0x0000000bff077e24 */ /* 0x000fc4000f8e00ff */
[----:B------:R-:W-:Y:S02]  /*0d50*/  UISETP.EQ.OR.EX UP4, UPT, UR13, URZ, !UP1, UP4 ;  /* 0x0000003f0d00728c */ /* 0x000fe4000cf82740 */
[----:B------:R-:W-:Y:S01]  /*0d60*/  UIADD3 UR8, UP0, UR16, UR12, URZ ;  /* 0x0000000c10087290 */ /* 0x000fe2000ff1e03f */
[----:B---3--:R-:W3:Y:S03]  /*0d70*/  @P1 LDG.E R10, desc[UR6][R6.64] ;  /* 0x00000006060a1981 */ /* 0x008ee6000c1e1900 */
[----:B------:R-:W-:Y:S01]  /*0d80*/  PLOP3.LUT P2, PT, PT, PT, UP4, 0x80, 0x0 ;  /* 0x000000000000781c */ /* 0x000fe20003f4f048 */
[----:B------:R-:W-:Y:S01]  /*0d90*/  UIADD3.X UR5, UR5, UR13, URZ, UP0, !UPT ;  /* 0x0000000d05057290 */ /* 0x000fe200087fe43f */
[----:B-1----:R-:W-:Y:S02]  /*0da0*/  IMAD.U32 R4, RZ, RZ, UR15 ;  /* 0x0000000fff047e24 */ /* 0x002fe4000f8e00ff */
[----:B------:R-:W-:-:S05]  /*0db0*/  IMAD.U32 R5, RZ, RZ, UR14 ;  /* 0x0000000eff057e24 */ /* 0x000fca000f8e00ff */
[----:B----4-:R-:W4:Y:S04]  /*0dc0*/  @P3 LDG.E R9, desc[UR6][R4.64] ;  /* 0x0000000604093981 */ /* 0x010f28000c1e1900 */
[----:B-----5:R1:W5:Y:S02]  /*0dd0*/  @P3 LDG.E R6, desc[UR6][R4.64+0x4] ;  /* 0x0000040604063981 */ /* 0x020364000c1e1900 */
[----:B-1----:R-:W-:Y:S01]  /*0de0*/  IMAD.U32 R4, RZ, RZ, UR8 ;  /* 0x00000008ff047e24 */ /* 0x002fe2000f8e00ff */
[----:B------:R-:W-:Y:S01]  /*0df0*/  UMOV UR19, URZ ;  /* 0x0000003f00137c82 */ /* 0x000fe20008000000 */
[----:B------:R-:W-:Y:S01]  /*0e00*/  IMAD.U32 R5, RZ, RZ, UR5 ;  /* 0x00000005ff057e24 */ /* 0x000fe2000f8e00ff */
[----:B------:R-:W-:Y:S01]  /*0e10*/  @!UP3 ULDC.64 UR8, c[0x0][0x318] ;  /* 0x0000c6000008bab9 */ /* 0x000fe20000000a00 */
[----:B------:R-:W-:-:S03]  /*0e20*/  @!UP3 ULDC UR5, c[0x0][0x2cc] ;  /* 0x0000b3000005bab9 */ /* 0x000fc60000000800 */
[----:B------:R-:W5:Y:S01]  /*0e30*/  @!P2 LDG.E R7, desc[UR6][R4.64] ;  /* 0x000000060407a981 */ /* 0x000f62000c1e1900 */
[----:B------:R-:W-:-:S04]  /*0e40*/  @!UP3 UISETP.NE.U32.AND UP0, UPT, UR8, URZ, UPT ;  /* 0x0000003f0800b28c */ /* 0x000fc8000bf05070 */
[----:B------:R-:W-:Y:S01]  /*0e50*/  @!UP3 UISETP.NE.AND.EX UP0, UPT, UR9, URZ, UPT, UP0 ;  /* 0x0000003f0900b28c */ /* 0x000fe2000bf05300 */
[----:B------:R-:W-:Y:S01]  /*0e60*/  UMOV UR16, 0xffffffff ;  /* 0xffffffff00107882 */ /* 0x000fe20000000000 */
[----:B------:R-:W-:Y:S02]  /*0e70*/  UMOV UR27, 0xffffffff ;  /* 0xffffffff001b7882 */ /* 0x000fe40000000000 */
[----:B------:R-:W-:Y:S02]  /*0e80*/  @!UP3 USEL UR9, UR5, URZ, UP0 ;  /* 0x0000003f0509b287 */ /* 0x000fe40008000000 */
[----:B------:R-:W-:Y:S01]  /*0e90*/  USHF.L.U32 UR32, UR26, 0x6, URZ ;  /* 0x000000061a207899 */ /* 0x000fe2000800063f */
[----:B------:R-:W-:Y:S01]  /*0ea0*/  ULDC UR8, c[0x0][0x2c8] ;  /* 0x0000b20000087ab9 */ /* 0x000fe20000000800 */
[----:B--2---:R-:W-:Y:S02]  /*0eb0*/  @P0 R2UR UR10, R8 ;  /* 0x00000000080a02ca */ /* 0x004fe400000e0000 */
[----:B------:R-:W-:-:S02]  /*0ec0*/  ISETP.NE.U32.AND P0, PT, RZ, UR12, PT ;  /* 0x0000000cff007c0c */ /* 0x000fc4000bf05070 */
[----:B---3--:R-:W-:Y:S02]  /*0ed0*/  @P1 R2UR UR19, R10 ;  /* 0x000000000a1312ca */ /* 0x008fe400000e0000 */
[----:B------:R-:W-:-:S11]  /*0ee0*/  ISETP.NE.AND.EX P0, PT, RZ, UR13, PT, P0 ;  /* 0x0000000dff007c0c */ /* 0x000fd6000bf05300 */
[----:B------:R-:W-:Y:S01]  /*0ef0*/  @UP3 UIADD3 UR5, UR10, -UR19, URZ ;  /* 0x800000130a053290 */ /* 0x000fe2000fffe03f */
[----:B----4-:R-:W-:Y:S02]  /*0f00*/  @P3 R2UR UR16, R9 ;  /* 0x00000000091032ca */ /* 0x010fe400000e0000 */
[----:B-----5:R-:W-:Y:S02]  /*0f10*/  @P3 R2UR UR11, R6 ;  /* 0x00000000060b32ca */ /* 0x020fe400000e0000 */
[----:B------:R-:W-:Y:S01]  /*0f20*/  @!P2 R2UR UR27, R7 ;  /* 0x00000000071ba2ca */ /* 0x000fe200000e0000 */
[----:B------:R-:W-:-:S14]  /*0f30*/  @!P0 BRA `(.L_x_0) ;  /* 0x0000000000188947 */ /* 0x000fdc0003800000 */
[----:B------:R-:W-:-:S13]  /*0f40*/  PLOP3.LUT P0, PT, PT, PT, UP1, 0x80, 0x0 ;  /* 0x000000000000781c */ /* 0x000fda0003f0f018 */
[----:B------:R-:W2:Y:S04]  /*0f50*/  @P0 LDG.E R6, desc[UR6][R4.64+0x4] ;  /* 0x0000040604060981 */ /* 0x000ea8000c1e1900 */
[----:B------:R-:W3:Y:S01]  /*0f60*/  @!P0 LDG.E R4, desc[UR6][R4.64] ;  /* 0x0000000604048981 */ /* 0x000ee2000c1e1900 */
[----:B--2---:R-:W-:-:S13]  /*0f70*/  @P0 R2UR UR8, R6 ;  /* 0x00000000060802ca */ /* 0x004fda00000e0000 */
[----:B------:R-:W-:-:S07]  /*0f80*/  @UP1 UIADD3 UR8, UR8, -UR27, URZ ;  /* 0x8000001b08081290 */ /* 0x000fce000fffe03f */
[----:B---3--:R-:W-:-:S15]  /*0f90*/  @!P0 R2UR UR8, R4 ;  /* 0x00000000040882ca */ /* 0x008fde00000e0000 */
.L_x_0:
[----:B------:R-:W-:Y:S02]  /*0fa0*/  @!UP3 UIADD3 UR5, UR9, UR8, -UR19 ;  /* 0x000000080905b290 */ /* 0x000fe4000fffe813 */
[----:B------:R-:W-:Y:S02]  /*0fb0*/  @UP2 UIADD3 UR35, UR11, -UR16, URZ ;  /* 0x800000100b232290 */ /* 0x000fe4000fffe03f */
[----:B------:R-:W-:-:S05]  /*0fc0*/  UISETP.GT.AND UP0, UPT, UR5, UR32, UPT ;  /* 0x000000200500728c */ /* 0x000fca000bf04270 */
[----:B------:R-:W-:Y:S01]  /*0fd0*/  @!UP2 ULDC UR35, c[0x0][0x2c4] ;  /* 0x0000b1000023aab9 */ /* 0x000fe20000000800 */
[----:B------:R-:W-:-:S13]  /*0fe0*/  PLOP3.LUT P0, PT, PT, PT, UP0, 0x80, 0x0 ;  /* 0x000000000000781c */ /* 0x000fda0003f0f008 */
[----:B------:R-:W-:Y:S05]  /*0ff0*/  @!P0 BRA `(.L_x_1) ;  /* 0x0000008000d48947 */ /* 0x000fea0003800000 */
[----:B------:R-:W1:Y:S01]  /*1000*/  LDC R9, c[0x0][0x278] ;  /* 0x00009e00ff097b82 */ /* 0x000e620000000800 */
[----:B------:R-:W-:Y:S01]  /*1010*/  IABS R7, UR54 ;  /* 0x0000003600077c13 */ /* 0x000fe20008000000 */
[----:B------:R-:W-:Y:S01]  /*1020*/  ULDC.64 UR10, c[0x0][0x488] ;  /* 0x00012200000a7ab9 */ /* 0x000fe20000000a00 */
[----:B------:R-:W-:Y:S01]  /*1030*/  UISETP.NE.AND UP1, UPT, UR16, -0x1, UPT ;  /* 0xffffffff1000788c */ /* 0x000fe2000bf25270 */
[----:B------:R-:W-:Y:S01]  /*1040*/  ULDC.64 UR8, c[0x0][0x228] ;  /* 0x00008a0000087ab9 */ /* 0x000fe20000000a00 */
[----:B------:R-:W-:Y:S01]  /*1050*/  ULDC UR56, c[0x0][0x2d4] ;  /* 0x0000b50000387ab9 */ /* 0x000fe20000000800 */
[----:B------:R-:W-:Y:S02]  /*1060*/  UIMAD.WIDE.U32 UR20, UR45, UR8, URZ ;  /* 0x000000082d1472a5 */ /* 0x000fe4000f8e003f */
[----:B------:R-:W2:Y:S01]  /*1070*/  S2UR UR12, SR_CTAID.X ;  /* 0x00000000000c79c3 */ /* 0x000ea20000002500 */
[----:B------:R-:W-:Y:S02]  /*1080*/  UIMAD UR8, UR55, UR8, URZ ;  /* 0x00000008370872a4 */ /* 0x000fe4000f8e023f */
[----:B------:R-:W-:-:S02]  /*1090*/  USHF.R.S32.HI UR24, URZ, 0x1f, UR56 ;  /* 0x0000001f3f187899 */ /* 0x000fc40008011438 */
[----:B------:R-:W-:Y:S02]  /*10a0*/  UIMAD UR22, UR45, UR9, UR8 ;  /* 0x000000092d1672a4 */ /* 0x000fe4000f8e0208 */
[----:B------:R-:W-:Y:S01]  /*10b0*/  USHF.L.U32 UR14, UR45, 0x7, URZ ;  /* 0x000000072d0e7899 */ /* 0x000fe2000800063f */
[----:B------:R-:W-:Y:S01]  /*10c0*/  @!UP1 ULDC.64 UR8, c[0x0][0x418] ;  /* 0x0001060000089ab9 */ /* 0x000fe20000000a00 */
[----:B------:R-:W-:Y:S01]  /*10d0*/  ULDC.64 UR30, c[0x0][0x240] ;  /* 0x00009000001e7ab9 */ /* 0x000fe20000000a00 */
[----:B------:R-:W-:Y:S01]  /*10e0*/  ULDC UR58, c[0x0][0x2dc] ;  /* 0x0000b700003a7ab9 */ /* 0x000fe20000000800 */
[----:B------:R-:W-:Y:S01]  /*10f0*/  ULDC UR57, c[0x0][0x270] ;  /* 0x00009c0000397ab9 */ /* 0x000fe20000000800 */
[----:B------:R-:W-:Y:S02]  /*1100*/  USEL UR42, UR14, URZ, UP2 ;  /* 0x0000003f0e2a7287 */ /* 0x000fe40009000000 */
[----:B------:R-:W-:Y:S01]  /*1110*/  @!UP1 UIMAD.WIDE.U32 UR38, UR45, UR8, URZ ;  /* 0x000000082d2692a5 */ /* 0x000fe2000f8e003f */
[----:B-1----:R-:W-:Y:S01]  /*1120*/  IABS R8, R9 ;  /* 0x0000000900087213 */ /* 0x002fe20000000000 */
[----:B------:R-:W-:Y:S01]  /*1130*/  UIMAD.WIDE.U32 UR14, UR16, UR30, URZ ;  /* 0x0000001e100e72a5 */ /* 0x000fe2000f8e003f */
[----:B------:R-:W-:Y:S01]  /*1140*/  ISETP.NE.AND P3, PT, R9, RZ, PT ;  /* 0x000000ff0900720c */ /* 0x000fe20003f65270 */
[----:B------:R-:W-:Y:S01]  /*1150*/  ULDC.U8 UR25, c[0x0][0x3d8] ;  /* 0x0000f60000197ab9 */ /* 0x000fe20000000000 */
[----:B------:R-:W1:Y:S01]  /*1160*/  I2F.RP R4, R8 ;  /* 0x0000000800047306 */ /* 0x000e620000209400 */
[----:B------:R-:W-:-:S02]  /*1170*/  USHF.L.U64.HI UR13, UR45, 0x7, UR55 ;  /* 0x000000072d0d7899 */ /* 0x000fc40008010237 */
[----:B------:R-:W-:Y:S02]  /*1180*/  UISETP.NE.AND UP3, UPT, UR25, URZ, UPT ;  /* 0x0000003f1900728c */ /* 0x000fe4000bf65270 */
[----:B--2---:R-:W-:Y:S02]  /*1190*/  UIMAD.WIDE.U32 UR36, UR12, UR10, URZ ;  /* 0x0000000a0c2472a5 */ /* 0x004fe4000f8e003f */
[----:B------:R-:W-:Y:S02]  /*11a0*/  USEL UR53, UR20, UR14, !UP1 ;  /* 0x0000000e14357287 */ /* 0x000fe4000c800000 */
[----:B------:R-:W-:Y:S02]  /*11b0*/  UIMAD UR49, UR12, UR11, UR37 ;  /* 0x0000000b0c3172a4 */ /* 0x000fe4000f8e0225 */
[----:B------:R-:W-:Y:S01]  /*11c0*/  UIADD3 UR12, UR35, 0x3f, URZ ;  /* 0x0000003f230c7890 */ /* 0x000fe2000fffe03f */
[----:B------:R-:W-:Y:S01]  /*11d0*/  @UP1 ULDC.64 UR10, c[0x0][0x420] ;  /* 0x00010800000a1ab9 */ /* 0x000fe20000000a00 */
[----:B------:R-:W-:Y:S01]  /*11e0*/  UIMAD UR23, UR16, UR31, URZ ;  /* 0x0000001f101772a4 */ /* 0x000fe2000f8e023f */
[----:B-1----:R-:W1:Y:S01]  /*11f0*/  MUFU.RCP R4, R4 ;  /* 0x0000000400047308 */ /* 0x002e620000001000 */
[----:B------:R-:W-:-:S02]  /*1200*/  USHF.R.S32.HI UR17, URZ, 0x1f, UR12 ;  /* 0x0000001f3f117899 */ /* 0x000fc4000801140c */
[----:B------:R-:W-:Y:S02]  /*1210*/  @UP1 UIMAD.WIDE.U32 UR40, UR16, UR10, URZ ;  /* 0x0000000a102812a5 */ /* 0x000fe4000f8e003f */
[----:B------:R-:W-:Y:S02]  /*1220*/  @!UP1 UIMAD UR10, UR55, UR8, URZ ;  /* 0x00000008370a92a4 */ /* 0x000fe4000f8e023f */
[----:B------:R-:W-:Y:S02]  /*1230*/  ULEA.HI UR44, UR17, UR12, URZ, 0x6 ;  /* 0x0000000c112c7291 */ /* 0x000fe4000f8f303f */
[----:B------:R-:W-:Y:S02]  /*1240*/  UIMAD UR12, UR24, UR45, URZ ;  /* 0x0000002d180c72a4 */ /* 0x000fe4000f8e023f */
[----:B------:R-:W-:Y:S02]  /*1250*/  @UP1 UIMAD UR47, UR16, UR11, UR41 ;  /* 0x0000000b102f12a4 */ /* 0x000fe4000f8e0229 */
[----:B------:R-:W-:-:S02]  /*1260*/  @!UP1 UIMAD UR34, UR45, UR9, UR10 ;  /* 0x000000092d2292a4 */ /* 0x000fc4000f8e020a */
[----:B------:R-:W-:Y:S01]  /*1270*/  UIMAD.WIDE UR8, UR58, UR57, URZ ;  /* 0x000000393a0872a5 */ /* 0x000fe2000f8e023f */
[----:B-1----:R-:W-:Y:S01]  /*1280*/  VIADD R4, R4, 0xffffffe ;  /* 0x0ffffffe04047836 */ /* 0x002fe20000000000 */
[----:B------:R-:W-:Y:S02]  /*1290*/  UIMAD.WIDE.U32 UR10, UR45, UR56, URZ ;  /* 0x000000382d0a72a5 */ /* 0x000fe4000f8e003f */
[----:B------:R-:W-:Y:S01]  /*12a0*/  UIMAD UR12, UR55, UR56, UR12 ;  /* 0x00000038370c72a4 */ /* 0x000fe2000f8e020c */
[----:B------:R-:W1:Y:S01]  /*12b0*/  F2I.FTZ.U32.TRUNC.NTZ R5, R4 ;  /* 0x0000000400057305 */ /* 0x000e62000021f000 */
[----:B------:R-:W-:Y:S02]  /*12c0*/  UIMAD UR17, UR9, UR10, URZ ;  /* 0x0000000a091172a4 */ /* 0x000fe4000f8e023f */
[----:B------:R-:W-:Y:S02]  /*12d0*/  UIADD3 UR14, UR11, UR12, URZ ;  /* 0x0000000c0b0e7290 */ /* 0x000fe4000fffe03f */
[----:B------:R-:W-:-:S02]  /*12e0*/  USEL UR43, UR13, URZ, UP2 ;  /* 0x0000003f0d2b7287 */ /* 0x000fc40009000000 */
[----:B------:R-:W-:Y:S02]  /*12f0*/  UIADD3 UR46, UR21, UR22, URZ ;  /* 0x00000016152e7290 */ /* 0x000fe4000fffe03f */
[----:B------:R-:W-:Y:S02]  /*1300*/  UIMAD.WIDE.U32 UR12, UR8, UR10, URZ ;  /* 0x0000000a080c72a5 */ /* 0x000fe4000f8e003f */
[----:B------:R-:W-:Y:S02]  /*1310*/  @UP1 UIADD3 UR46, UR15, UR23, URZ ;  /* 0x000000170f2e1290 */ /* 0x000fe4000fffe03f */
[----:B------:R-:W-:Y:S01]  /*1320*/  UIMAD.WIDE.U32 UR10, UR8, UR16, URZ ;  /* 0x00000010080a72a5 */ /* 0x000fe2000f8e003f */
[----:B-1----:R-:W-:Y:S01]  /*1330*/  IMAD.MOV R4, RZ, RZ, -R5 ;  /* 0x000000ffff047224 */ /* 0x002fe200078e0a05 */
[----:B------:R-:W-:Y:S02]  /*1340*/  UIMAD UR14, UR8, UR14, UR17 ;  /* 0x0000000e080e72a4 */ /* 0x000fe4000f8e0211 */
[----:B------:R-:W-:Y:S01]  /*1350*/  UIMAD UR15, UR9, UR16, URZ ;  /* 0x00000010090f72a4 */ /* 0x000fe2000f8e023f */
[----:B------:R-:W-:Y:S01]  /*1360*/  IMAD R6, R4, R8, RZ ;  /* 0x0000000804067224 */ /* 0x000fe200078e02ff */
[----:B------:R-:W-:Y:S01]  /*1370*/  ULDC UR50, c[0x0][0x2c4] ;  /* 0x0000b10000327ab9 */ /* 0x000fe20000000800 */
[----:B------:R-:W-:Y:S01]  /*1380*/  IMAD.MOV.U32 R4, RZ, RZ, RZ ;  /* 0x000000ffff047224 */ /* 0x000fe200078e00ff */
[----:B------:R-:W-:-:S02]  /*1390*/  USEL UR52, UR12, UR10, !UP1 ;  /* 0x0000000a0c347287 */ /* 0x000fc4000c800000 */
[----:B------:R-:W-:Y:S01]  /*13a0*/  UIADD3 UR21, UR13, UR14, URZ ;  /* 0x0000000e0d157290 */ /* 0x000fe2000fffe03f */
[----:B------:R-:W-:Y:S01]  /*13b0*/  IMAD.HI.U32 R4, R5, R6, R4 ;  /* 0x0000000605047227 */ /* 0x000fe200078e0004 */
[----:B------:R-:W-:Y:S01]  /*13c0*/  MOV R5, R7 ;  /* 0x0000000700057202 */ /* 0x000fe20000000f00 */
[----:B------:R-:W-:Y:S02]  /*13d0*/  @UP1 UIADD3 UR21, UR11, UR15, URZ ;  /* 0x0000000f0b151290 */ /* 0x000fe4000fffe03f */
[----:B------:R-:W-:Y:S02]  /*13e0*/  @UP3 UIMAD UR10, UR45, UR50, URZ ;  /* 0x000000322d0a32a4 */ /* 0x000fe4000f8e023f */
[----:B------:R-:W-:Y:S01]  /*13f0*/  IMAD.HI.U32 R4, R4, R5, RZ ;  /* 0x0000000504047227 */ /* 0x000fe200078e00ff */
[----:B------:R-:W-:Y:S02]  /*1400*/  ULOP3.LUT UR11, UR44, 0xffffffc0, URZ, 0xc0, !UPT ;  /* 0xffffffc02c0b7892 */ /* 0x000fe4000f8ec03f */
[----:B------:R-:W-:Y:S01]  /*1410*/  UISETP.NE.AND UP0, UPT, UR27, -0x1, UPT ;  /* 0xffffffff1b00788c */ /* 0x000fe2000bf05270 */
[----:B------:R-:W-:Y:S01]  /*1420*/  IMAD.MOV R6, RZ, RZ, -R4 ;  /* 0x000000ffff067224 */ /* 0x000fe200078e0a04 */
[----:B------:R-:W-:-:S02]  /*1430*/  @UP3 USEL UR10, UR10, UR16, !UP1 ;  /* 0x000000100a0a3287 */ /* 0x000fc4000c800000 */
[----:B------:R-:W-:Y:S01]  /*1440*/  UIADD3 UR20, UR11, -0x40, URZ ;  /* 0xffffffc00b147890 */ /* 0x000fe2000fffe03f */
[C---:B------:R-:W-:Y:S01]  /*1450*/  IMAD R5, R8.reuse, R6, R5 ;  /* 0x0000000608057224 */ /* 0x040fe200078e0205 */
[----:B------:R-:W-:Y:S01]  /*1460*/  @UP3 ULDC UR14, c[0x0][0x2e4] ;  /* 0x0000b900000e3ab9 */ /* 0x000fe20000000800 */
[----:B------:R-:W-:Y:S02]  /*1470*/  @!UP3 UIMAD UR11, UR45, UR57, UR54 ;  /* 0x000000392d0bb2a4 */ /* 0x000fe4000f8e0236 */
[----:B------:R-:W-:Y:S01]  /*1480*/  @UP3 UIMAD UR17, UR54, UR14, UR10 ;  /* 0x0000000e361132a4 */ /* 0x000fe2000f8e020a */
[----:B------:R-:W-:Y:S01]  /*1490*/  ISETP.GT.U32.AND P1, PT, R8, R5, PT ;  /* 0x000000050800720c */ /* 0x000fe20003f24070 */
[----:B------:R-:W-:Y:S02]  /*14a0*/  USHF.R.S32.HI UR15, URZ, 0x1f, UR20 ;  /* 0x0000001f3f0f7899 */ /* 0x000fe40008011414 */
[----:B------:R-:W-:Y:S02]  /*14b0*/  UIADD3 UR10, UP2, UR20, UR42, URZ ;  /* 0x0000002a140a7290 */ /* 0x000fe4000ff5e03f */
[----:B------:R-:W-:Y:S01]  /*14c0*/  @!UP3 UIMAD UR17, UR11, UR50, URZ ;  /* 0x000000320b11b2a4 */ /* 0x000fe2000f8e023f */
[----:B------:R-:W-:Y:S01]  /*14d0*/  ULDC.U8 UR28, c[0x0][0x480] ;  /* 0x00012000001c7ab9 */ /* 0x000fe20000000000 */
[----:B------:R-:W-:-:S02]  /*14e0*/  UIADD3.X UR11, UR15, UR43, URZ, UP2, !UPT ;  /* 0x0000002b0f0b7290 */ /* 0x000fc400097fe43f */
[----:B------:R-:W-:Y:S02]  /*14f0*/  UIMAD UR9, UR9, UR10, URZ ;  /* 0x0000000a090972a4 */ /* 0x000fe4000f8e023f */
[----:B------:R-:W-:Y:S02]  /*1500*/  @UP0 UIADD3 UR18, UR19, UR27, URZ ;  /* 0x0000001b13120290 */ /* 0x000fe4000fffe03f */
[----:B------:R-:W-:Y:S01]  /*1510*/  @!P1 IMAD.IADD R5, R5, 0x1, -R8 ;  /* 0x0000000105059824 */ /* 0x000fe200078e0a08 */
[----:B------:R-:W-:Y:S01]  /*1520*/  @!P1 IADD3 R4, R4, 0x1, RZ ;  /* 0x0000000104049810 */ /* 0x000fe20007ffe0ff */
[----:B------:R-:W-:Y:S01]  /*1530*/  @UP0 UIADD3 UR33, UR19, UR27, URZ ;  /* 0x0000001b13210290 */ /* 0x000fe2000fffe03f */
[----:B------:R-:W-:Y:S01]  /*1540*/  PLOP3.LUT P1, PT, PT, PT, UP0, 0x80, 0x0 ;  /* 0x000000000000781c */ /* 0x000fe20003f2f008 */
[----:B------:R-:W-:Y:S01]  /*1550*/  UISETP.NE.AND UP4, UPT, UR28, URZ, UPT ;  /* 0x0000003f1c00728c */ /* 0x000fe2000bf85270 */
[----:B------:R-:W-:Y:S01]  /*1560*/  ISETP.GE.U32.AND P0, PT, R5, R8, PT ;  /* 0x000000080500720c */ /* 0x000fe20003f06070 */
[----:B------:R-:W-:Y:S01]  /*1570*/  @UP0 ULDC.64 UR24, c[0x0][0x250] ;  /* 0x0000940000180ab9 */ /* 0x000fe20000000a00 */
[----:B------:R-:W-:Y:S01]  /*1580*/  LOP3.LUT R5, R9, UR54, RZ, 0x3c, !PT ;  /* 0x0000003609057c12 */ /* 0x000fe2000f8e3cff */
[----:B------:R-:W-:Y:S01]  /*1590*/  @UP0 ULDC.64 UR28, c[0x0][0x248] ;  /* 0x00009200001c0ab9 */ /* 0x000fe20000000a00 */
[----:B------:R-:W-:-:S02]  /*15a0*/  UIMAD.WIDE.U32 UR22, UR8, UR10, URZ ;  /* 0x0000000a081672a5 */ /* 0x000fc4000f8e003f */
[----:B------:R-:W-:Y:S01]  /*15b0*/  ISETP.GE.AND P2, PT, R5, RZ, PT ;  /* 0x000000ff0500720c */ /* 0x000fe20003f46270 */
[----:B------:R-:W-:Y:S02]  /*15c0*/  UIMAD UR10, UR8, UR11, UR9 ;  /* 0x0000000b080a72a4 */ /* 0x000fe4000f8e0209 */
[----:B------:R-:W-:Y:S02]  /*15d0*/  @UP0 UIMAD.WIDE.U32 UR12, UR18, UR28, URZ ;  /* 0x0000001c120c02a5 */ /* 0x000fe4000f8e003f */
[----:B------:R-:W-:Y:S02]  /*15e0*/  @UP0 UIMAD.WIDE.U32 UR8, UR33, UR24, URZ ;  /* 0x00000018210802a5 */ /* 0x000fe4000f8e003f */
[----:B------:R-:W-:Y:S01]  /*15f0*/  @P0 VIADD R4, R4, 0x1 ;  /* 0x0000000104040836 */ /* 0x000fe20000000000 */
[----:B------:R-:W-:Y:S01]  /*1600*/  UIMAD UR48, UR54, UR58, URZ ;  /* 0x0000003a363072a4 */ /* 0x000fe2000f8e023f */
[----:B------:R-:W-:Y:S01]  /*1610*/  PLOP3.LUT P0, PT, PT, PT, UP3, 0x80, 0x0 ;  /* 0x000000000000781c */ /* 0x000fe20003f0f038 */
[----:B------:R-:W-:Y:S01]  /*1620*/  @UP0 UIMAD UR14, UR18, UR29, URZ ;  /* 0x0000001d120e02a4 */ /* 0x000fe2000f8e023f */
[----:B------:R-:W-:Y:S01]  /*1630*/  IMAD.MOV.U32 R17, RZ, RZ, R4 ;  /* 0x000000ffff117224 */ /* 0x000fe200078e0004 */
[----:B------:R-:W-:-:S02]  /*1640*/  @UP0 UIMAD UR11, UR33, UR25, URZ ;  /* 0x00000019210b02a4 */ /* 0x000fc4000f8e023f */
[----:B------:R-:W-:Y:S02]  /*1650*/  @!UP1 UIADD3 UR47, UR39, UR34, URZ ;  /* 0x00000022272f9290 */ /* 0x000fe4000fffe03f */
[----:B------:R-:W-:Y:S01]  /*1660*/  USEL UR50, UR36, URZ, UP4 ;  /* 0x0000003f24327287 */ /* 0x000fe2000a000000 */
[----:B------:R-:W-:Y:S01]  /*1670*/  @!P2 IADD3 R17, -R17, RZ, RZ ;  /* 0x000000ff1111a210 */ /* 0x000fe20007ffe1ff */
[----:B------:R-:W-:Y:S01]  /*1680*/  USHF.R.S32.HI UR37, URZ, 0x1f, UR32 ;  /* 0x0000001f3f257899 */ /* 0x000fe20008011420 */
[----:B------:R-:W-:Y:S01]  /*1690*/  @!P3 LOP3.LUT R17, RZ, R9, RZ, 0x33, !PT ;  /* 0x00000009ff11b212 */ /* 0x000fe200078e33ff */
[----:B------:R-:W-:Y:S02]  /*16a0*/  USHF.R.S32.HI UR51, URZ, 0x1f, UR48 ;  /* 0x0000001f3f337899 */ /* 0x000fe40008011430 */
[----:B------:R-:W-:Y:S02]  /*16b0*/  @UP0 UIADD3 UR42, UR9, UR11, URZ ;  /* 0x0000000b092a0290 */ /* 0x000fe4000fffe03f */
[----:B------:R-:W-:-:S02]  /*16c0*/  USEL UR49, UR49, URZ, UP4 ;  /* 0x0000003f31317287 */ /* 0x000fc4000a000000 */
[----:B------:R-:W-:Y:S02]  /*16d0*/  UIADD3 UR43, UR23, UR10, URZ ;  /* 0x0000000a172b7290 */ /* 0x000fe4000fffe03f */
[----:B------:R-:W-:Y:S01]  /*16e0*/  @UP0 UIADD3 UR34, UR13, UR14, URZ ;  /* 0x0000000e0d220290 */ /* 0x000fe2000fffe03f */
[----:B------:R-:W-:Y:S01]  /*16f0*/  @UP0 UMOV UR33, UR12 ;  /* 0x0000000c00210c82 */ /* 0x000fe20008000000 */
[----:B------:R-:W-:Y:S01]  /*1700*/  @UP0 UMOV UR36, UR8 ;  /* 0x0000000800240c82 */ /* 0x000fe20008000000 */
[----:B------:R-:W-:Y:S09]  /*1710*/  @P1 BRA `(.L_x_2) ;  /* 0x0000000000301947 */ /* 0x000ff20003800000 */
[----:B------:R-:W-:Y:S01]  /*1720*/  USHF.R.S32.HI UR8, URZ, 0x1f, UR19 ;  /* 0x0000001f3f087899 */ /* 0x000fe20008011413 */
[----:B------:R-:W-:-:S03]  /*1730*/  ULDC.64 UR28, c[0x0][0x248] ;  /* 0x00009200001c7ab9 */ /* 0x000fc60000000a00 */
[----:B------:R-:W-:Y:S02]  /*1740*/  UIMAD UR10, UR8, UR28, URZ ;  /* 0x0000001c080a72a4 */ /* 0x000fe4000f8e023f */
[----:B------:R-:W-:Y:S02]  /*1750*/  UIMAD.WIDE.U32 UR8, UR19, UR28, URZ ;  /* 0x0000001c130872a5 */ /* 0x000fe4000f8e003f */
[----:B------:R-:W-:-:S04]  /*1760*/  UIMAD UR10, UR19, UR29, UR10 ;  /* 0x0000001d130a72a4 */ /* 0x000fc8000f8e020a */
[----:B------:R-:W-:-:S03]  /*1770*/  UIADD3 UR9, UR9, UR10, URZ ;  /* 0x0000000a09097290 */ /* 0x000fc6000fffe03f */
[----:B------:R-:W-:Y:S02]  /*1780*/  ULDC.64 UR10, c[0x0][0x230] ;  /* 0x00008c00000a7ab9 */ /* 0x000fe40000000a00 */
[----:B------:R-:W-:Y:S02]  /*1790*/  UIMAD UR12, UR55, UR10, URZ ;  /* 0x0000000a370c72a4 */ /* 0x000fe4000f8e023f */
[----:B------:R-:W-:Y:S02]  /*17a0*/  UIMAD.WIDE.U32 UR8, UR45, UR10, UR8 ;  /* 0x0000000a2d0872a5 */ /* 0x000fe4000f8e0008 */
[----:B------:R-:W-:-:S04]  /*17b0*/  UIMAD UR11, UR45, UR11, UR12 ;  /* 0x0000000b2d0b72a4 */ /* 0x000fc8000f8e020c */
[----:B------:R-:W-:Y:S01]  /*17c0*/  UIADD3 UR34, UR9, UR11, URZ ;  /* 0x0000000b09227290 */ /* 0x000fe2000fffe03f */
[----:B------:R-:W-:-:S11]  /*17d0*/  UMOV UR33, UR8 ;  /* 0x0000000800217c82 */ /* 0x000fd60008000000 */
.L_x_2:
[----:B------:R-:W-:Y:S05]  /*17e0*/  @P1 BRA `(.L_x_3) ;  /* 0x0000000000301947 */ /* 0x000fea0003800000 */
[----:B------:R-:W-:Y:S01]  /*17f0*/  USHF.R.S32.HI UR8, URZ, 0x1f, UR19 ;  /* 0x0000001f3f087899 */ /* 0x000fe20008011413 */
[----:B------:R-:W-:-:S03]  /*1800*/  ULDC.64 UR24, c[0x0][0x250] ;  /* 0x0000940000187ab9 */ /* 0x000fc60000000a00 */
[----:B------:R-:W-:Y:S02]  /*1810*/  UIMAD UR10, UR8, UR24, URZ ;  /* 0x00000018080a72a4 */ /* 0x000fe4000f8e023f */
[----:B------:R-:W-:Y:S02]  /*1820*/  UIMAD.WIDE.U32 UR8, UR19, UR24, URZ ;  /* 0x00000018130872a5 */ /* 0x000fe4000f8e003f */
[----:B------:R-:W-:-:S03]  /*1830*/  UIMAD UR12, UR19, UR25, UR10 ;  /* 0x00000019130c72a4 */ /* 0x000fc6000f8e020a */
[----:B------:R-:W-:Y:S01]  /*1840*/  ULDC.64 UR10, c[0x0][0x238] ;  /* 0x00008e00000a7ab9 */ /* 0x000fe20000000a00 */
[----:B------:R-:W-:Y:S02]  /*1850*/  UIADD3 UR9, UR9, UR12, URZ ;  /* 0x0000000c09097290 */ /* 0x000fe4000fffe03f */
[----:B------:R-:W-:Y:S02]  /*1860*/  UIMAD UR12, UR55, UR10, URZ ;  /* 0x0000000a370c72a4 */ /* 0x000fe4000f8e023f */
[----:B------:R-:W-:Y:S02]  /*1870*/  UIMAD.WIDE.U32 UR8, UR45, UR10, UR8 ;  /* 0x0000000a2d0872a5 */ /* 0x000fe4000f8e0008 */
[----:B------:R-:W-:-:S04]  /*1880*/  UIMAD UR11, UR45, UR11, UR12 ;  /* 0x0000000b2d0b72a4 */ /* 0x000fc8000f8e020c */
[----:B------:R-:W-:Y:S01]  /*1890*/  UIADD3 UR42, UR9, UR11, URZ ;  /* 0x0000000b092a7290 */ /* 0x000fe2000fffe03f */
[----:B------:R-:W-:-:S11]  /*18a0*/  UMOV UR36, UR8 ;  /* 0x0000000800247c82 */ /* 0x000fd60008000000 */
.L_x_3:
[----:B------:R-:W-:Y:S01]  /*18b0*/  @UP1 UMOV UR8, UR40 ;  /* 0x0000002800081c82 */ /* 0x000fe20008000000 */
[----:B------:R-:W-:Y:S01]  /*18c0*/  @!UP1 UMOV UR8, UR38 ;  /* 0x0000002600089c82 */ /* 0x000fe20008000000 */
[----:B------:R-:W-:Y:S01]  /*18d0*/  SHF.R.S32.HI R33, RZ, 0x1f, R17 ;  /* 0x0000001fff217819 */ /* 0x000fe20000011411 */
[----:B------:R-:W-:Y:S06]  /*18e0*/  @!P0 BRA `(.L_x_4) ;  /* 0x00000000001c8947 */ /* 0x000fec0003800000 */
[----:B------:R-:W-:Y:S01]  /*18f0*/  @!UP1 UIMAD UR16, UR45, UR56, URZ ;  /* 0x000000382d1092a4 */ /* 0x000fe2000f8e023f */
[----:B------:R-:W-:Y:S01]  /*1900*/  ULDC UR9, c[0x0][0x2c0] ;  /* 0x0000b00000097ab9 */ /* 0x000fe20000000800 */
[----:B------:R-:W-:Y:S02]  /*1910*/  ULDC UR10, c[0x0][0x2e4] ;  /* 0x0000b900000a7ab9 */ /* 0x000fe40000000800 */
[----:B------:R-:W-:Y:S02]  /*1920*/  ULEA UR10, UR9, UR10, 0x7 ;  /* 0x0000000a090a7291 */ /* 0x000fe4000f8e383f */
[----:B------:R-:W-:-:S04]  /*1930*/  ULEA UR9, UR45, UR16, 0x7 ;  /* 0x000000102d097291 */ /* 0x000fc8000f8e383f */
[----:B------:R-:W-:Y:S01]  /*1940*/  UIMAD UR9, UR10, UR54, UR9 ;  /* 0x000000360a0972a4 */ /* 0x000fe2000f8e0209 */
[----:B------:R-:W-:Y:S11]  /*1950*/  BRA `(.L_x_5) ;  /* 0x0000000000087947 */ /* 0x000ff60003800000 */
.L_x_4:
[----:B------:R-:W-:-:S04]  /*1960*/  UIMAD UR9, UR45, UR57, UR54 ;  /* 0x000000392d0972a4 */ /* 0x000fc8000f8e0236 */
[----:B------:R-:W-:-:S12]  /*1970*/  UIMAD UR9, UR9, UR56, URZ ;  /* 0x00000038090972a4 */ /* 0x000fd8000f8e023f */
.L_x_5:
[----:B------:R-:W2:Y:S01]  /*1980*/  LDL.64 R8, [R1+0x48] ;  /* 0x0000480001087983 */ /* 0x000ea20000100a00 */
[----:B------:R-:W1:Y:S01]  /*1990*/  LDC.64 R18, c[0x0][0x420] ;  /* 0x00010800ff127b82 */ /* 0x000e620000000a00 */
[----:B------:R-:W-:Y:S02]  /*19a0*/  ULDC.64 UR10, c[0x0][0x428] ;  /* 0x00010a00000a7ab9 */ /* 0x000fe40000000a00 */
[----:B------:R3:W2:Y:S01]  /*19b0*/  LDL.64 R44, [R1+0x48] ;  /* 0x00004800012c7983 */ /* 0x0006a20000100a00 */
[----:B------:R-:W-:Y:S01]  /*19c0*/  USHF.R.S32.HI UR16, URZ, 0x1f, UR54 ;  /* 0x0000001f3f107899 */ /* 0x000fe20008011436 */
[----:B------:R-:W-:Y:S01]  /*19d0*/  BSSY B1, `(.L_x_1) ;  /* 0x0000797000017945 */ /* 0x000fe20003800000 */
[----:B------:R-:W-:Y:S01]  /*19e0*/  UIMAD UR14, UR58, UR57, URZ ;  /* 0x000000393a0e72a4 */ /* 0x000fe2000f8e023f */
[----:B------:R-:W4:Y:S01]  /*19f0*/  S2R R39, SR_TID.X ;  /* 0x0000000000277919 */ /* 0x000f220000002100 */
[----:B------:R-:W-:Y:S02]  /*1a00*/  UIADD3 UR18, UR20, UR9, URZ ;  /* 0x0000000914127290 */ /* 0x000fe4000fffe03f */
[----:B------:R-:W-:-:S02]  /*1a10*/  UIMAD UR9, UR16, UR10, URZ ;  /* 0x0000000a100972a4 */ /* 0x000fc4000f8e023f */
[----:B------:R-:W-:Y:S01]  /*1a20*/  UISETP.GE.AND UP2, UPT, UR35, 0x1, UPT ;  /* 0x000000012300788c */ /* 0x000fe2000bf46270 */
[----:B------:R-:W-:Y:S01]  /*1a30*/  ULDC.64 UR12, c[0x0][0x258] ;  /* 0x00009600000c7ab9 */ /* 0x000fe20000000a00 */
[----:B------:R-:W-:Y:S01]  /*1a40*/  ULDC.64 UR60, c[0x0][0x478] ;  /* 0x00011e00003c7ab9 */ /* 0x000fe20000000a00 */
[----:B------:R-:W-:Y:S01]  /*1a50*/  ULDC.64 UR40, c[0x0][0x2b0] ;  /* 0x0000ac0000287ab9 */ /* 0x000fe20000000a00 */
[----:B------:R-:W-:Y:S01]  /*1a60*/  ULEA.HI.SX32 UR38, UR44, 0xffffffff, 0x1a ;  /* 0xffffffff2c267891 */ /* 0x000fe2000f8fd23f */
[----:B----4-:R-:W-:-:S04]  /*1a70*/  SHF.R.S32.HI R41, RZ, 0x1f, R39 ;  /* 0x0000001fff297819 */ /* 0x010fc80000011427 */
[CC--:B------:R-:W-:Y:S02]  /*1a80*/  LEA.HI R36, R41.reuse, R39.reuse, RZ, 0x3 ;  /* 0x0000002729247211 */ /* 0x0c0fe400078f18ff */
[----:B------:R-:W-:Y:S02]  /*1a90*/  LEA.HI R12, R41, R39, RZ, 0x5 ;  /* 0x00000027290c7211 */ /* 0x000fe400078f28ff */
[----:B------:R-:W-:Y:S02]  /*1aa0*/  SHF.R.S32.HI R28, RZ, 0x3, R36 ;  /* 0x00000003ff1c7819 */ /* 0x000fe40000011424 */
[----:B------:R-:W-:Y:S02]  /*1ab0*/  SHF.R.S32.HI R30, RZ, 0x5, R12 ;  /* 0x00000005ff1e7819 */ /* 0x000fe4000001140c */
[----:B------:R-:W-:Y:S02]  /*1ac0*/  SHF.R.S32.HI R40, RZ, 0x1f, R28 ;  /* 0x0000001fff287819 */ /* 0x000fe4000001141c */
[----:B------:R-:W-:-:S04]  /*1ad0*/  IADD3 R6, P0, R28, UR20, RZ ;  /* 0x000000141c067c10 */ /* 0x000fc8000ff1e0ff */
[----:B------:R-:W-:-:S05]  /*1ae0*/  IADD3.X R5, R40, UR15, RZ, P0, !PT ;  /* 0x0000000f28057c10 */ /* 0x000fca00087fe4ff */
[----:B------:R-:W-:-:S04]  /*1af0*/  IMAD R7, R5, UR30, RZ ;  /* 0x0000001e05077c24 */ /* 0x000fc8000f8e02ff */
[----:B------:R-:W-:Y:S02]  /*1b00*/  IMAD R10, R6, UR31, R7 ;  /* 0x0000001f060a7c24 */ /* 0x000fe4000f8e0207 */
[----:B--2---:R-:W-:Y:S02]  /*1b10*/  IMAD.MOV.U32 R44, RZ, RZ, R8 ;  /* 0x000000ffff2c7224 */ /* 0x004fe400078e0008 */
[----:B-1----:R-:W-:Y:S01]  /*1b20*/  IMAD R8, R18, UR15, RZ ;  /* 0x0000000f12087c24 */ /* 0x002fe2000f8e02ff */
[----:B------:R-:W-:Y:S02]  /*1b30*/  UIMAD UR15, UR54, UR11, UR9 ;  /* 0x0000000b360f72a4 */ /* 0x000fe4000f8e0209 */
[----:B------:R-:W-:Y:S01]  /*1b40*/  SHF.R.S32.HI R45, RZ, 0x1f, R44 ;  /* 0x0000001fff2d7819 */ /* 0x000fe2000001142c */
[----:B------:R-:W-:Y:S01]  /*1b50*/  IMAD R9, R19, UR20, R8 ;  /* 0x0000001413097c24 */ /* 0x000fe2000f8e0208 */
[----:B------:R-:W-:Y:S01]  /*1b60*/  IADD3 R4, P0, R44, UR8, RZ ;  /* 0x000000082c047c10 */ /* 0x000fe2000ff1e0ff */
[----:B------:R-:W-:Y:S01]  /*1b70*/  USHF.L.U32 UR8, UR14, 0x6, URZ ;  /* 0x000000060e087899 */ /* 0x000fe2000800063f */
[----:B------:R-:W-:-:S02]  /*1b80*/  IMAD.WIDE.U32 R6, R6, UR30, R44 ;  /* 0x0000001e06067c25 */ /* 0x000fc4000f8e002c */
[----:B------:R-:W-:Y:S01]  /*1b90*/  IADD3.X R5, R45, UR47, RZ, P0, !PT ;  /* 0x0000002f2d057c10 */ /* 0x000fe200087fe4ff */
[----:B------:R-:W-:Y:S01]  /*1ba0*/  USHF.R.S32.HI UR11, URZ, 0x1f, UR8 ;  /* 0x0000001f3f0b7899 */ /* 0x000fe20008011408 */
[----:B------:R3:W-:Y:S01]  /*1bb0*/  STL [R1+0x4c], R45 ;  /* 0x00004c2d01007387 */ /* 0x0007e20000100800 */
[----:B------:R-:W-:Y:S01]  /*1bc0*/  UIMAD UR9, UR16, UR12, URZ ;  /* 0x0000000c100972a4 */ /* 0x000fe2000f8e023f */
[----:B------:R-:W-:Y:S01]  /*1bd0*/  IADD3 R8, P0, R6, UR53, RZ ;  /* 0x0000003506087c10 */ /* 0x000fe2000ff1e0ff */
[----:B------:R-:W-:Y:S01]  /*1be0*/  IMAD.WIDE.U32 R4, R18, UR20, R4 ;  /* 0x0000001412047c25 */ /* 0x000fe2000f8e0004 */
[----:B------:R-:W-:Y:S02]  /*1bf0*/  UIADD3 UR20, UR20, UR17, URZ ;  /* 0x0000001114147290 */ /* 0x000fe4000fffe03f */
[----:B------:R-:W-:Y:S01]  /*1c00*/  UIMAD UR13, UR54, UR13, UR9 ;  /* 0x0000000d360d72a4 */ /* 0x000fe2000f8e0209 */
[----:B------:R-:W-:Y:S01]  /*1c10*/  IMAD.IADD R5, R5, 0x1, R9 ;  /* 0x0000000105057824 */ /* 0x000fe200078e0209 */
[----:B------:R-:W-:Y:S01]  /*1c20*/  IADD3.X R9, R7, UR46, R10, P0, !PT ;  /* 0x0000002e07097c10 */ /* 0x000fe200087fe40a */
[----:B------:R-:W-:Y:S01]  /*1c30*/  IMAD.U32 R6, RZ, RZ, UR10 ;  /* 0x0000000aff067e24 */ /* 0x000fe2000f8e00ff */
[----:B------:R-:W-:Y:S01]  /*1c40*/  UIADD3 UR10, UP1, UP0, UR22, UR8, UR48 ;  /* 0x00000008160a7290 */ /* 0x000fe2000f83e030 */
[----:B------:R-:W-:Y:S01]  /*1c50*/  IMAD.U32 R10, RZ, RZ, UR12 ;  /* 0x0000000cff0a7e24 */ /* 0x000fe2000f8e00ff */
[----:B------:R-:W-:Y:S01]  /*1c60*/  ULDC.64 UR16, c[0x0][0x210] ;  /* 0x0000840000107ab9 */ /* 0x000fe20000000a00 */
[----:B------:R-:W-:Y:S01]  /*1c70*/  IMAD.WIDE.U32 R4, R6, UR54, R4 ;  /* 0x0000003606047c25 */ /* 0x000fe2000f8e0004 */
[----:B------:R-:W-:Y:S01]  /*1c80*/  LOP3.LUT R6, R12, 0xffffffe0, RZ, 0xc0, !PT ;  /* 0xffffffe00c067812 */ /* 0x000fe200078ec0ff */
[----:B------:R-:W-:-:S02]  /*1c90*/  UIADD3.X UR8, UR43, UR11, UR51, UP1, UP0 ;  /* 0x0000000b2b087290 */ /* 0x000fc40008fe0433 */
[----:B------:R-:W-:Y:S01]  /*1ca0*/  VIADD R7, R5, UR15 ;  /* 0x0000000f05077c36 */ /* 0x000fe20008000000 */
[----:B------:R-:W-:Y:S01]  /*1cb0*/  UIADD3 UR10, UP1, UP0, UR50, UR10, UR52 ;  /* 0x0000000a320a7290 */ /* 0x000fe2000f83e034 */
[----:B------:R-:W-:Y:S02]  /*1cc0*/  IMAD.IADD R21, R39, 0x1, -R6 ;  /* 0x0000000127157824 */ /* 0x000fe400078e0a06 */
[----:B------:R-:W-:Y:S01]  /*1cd0*/  IMAD.MOV.U32 R6, RZ, RZ, R4 ;  /* 0x000000ffff067224 */ /* 0x000fe200078e0004 */
[----:B------:R-:W-:Y:S01]  /*1ce0*/  UIADD3.X UR8, UR49, UR8, UR21, UP1, UP0 ;  /* 0x0000000831087290 */ /* 0x000fe20008fe0415 */
[----:B------:R-:W-:Y:S01]  /*1cf0*/  IMAD R5, R30, UR14, R21 ;  /* 0x0000000e1e057c24 */ /* 0x000fe2000f8e0215 */
[----:B------:R-:W-:Y:S01]  /*1d00*/  ULDC.64 UR14, c[0x0][0x3e0] ;  /* 0x0000f800000e7ab9 */ /* 0x000fe20000000a00 */
[----:B------:R-:W-:Y:S01]  /*1d10*/  IMAD.WIDE.U32 R8, R10, UR54, R8 ;  /* 0x000000360a087c25 */ /* 0x000fe2000f8e0008 */
[----:B------:R-:W-:Y:S02]  /*1d20*/  UIMAD.WIDE UR20, UR20, 0x4, UR40 ;  /* 0x00000004141478a5 */ /* 0x000fe4000f8e0228 */
[C---:B------:R-:W-:Y:S01]  /*1d30*/  IADD3 R4, P0, R5.reuse, UR10, RZ ;  /* 0x0000000a05047c10 */ /* 0x040fe2000ff1e0ff */
[----:B------:R-:W-:Y:S01]  /*1d40*/  ULDC.64 UR10, c[0x0][0x400] ;  /* 0x00010000000a7ab9 */ /* 0x000fe20000000a00 */
[-C--:B------:R-:W-:Y:S01]  /*1d50*/  IMAD R10, R40, R18.reuse, RZ ;  /* 0x00000012280a7224 */ /* 0x080fe200078e02ff */
[----:B------:R-:W-:Y:S01]  /*1d60*/  LEA R24, P2, R8, UR16, 0x1 ;  /* 0x0000001008187c11 */ /* 0x000fe2000f8408ff */
[----:B------:R-:W-:Y:S01]  /*1d70*/  IMAD.WIDE.U32 R6, R28, R18, R6 ;  /* 0x000000121c067225 */ /* 0x000fe200078e0006 */
[----:B------:R-:W-:Y:S01]  /*1d80*/  LEA.HI.X.SX32 R5, R5, UR8, 0x1, P0 ;  /* 0x0000000805057c11 */ /* 0x000fe200080f0eff */
[----:B------:R-:W-:Y:S01]  /*1d90*/  UIMAD.WIDE UR8, UR18, 0x4, UR60 ;  /* 0x00000004120878a5 */ /* 0x000fe2000f8e023c */
[----:B------:R-:W-:Y:S01]  /*1da0*/  LEA R34, P0, R4, UR10, 0x2 ;  /* 0x0000000a04227c11 */ /* 0x000fe2000f8010ff */
[----:B------:R-:W-:Y:S01]  /*1db0*/  IMAD R10, R28, R19, R10 ;  /* 0x000000131c0a7224 */ /* 0x000fe200078e020a */
[----:B------:R-:W-:Y:S01]  /*1dc0*/  LEA R22, P1, R6, UR14, 0x1 ;  /* 0x0000000e06167c11 */ /* 0x000fe2000f8208ff */
[----:B------:R-:W-:Y:S01]  /*1dd0*/  VIADD R31, R9, UR13 ;  /* 0x0000000d091f7c36 */ /* 0x000fe20008000000 */
[----:B------:R-:W-:Y:S01]  /*1de0*/  LEA.HI.X R35, R4, UR11, R5, 0x2, P0 ;  /* 0x0000000b04237c11 */ /* 0x000fe200080f1405 */
[----:B------:R-:W-:Y:S01]  /*1df0*/  IMAD.IADD R29, R7, 0x1, R10 ;  /* 0x00000001071d7824 */ /* 0x000fe200078e020a */
[----:B------:R-:W-:-:S02]  /*1e00*/  PLOP3.LUT P0, PT, PT, PT, UP2, 0x80, 0x0 ;  /* 0x000000000000781c */ /* 0x000fc40003f0f028 */
[----:B------:R-:W-:Y:S02]  /*1e10*/  LEA.HI.X R25, R8, UR17, R31, 0x1, P2 ;  /* 0x0000001108197c11 */ /* 0x000fe400090f0c1f */
[----:B------:R-:W-:-:S09]  /*1e20*/  LEA.HI.X R23, R6, UR15, R29, 0x1, P1 ;  /* 0x0000000f06177c11 */ /* 0x000fd200088f0c1d */
[----:B---3--:R-:W-:Y:S05]  /*1e30*/  @!P0 BRA `(.L_x_6) ;  /* 0x0000006800bc8947 */ /* 0x008fea0003800000 */
[----:B------:R-:W2:Y:S01]  /*1e40*/  LDL R42, [R1+0x2c] ;  /* 0x00002c00012a7983 */ /* 0x000ea20000100800 */
[----:B------:R-:W-:Y:S01]  /*1e50*/  PLOP3.LUT P1, PT, PT, PT, UP4, 0x80, 0x0 ;  /* 0x000000000000781c */ /* 0x000fe20003f2f048 */
[----:B------:R-:W-:Y:S01]  /*1e60*/  UIMAD UR10, UR37, UR24, URZ ;  /* 0x00000018250a72a4 */ /* 0x000fe2000f8e023f */
[----:B------:R-:W-:Y:S01]  /*1e70*/  IMAD.U32 R4, RZ, RZ, UR24 ;  /* 0x00000018ff047e24 */ /* 0x000fe2000f8e00ff */
[----:B------:R-:W-:Y:S01]  /*1e80*/  UIMAD UR18, UR26, -0x40, UR5 ;  /* 0xffffffc01a1278a4 */ /* 0x000fe2000f8e0205 */
[----:B------:R-:W-:Y:S01]  /*1e90*/  VIADD R37, R28, 0x20 ;  /* 0x000000201c257836 */ /* 0x000fe20000000000 */
[----:B------:R-:W-:Y:S01]  /*1ea0*/  UIMAD UR10, UR32, UR25, UR10 ;  /* 0x00000019200a72a4 */ /* 0x000fe2000f8e020a */
[----:B------:R-:W-:Y:S01]  /*1eb0*/  IMAD.WIDE.U32 R4, R4, UR32, R44 ;  /* 0x0000002004047c25 */ /* 0x000fe2000f8e002c */
[----:B------:R-:W-:Y:S01]  /*1ec0*/  ULDC.64 UR22, c[0x0][0x268] ;  /* 0x00009a0000167ab9 */ /* 0x000fe20000000a00 */
[----:B------:R-:W-:Y:S01]  /*1ed0*/  UMOV UR12, UR8 ;  /* 0x00000008000c7c82 */ /* 0x000fe20008000000 */
[----:B------:R-:W-:Y:S01]  /*1ee0*/  UMOV UR8, UR38 ;  /* 0x0000002600087c82 */ /* 0x000fe20008000000 */
[----:B------:R-:W-:Y:S01]  /*1ef0*/  UMOV UR11, UR9 ;  /* 0x00000009000b7c82 */ /* 0x000fe20008000000 */
[----:B------:R-:W-:-:S02]  /*1f00*/  IMAD.U32 R11, RZ, RZ, UR10 ;  /* 0x0000000aff0b7e24 */ /* 0x000fc4000f8e00ff */
[----:B------:R-:W-:Y:S01]  /*1f10*/  @P1 BAR.SYNC.DEFER_BLOCKING 0x0 ;  /* 0x0000000000001b1d */ /* 0x000fe20000010000 */
[----:B------:R-:W-:Y:S01]  /*1f20*/  IADD3 R10, P0, R4, UR36, RZ ;  /* 0x00000024040a7c10 */ /* 0x000fe2000ff1e0ff */
[----:B------:R-:W-:Y:S01]  /*1f30*/  IMAD R4, R33, UR22, RZ ;  /* 0x0000001621047c24 */ /* 0x000fe2000f8e02ff */
[----:B------:R-:W-:Y:S01]  /*1f40*/  UIMAD UR13, UR8, -0x40, UR35 ;  /* 0xffffffc0080d78a4 */ /* 0x000fe2000f8e0223 */
[----:B------:R-:W-:Y:S02]  /*1f50*/  SHF.R.S32.HI R38, RZ, 0x1f, R21 ;  /* 0x0000001fff267819 */ /* 0x000fe40000011415 */
[----:B------:R-:W-:Y:S01]  /*1f60*/  IADD3.X R11, R5, UR42, R11, P0, !PT ;  /* 0x0000002a050b7c10 */ /* 0x000fe200087fe40b */
[C---:B------:R-:W-:Y:S01]  /*1f70*/  IMAD R20, R17.reuse, UR23, R4 ;  /* 0x0000001711147c24 */ /* 0x040fe2000f8e0204 */
[----:B------:R-:W-:Y:S01]  /*1f80*/  ISETP.GE.AND P0, PT, R28, UR18, PT ;  /* 0x000000121c007c0c */ /* 0x000fe2000bf06270 */
[----:B------:R-:W-:Y:S01]  /*1f90*/  UMOV UR10, UR20 ;  /* 0x00000014000a7c82 */ /* 0x000fe20008000000 */
[----:B------:R-:W-:Y:S01]  /*1fa0*/  SHF.R.S32.HI R4, RZ, 0x1f, R12 ;  /* 0x0000001fff047819 */ /* 0x000fe2000001140c */
[----:B------:R-:W-:Y:S01]  /*1fb0*/  IMAD.WIDE.U32 R10, R17, UR22, R10 ;  /* 0x00000016110a7c25 */ /* 0x000fe2000f8e000a */
[----:B------:R-:W-:Y:S01]  /*1fc0*/  UMOV UR9, UR21 ;  /* 0x0000001500097c82 */ /* 0x000fe20008000000 */
[----:B------:R-:W-:Y:S01]  /*1fd0*/  BSSY B0, `(.L_x_7) ;  /* 0x000002f000007945 */ /* 0x000fe20003800000 */
[----:B------:R-:W-:Y:S01]  /*1fe0*/  LEA.HI R4, R4, R30, RZ, 0x2 ;  /* 0x0000001e04047211 */ /* 0x000fe200078f10ff */
[----:B------:R-:W-:Y:S01]  /*1ff0*/  IMAD.IADD R20, R11, 0x1, R20 ;  /* 0x000000010b147824 */ /* 0x000fe200078e0214 */
[----:B------:R-:W-:-:S02]  /*2000*/  ISETP.GE.AND P4, PT, R37, UR18, PT ;  /* 0x0000001225007c0c */ /* 0x000fc4000bf86270 */
[----:B------:R-:W-:Y:S02]  /*2010*/  ISETP.GE.AND P6, PT, R28, UR13, PT ;  /* 0x0000000d1c007c0c */ /* 0x000fe4000bfc6270 */
[----:B------:R-:W-:Y:S01]  /*2020*/  LOP3.LUT R32, R4, 0xfffffffc, RZ, 0xc0, !PT ;  /* 0xfffffffc04207812 */ /* 0x000fe200078ec0ff */
[----:B--2---:R1:W-:Y:S04]  /*2030*/  @P0 STS.128 [R42+0x12000], RZ ;  /* 0x012000ff2a000388 */ /* 0x0043e80000000c00 */
[----:B------:R1:W-:Y:S04]  /*2040*/  @P0 STS.128 [R42+0x14000], RZ ;  /* 0x014000ff2a000388 */ /* 0x0003e80000000c00 */
[----:B------:R1:W-:Y:S01]  /*2050*/  @P0 STS.128 [R42+0x16000], RZ ;  /* 0x016000ff2a000388 */ /* 0x0003e20000000c00 */
[----:B------:R-:W-:Y:S05]  /*2060*/  @P0 BRA `(.L_x_8) ;  /* 0x0000000000940947 */ /* 0x000fea0003800000 */
[----:B------:R-:W2:Y:S01]  /*2070*/  LDL R13, [R1+0x68] ;  /* 0x00006800010d7983 */ /* 0x000ea20000100800 */
[----:B------:R-:W-:-:S03]  /*2080*/  ULDC UR20, c[0x0][0x2d0] ;  /* 0x0000b40000147ab9 */ /* 0x000fc60000000800 */
[----:B------:R-:W3:Y:S01]  /*2090*/  LDL R26, [R1+0x6c] ;  /* 0x00006c00011a7983 */ /* 0x000ee20000100800 */
[----:B------:R-:W-:Y:S01]  /*20a0*/  ISETP.GE.AND P5, PT, R44, UR20, PT ;  /* 0x000000142c007c0c */ /* 0x000fe2000bfa6270 */
[----:B------:R-:W-:Y:S02]  /*20b0*/  IMAD R16, R40, UR24, RZ ;  /* 0x0000001828107c24 */ /* 0x000fe4000f8e02ff */
[----:B------:R-:W-:Y:S02]  /*20c0*/  IMAD.MOV.U32 R4, RZ, RZ, R10 ;  /* 0x000000ffff047224 */ /* 0x000fe400078e000a */
[----:B------:R-:W-:Y:S02]  /*20d0*/  IMAD.MOV.U32 R5, RZ, RZ, R20 ;  /* 0x000000ffff057224 */ /* 0x000fe400078e0014 */
[C---:B------:R-:W-:Y:S02]  /*20e0*/  IMAD R16, R28.reuse, UR25, R16 ;  /* 0x000000191c107c24 */ /* 0x040fe4000f8e0210 */
[----:B------:R-:W-:-:S04]  /*20f0*/  IMAD.WIDE.U32 R4, R28, UR24, R4 ;  /* 0x000000181c047c25 */ /* 0x000fc8000f8e0004 */
[----:B------:R-:W4:Y:S01]  /*2100*/  @!P5 LDC.64 R14, c[0x0][0x220] ;  /* 0x00008800ff0edb82 */ /* 0x000f220000000a00 */
[----:B------:R-:W-:Y:S01]  /*2110*/  IMAD.IADD R16, R5, 0x1, R16 ;  /* 0x0000000105107824 */ /* 0x000fe200078e0210 */
[----:B------:R1:W-:Y:S01]  /*2120*/  @P5 STS.128 [R42+0x12000], RZ ;  /* 0x012000ff2a005388 */ /* 0x0003e20000000c00 */
[----:B----4-:R-:W-:-:S04]  /*2130*/  @!P5 LEA R14, P1, R4, R14, 0x1 ;  /* 0x0000000e040ed211 */ /* 0x010fc800078208ff */
[----:B------:R-:W-:-:S05]  /*2140*/  @!P5 LEA.HI.X R15, R4, R15, R16, 0x1, P1 ;  /* 0x0000000f040fd211 */ /* 0x000fca00008f0c10 */
[----:B------:R-:W-:Y:S01]  /*2150*/  @!PT LDS RZ, [RZ] ;  /* 0x00000000fffff984 */ /* 0x000fe20000000800 */
[----:B------:R-:W-:Y:S01]  /*2160*/  @!PT LDS RZ, [RZ] ;  /* 0x00000000fffff984 */ /* 0x000fe20000000800 */
[----:B------:R-:W-:Y:S01]  /*2170*/  @!PT LDS RZ, [RZ] ;  /* 0x00000000fffff984 */ /* 0x000fe20000000800 */
[----:B------:R1:W-:Y:S01]  /*2180*/  @!P5 LDGSTS.E.BYPASS.LTC128B.128 [R42+0x12000], desc[UR6][R14.64] ;  /* 0x120000000e2adfae */ /* 0x0003e2000b901d46 */
[----:B--2---:R-:W-:Y:S02]  /*2190*/  ISETP.GE.AND P3, PT, R13, UR20, PT ;  /* 0x000000140d007c0c */ /* 0x004fe4000bf66270 */
[----:B---3--:R-:W-:-:S11]  /*21a0*/  ISETP.GE.AND P2, PT, R26, UR20, PT ;  /* 0x000000141a007c0c */ /* 0x008fd6000bf46270 */
[----:B------:R-:W2:Y:S01]  /*21b0*/  @!P3 LDC.64 R12, c[0x0][0x220] ;  /* 0x00008800ff0cbb82 */ /* 0x000ea20000000a00 */
[----:B------:R1:W-:Y:S01]  /*21c0*/  @P3 STS.128 [R42+0x14000], RZ ;  /* 0x014000ff2a003388 */ /* 0x0003e20000000c00 */
[----:B--2---:R-:W-:-:S04]  /*21d0*/  @!P3 LEA R12, P1, R4, R12, 0x1 ;  /* 0x0000000c040cb211 */ /* 0x004fc800078208ff */
[----:B------:R-:W-:-:S05]  /*21e0*/  @!P3 LEA.HI.X R13, R4, R13, R16, 0x1, P1 ;  /* 0x0000000d040db211 */ /* 0x000fca00008f0c10 */
[----:B------:R-:W-:Y:S01]  /*21f0*/  @!PT LDS RZ, [RZ] ;  /* 0x00000000fffff984 */ /* 0x000fe20000000800 */
[----:B------:R-:W-:Y:S01]  /*2200*/  @!PT LDS RZ, [RZ] ;  /* 0x00000000fffff984 */ /* 0x000fe20000000800 */
[----:B------:R-:W-:Y:S01]  /*2210*/  @!PT LDS RZ, [RZ] ;  /* 0x00000000fffff984 */ /* 0x000fe20000000800 */
[----:B------:R1:W-:Y:S04]  /*2220*/  @!P3 LDGSTS.E.BYPASS.LTC128B.128 [R42+0x14000], desc[UR6][R12.64+0x80] ;  /* 0x140000800c2abfae */ /* 0x0003e8000b901d46 */
[----:B------:R1:W-:Y:S01]  /*2230*/  @P2 STS.128 [R42+0x16000], RZ ;  /* 0x016000ff2a002388 */ /* 0x0003e20000000c00 */
[----:B------:R-:W-:Y:S05]  /*2240*/  @P2 BRA `(.L_x_8) ;  /* 0x00000000001c2947 */ /* 0x000fea0003800000 */
[----:B------:R-:W-:Y:S02]  /*2250*/  ULDC.64 UR20, c[0x0][0x220] ;  /* 0x0000880000147ab9 */ /* 0x000fe40000000a00 */
[----:B-1----:R-:W-:-:S04]  /*2260*/  LEA R12, P1, R4, UR20, 0x1 ;  /* 0x00000014040c7c11 */ /* 0x002fc8000f8208ff */
[----:B------:R-:W-:-:S05]  /*2270*/  LEA.HI.X R13, R4, UR21, R16, 0x1, P1 ;  /* 0x00000015040d7c11 */ /* 0x000fca00088f0c10 */
[----:B------:R-:W-:Y:S01]  /*2280*/  @!PT LDS RZ, [RZ] ;  /* 0x00000000fffff984 */ /* 0x000fe20000000800 */
[----:B------:R-:W-:Y:S01]  /*2290*/  @!PT LDS RZ, [RZ] ;  /* 0x00000000fffff984 */ /* 0x000fe20000000800 */
[----:B------:R-:W-:Y:S01]  /*22a0*/  @!PT LDS RZ, [RZ] ;  /* 0x00000000fffff984 */ /* 0x000fe20000000800 */
[----:B------:R2:W-:Y:S04]  /*22b0*/  LDGSTS.E.BYPASS.LTC128B.128 [R42+0x16000], desc[UR6][R12.64+0x100] ;  /* 0x160001000c2a7fae */ /* 0x0005e8000b901d46 */
.L_x_8:
[----:B------:R-:W-:Y:S05]  /*22c0*/  BSYNC B0 ;  /* 0x0000000000007941 */ /* 0x000fea0003800000 */
.L_x_7:
[----:B------:R3:W-:Y:S01]  /*22d0*/  @P4 STS.128 [R42+0x13000], RZ ;  /* 0x013000ff2a004388 */ /* 0x0007e20000000c00 */
[----:B------:R-:W-:Y:S03]  /*22e0*/  BSSY B0, `(.L_x_9) ;  /* 0x000002b000007945 */ /* 0x000fe60003800000 */
[----:B------:R3:W-:Y:S04]  /*22f0*/  @P4 STS.128 [R42+0x15000], RZ ;  /* 0x015000ff2a004388 */ /* 0x0007e80000000c00 */
[----:B------:R3:W-:Y:S01]  /*2300*/  @P4 STS.128 [R42+0x17000], RZ ;  /* 0x017000ff2a004388 */ /* 0x0007e20000000c00 */
[----:B------:R-:W-:Y:S05]  /*2310*/  @P4 BRA `(.L_x_10) ;  /* 0x00000000009c4947 */ /* 0x000fea0003800000 */
[----:B------:R-:W4:Y:S01]  /*2320*/  LDL R4, [R1+0x68] ;  /* 0x0000680001047983 */ /* 0x000f220000100800 */
[----:B------:R-:W-:-:S03]  /*2330*/  ULDC UR18, c[0x0][0x2d0] ;  /* 0x0000b40000127ab9 */ /* 0x000fc60000000800 */
[----:B-1----:R-:W5:Y:S01]  /*2340*/  LDL R15, [R1+0x6c] ;  /* 0x00006c00010f7983 */ /* 0x002f620000100800 */
[----:B------:R-:W-:Y:S01]  /*2350*/  ISETP.GE.AND P5, PT, R44, UR18, PT ;  /* 0x000000122c007c0c */ /* 0x000fe2000bfa6270 */
[----:B------:R-:W-:Y:S01]  /*2360*/  IMAD.MOV.U32 R5, RZ, RZ, R20 ;  /* 0x000000ffff057224 */ /* 0x000fe200078e0014 */
[----:B------:R-:W-:-:S11]  /*2370*/  IADD3 R11, P1, R28, 0x20, RZ ;  /* 0x000000201c0b7810 */ /* 0x000fd60007f3e0ff */
[----:B--2---:R-:W1:Y:S01]  /*2380*/  @!P5 LDC.64 R12, c[0x0][0x220] ;  /* 0x00008800ff0cdb82 */ /* 0x004e620000000a00 */
[----:B------:R2:W-:Y:S01]  /*2390*/  @P5 STS.128 [R42+0x13000], RZ ;  /* 0x013000ff2a005388 */ /* 0x0005e20000000c00 */
[----:B----4-:R-:W-:Y:S01]  /*23a0*/  ISETP.GE.AND P3, PT, R4, UR18, PT ;  /* 0x0000001204007c0c */ /* 0x010fe2000bf66270 */
[----:B------:R-:W-:Y:S01]  /*23b0*/  IMAD.X R4, RZ, RZ, R40, P1 ;  /* 0x000000ffff047224 */ /* 0x000fe200008e0628 */
[----:B-----5:R-:W-:-:S03]  /*23c0*/  ISETP.GE.AND P1, PT, R15, UR18, PT ;  /* 0x000000120f007c0c */ /* 0x020fc6000bf26270 */
[----:B------:R-:W-:Y:S02]  /*23d0*/  IMAD R14, R4, UR24, RZ ;  /* 0x00000018040e7c24 */ /* 0x000fe4000f8e02ff */
[----:B------:R-:W-:Y:S02]  /*23e0*/  IMAD.MOV.U32 R4, RZ, RZ, R10 ;  /* 0x000000ffff047224 */ /* 0x000fe400078e000a */
[C---:B------:R-:W-:Y:S02]  /*23f0*/  IMAD R14, R11.reuse, UR25, R14 ;  /* 0x000000190b0e7c24 */ /* 0x040fe4000f8e020e */
[----:B------:R-:W-:Y:S02]  /*2400*/  IMAD.WIDE.U32 R4, R11, UR24, R4 ;  /* 0x000000180b047c25 */ /* 0x000fe4000f8e0004 */
[----:B------:R-:W4:Y:S02]  /*2410*/  @!P3 LDC.64 R26, c[0x0][0x220] ;  /* 0x00008800ff1abb82 */ /* 0x000f240000000a00 */
[----:B------:R-:W-:Y:S01]  /*2420*/  IMAD.IADD R14, R5, 0x1, R14 ;  /* 0x00000001050e7824 */ /* 0x000fe200078e020e */
[----:B-1----:R-:W-:-:S04]  /*2430*/  @!P5 LEA R12, P2, R4, R12, 0x1 ;  /* 0x0000000c040cd211 */ /* 0x002fc800078408ff */
[----:B------:R-:W-:-:S05]  /*2440*/  @!P5 LEA.HI.X R13, R4, R13, R14, 0x1, P2 ;  /* 0x0000000d040dd211 */ /* 0x000fca00010f0c0e */
[----:B------:R-:W-:Y:S01]  /*2450*/  @!PT LDS RZ, [RZ] ;  /* 0x00000000fffff984 */ /* 0x000fe20000000800 */
[----:B------:R-:W-:Y:S01]  /*2460*/  @!PT LDS RZ, [RZ] ;  /* 0x00000000fffff984 */ /* 0x000fe20000000800 */
[----:B------:R-:W-:Y:S01]  /*2470*/  @!PT LDS RZ, [RZ] ;  /* 0x00000000fffff984 */ /* 0x000fe20000000800 */
[----:B------:R2:W-:Y:S04]  /*2480*/  @!P5 LDGSTS.E.BYPASS.LTC128B.128 [R42+0x13000], desc[UR6][R12.64] ;  /* 0x130000000c2adfae */ /* 0x0005e8000b901d46 */
[----:B------:R2:W-:Y:S01]  /*2490*/  @P3 STS.128 [R42+0x15000], RZ ;  /* 0x015000ff2a003388 */ /* 0x0005e20000000c00 */
[----:B----4-:R-:W-:-:S04]  /*24a0*/  @!P3 LEA R10, P2, R4, R26, 0x1 ;  /* 0x0000001a040ab211 */ /* 0x010fc800078408ff */
        /* <DEDUP_REMOVED lines=8> */
[----:B--2---:R-:W-:-:S04]  /*2530*/  LEA R10, P1, R4, UR20, 0x1 ;  /* 0x00000014040a7c11 */ /* 0x004fc8000f8208ff */
[----:B------:R-:W-:-:S05]  /*2540*/  LEA.HI.X R11, R4, UR21, R14, 0x1, P1 ;  /* 0x00000015040b7c11 */ /* 0x000fca00088f0c0e */
[----:B------:R-:W-:Y:S01]  /*2550*/  @!PT LDS RZ, [RZ] ;  /* 0x00000000fffff984 */ /* 0x000fe20000000800 */
[----:B------:R-:W-:Y:S01]  /*2560*/  @!PT LDS RZ, [RZ] ;  /* 0x00000000fffff984 */ /* 0x000fe20000000800 */
[----:B------:R-:W-:Y:S01]  /*2570*/  @!PT LDS RZ, [RZ] ;  /* 0x00000000fffff984 */ /* 0x000fe20000000800 */
[----:B------:R4:W-:Y:S04]  /*2580*/  LDGSTS.E.BYPASS.LTC128B.128 [R42+0x17000], desc[UR6][R10.64+0x100] ;  /* 0x170001000a2a7fae */ /* 0x0009e8000b901d46 */
.L_x_10:
[----:B------:R-:W-:Y:S05]  /*2590*/  BSYNC B0 ;  /* 0x0000000000007941 */ /* 0x000fea0003800000 */
.L_x_9:
[----:B-1----:R-:W-:Y:S01]  /*25a0*/  MOV R14, R22 ;  /* 0x00000016000e7202 */ /* 0x002fe20000000f00 */
[----:B------:R-:W-:Y:S01]  /*25b0*/  IMAD.MOV.U32 R15, RZ, RZ, R23 ;  /* 0x000000ffff0f7224 */ /* 0x000fe200078e0017 */
[----:B------:R-:W0:Y:S01]  /*25c0*/  LDGDEPBAR ;  /* 0x00000000000079af */ /* 0x000e220000000000 */
[----:B------:R-:W-:Y:S01]  /*25d0*/  BSSY B0, `(.L_x_11) ;  /* 0x000001f000007945 */ /* 0x000fe20003800000 */
[----:B------:R-:W-:Y:S01]  /*25e0*/  ISETP.GE.AND P5, PT, R37, UR13, PT ;  /* 0x0000000d25007c0c */ /* 0x000fe2000bfa6270 */
[----:B--2---:R-:W-:Y:S01]  /*25f0*/  IMAD.IADD R12, R30, 0x1, -R32 ;  /* 0x000000011e0c7824 */ /* 0x004fe200078e0a20 */
[----:B------:R1:W-:Y:S01]  /*2600*/  @P6 STS.128 [R42+0x6000], RZ ;  /* 0x006000ff2a006388 */ /* 0x0003e20000000c00 */
[----:B------:R-:W-:-:S03]  /*2610*/  LEA.HI R21, R38, R21, RZ, 0x2 ;  /* 0x0000001526157211 */ /* 0x000fc600078f10ff */
[----:B------:R1:W-:Y:S04]  /*2620*/  @P6 STS.128 [R42+0x8000], RZ ;  /* 0x008000ff2a006388 */ /* 0x0003e80000000c00 */
[----:B------:R1:W-:Y:S04]  /*2630*/  STL.64 [R1+0x40], R14 ;  /* 0x0000400e01007387 */ /* 0x0003e80000100a00 */
[----:B------:R1:W-:Y:S01]  /*2640*/  @P6 STS.128 [R42+0xa000], RZ ;  /* 0x00a000ff2a006388 */ /* 0x0003e20000000c00 */
[----:B------:R-:W-:Y:S05]  /*2650*/  @P6 BRA `(.L_x_12) ;  /* 0x0000000000586947 */ /* 0x000fea0003800000 */
[----:B------:R-:W2:Y:S01]  /*2660*/  LDL R5, [R1+0x68] ;  /* 0x0000680001057983 */ /* 0x000ea20000100800 */
[----:B------:R-:W-:-:S03]  /*2670*/  ULDC UR18, c[0x0][0x2d0] ;  /* 0x0000b40000127ab9 */ /* 0x000fc60000000800 */
[----:B------:R-:W5:Y:S01]  /*2680*/  LDL R4, [R1+0x6c] ;  /* 0x00006c0001047983 */ /* 0x000f620000100800 */
[----:B------:R-:W-:-:S13]  /*2690*/  ISETP.GE.AND P3, PT, R44, UR18, PT ;  /* 0x000000122c007c0c */ /* 0x000fda000bf66270 */
[----:B------:R1:W-:Y:S04]  /*26a0*/  @P3 STS.128 [R42+0x6000], RZ ;  /* 0x006000ff2a003388 */ /* 0x0003e80000000c00 */
[----:B------:R-:W-:Y:S01]  /*26b0*/  @!PT LDS RZ, [RZ] ;  /* 0x00000000fffff984 */ /* 0x000fe20000000800 */
[----:B------:R-:W-:Y:S01]  /*26c0*/  @!PT LDS RZ, [RZ] ;  /* 0x00000000fffff984 */ /* 0x000fe20000000800 */
[----:B------:R-:W-:Y:S01]  /*26d0*/  @!PT LDS RZ, [RZ] ;  /* 0x00000000fffff984 */ /* 0x000fe20000000800 */
[----:B------:R1:W-:Y:S01]  /*26e0*/  @!P3 LDGSTS.E.BYPASS.LTC128B.128 [R42+0x6000], desc[UR6][R14.64] ;  /* 0x060000000e2abfae */ /* 0x0003e2000b901d46 */
[----:B--2---:R-:W-:Y:S02]  /*26f0*/  ISETP.GE.AND P2, PT, R5, UR18, PT ;  /* 0x0000001205007c0c */ /* 0x004fe4000bf46270 */
[----:B-----5:R-:W-:-:S11]  /*2700*/  ISETP.GE.AND P1, PT, R4, UR18, PT ;  /* 0x0000001204007c0c */ /* 0x020fd6000bf26270 */
[----:B------:R1:W-:Y:S04]  /*2710*/  @P2 STS.128 [R42+0x8000], RZ ;  /* 0x008000ff2a002388 */ /* 0x0003e80000000c00 */
[----:B------:R-:W-:Y:S01]  /*2720*/  @!PT LDS RZ, [RZ] ;  /* 0x00000000fffff984 */ /* 0x000fe20000000800 */
[----:B------:R-:W-:Y:S01]  /*2730*/  @!PT LDS RZ, [RZ] ;  /* 0x00000000fffff984 */ /* 0x000fe20000000800 */
[----:B------:R-:W-:Y:S01]  /*2740*/  @!PT LDS RZ, [RZ] ;  /* 0x00000000fffff984 */ /* 0x000fe20000000800 */
[----:B------:R1:W-:Y:S04]  /*2750*/  @!P2 LDGSTS.E.BYPASS.LTC128B.128 [R42+0x8000], desc[UR6][R14.64+0x80] ;  /* 0x080000800e2aafae */ /* 0x0003e8000b901d46 */
[----:B------:R1:W-:Y:S01]  /*2760*/  @P1 STS.128 [R42+0xa000], RZ ;  /* 0x00a000ff2a001388 */ /* 0x0003e20000000c00 */
[----:B------:R-:W-:Y:S05]  /*2770*/  @P1 BRA `(.L_x_12) ;  /* 0x0000000000101947 */ /* 0x000fea0003800000 */
[----:B------:R-:W-:Y:S01]  /*2780*/  @!PT LDS RZ, [RZ] ;  /* 0x00000000fffff984 */ /* 0x000fe20000000800 */
[----:B------:R-:W-:Y:S01]  /*2790*/  @!PT LDS RZ, [RZ] ;  /* 0x00000000fffff984 */ /* 0x000fe20000000800 */
[----:B------:R-:W-:Y:S01]  /*27a0*/  @!PT LDS RZ, [RZ] ;  /* 0x00000000fffff984 */ /* 0x000fe20000000800 */
[----:B------:R2:W-:Y:S02]  /*27b0*/  LDGSTS.E.BYPASS.LTC128B.128 [R42+0xa000], desc[UR6][R14.64+0x100] ;  /* 0x0a0001000e2a7fae */ /* 0x0005e4000b901d46 */
.L_x_12:
[----:B------:R-:W-:Y:S05]  /*27c0*/  BSYNC B0 ;  /* 0x0000000000007941 */ /* 0x000fea0003800000 */
.L_x_11:
[----:B------:R1:W-:Y:S01]  /*27d0*/  @P5 STS.128 [R42+0x7000], RZ ;  /* 0x007000ff2a005388 */ /* 0x0003e20000000c00 */
[----:B------:R-:W-:Y:S03]  /*27e0*/  BSSY B0, `(.L_x_13) ;  /* 0x0000024000007945 */ /* 0x000fe60003800000 */
[----:B------:R1:W-:Y:S04]  /*27f0*/  @P5 STS.128 [R42+0x9000], RZ ;  /* 0x009000ff2a005388 */ /* 0x0003e80000000c00 */
[----:B------:R1:W-:Y:S01]  /*2800*/  @P5 STS.128 [R42+0xb000], RZ ;  /* 0x00b000ff2a005388 */ /* 0x0003e20000000c00 */
[----:B------:R-:W-:Y:S05]  /*2810*/  @P5 BRA `(.L_x_14) ;  /* 0x0000000000805947 */ /* 0x000fea0003800000 */
[----:B----4-:R-:W4:Y:S01]  /*2820*/  LDL R10, [R1+0x68] ;  /* 0x00006800010a7983 */ /* 0x010f220000100800 */
[----:B------:R-:W-:-:S03]  /*2830*/  ULDC UR18, c[0x0][0x2d0] ;  /* 0x0000b40000127ab9 */ /* 0x000fc60000000800 */
[----:B------:R-:W5:Y:S01]  /*2840*/  LDL R13, [R1+0x6c] ;  /* 0x00006c00010d7983 */ /* 0x000f620000100800 */
[----:B------:R-:W-:Y:S01]  /*2850*/  ISETP.GE.AND P3, PT, R44, UR18, PT ;  /* 0x000000122c007c0c */ /* 0x000fe2000bf66270 */
[----:B------:R-:W-:-:S03]  /*2860*/  IMAD.WIDE.U32 R4, R18, 0x20, RZ ;  /* 0x0000002012047825 */ /* 0x000fc600078e00ff */
[----:B------:R-:W-:Y:S01]  /*2870*/  IADD3 R4, P1, R6, R4, RZ ;  /* 0x0000000406047210 */ /* 0x000fe20007f3e0ff */
[----:B------:R-:W-:-:S05]  /*2880*/  IMAD.SHL.U32 R6, R19, 0x20, RZ ;  /* 0x0000002013067824 */ /* 0x000fca00078e00ff */
[----:B------:R-:W-:-:S03]  /*2890*/  IADD3.X R5, R29, R5, R6, P1, !PT ;  /* 0x000000051d057210 */ /* 0x000fc60000ffe406 */
[----:B------:R1:W-:Y:S01]  /*28a0*/  @P3 STS.128 [R42+0x7000], RZ ;  /* 0x007000ff2a003388 */ /* 0x0003e20000000c00 */
[----:B----4-:R-:W-:Y:S02]  /*28b0*/  ISETP.GE.AND P2, PT, R10, UR18, PT ;  /* 0x000000120a007c0c */ /* 0x010fe4000bf46270 */
[----:B------:R-:W-:-:S04]  /*28c0*/  @!P3 LEA R10, P1, R18, R14, 0x6 ;  /* 0x0000000e120ab211 */ /* 0x000fc800078230ff */
[----:B------:R-:W-:-:S05]  /*28d0*/  @!P3 LEA.HI.X R11, R18, R15, R19, 0x6, P1 ;  /* 0x0000000f120bb211 */ /* 0x000fca00008f3413 */
[----:B------:R-:W-:Y:S01]  /*28e0*/  @!PT LDS RZ, [RZ] ;  /* 0x00000000fffff984 */ /* 0x000fe20000000800 */
[----:B------:R-:W-:Y:S01]  /*28f0*/  @!PT LDS RZ, [RZ] ;  /* 0x00000000fffff984 */ /* 0x000fe20000000800 */
[----:B------:R-:W-:Y:S01]  /*2900*/  @!PT LDS RZ, [RZ] ;  /* 0x00000000fffff984 */ /* 0x000fe20000000800 */
[----:B------:R1:W-:Y:S02]  /*2910*/  @!P3 LDGSTS.E.BYPASS.LTC128B.128 [R42+0x7000], desc[UR6][R10.64] ;  /* 0x070000000a2abfae */ /* 0x0003e4000b901d46 */
[C---:B------:R-:W-:Y:S02]  /*2920*/  @!P2 LEA R6, P1, R4.reuse, UR14, 0x1 ;  /* 0x0000000e0406ac11 */ /* 0x040fe4000f8208ff */
[----:B------:R1:W-:Y:S02]  /*2930*/  @P2 STS.128 [R42+0x9000], RZ ;  /* 0x009000ff2a002388 */ /* 0x0003e40000000c00 */
[----:B------:R-:W-:Y:S02]  /*2940*/  @!P2 LEA.HI.X R7, R4, UR15, R5, 0x1, P1 ;  /* 0x0000000f0407ac11 */ /* 0x000fe400088f0c05 */
[----:B-----5:R-:W-:-:S03]  /*2950*/  ISETP.GE.AND P1, PT, R13, UR18, PT ;  /* 0x000000120d007c0c */ /* 0x020fc6000bf26270 */
[----:B------:R-:W-:Y:S01]  /*2960*/  @!PT LDS RZ, [RZ] ;  /* 0x00000000fffff984 */ /* 0x000fe20000000800 */
[----:B------:R-:W-:Y:S01]  /*2970*/  @!PT LDS RZ, [RZ] ;  /* 0x00000000fffff984 */ /* 0x000fe20000000800 */
[----:B------:R-:W-:Y:S01]  /*2980*/  @!PT LDS RZ, [RZ] ;  /* 0x00000000fffff984 */ /* 0x000fe20000000800 */
[----:B------:R1:W-:Y:S10]  /*2990*/  @!P2 LDGSTS.E.BYPASS.LTC128B.128 [R42+0x9000], desc[UR6][R6.64+0x80] ;  /* 0x09000080062aafae */ /* 0x0003f4000b901d46 */
[----:B------:R1:W-:Y:S01]  /*29a0*/  @P1 STS.128 [R42+0xb000], RZ ;  /* 0x00b000ff2a001388 */ /* 0x0003e20000000c00 */
[----:B------:R-:W-:Y:S05]  /*29b0*/  @P1 BRA `(.L_x_14) ;  /* 0x0000000000181947 */ /* 0x000fea0003800000 */
[----:B-1----:R-:W-:-:S04]  /*29c0*/  LEA R6, P1, R4, UR14, 0x1 ;  /* 0x0000000e04067c11 */ /* 0x002fc8000f8208ff */
[----:B------:R-:W-:-:S05]  /*29d0*/  LEA.HI.X R7, R4, UR15, R5, 0x1, P1 ;  /* 0x0000000f04077c11 */ /* 0x000fca00088f0c05 */
[----:B------:R-:W-:Y:S01]  /*29e0*/  @!PT LDS RZ, [RZ] ;  /* 0x00000000fffff984 */ /* 0x000fe20000000800 */
[----:B------:R-:W-:Y:S01]  /*29f0*/  @!PT LDS RZ, [RZ] ;  /* 0x00000000fffff984 */ /* 0x000fe20000000800 */
[----:B------:R-:W-:Y:S01]  /*2a00*/  @!PT LDS RZ, [RZ] ;  /* 0x00000000fffff984 */ /* 0x000fe20000000800 */
[----:B------:R1:W-:Y:S04]  /*2a10*/  LDGSTS.E.BYPASS.LTC128B.128 [R42+0xb000], desc[UR6][R6.64+0x100] ;  /* 0x0b000100062a7fae */ /* 0x0003e8000b901d46 */
.L_x_14:
[----:B------:R-:W-:Y:S05]  /*2a20*/  BSYNC B0 ;  /* 0x0000000000007941 */ /* 0x000fea0003800000 */
.L_x_13:
[----:B-12---:R-:W-:Y:S01]  /*2a30*/  MOV R14, R24 ;  /* 0x00000018000e7202 */ /* 0x006fe20000000f00 */
[----:B------:R1:W-:Y:S01]  /*2a40*/  @P6 STS.128 [R42], RZ ;  /* 0x000000ff2a006388 */ /* 0x0003e20000000c00 */
[----:B------:R-:W-:Y:S01]  /*2a50*/  MOV R15, R25 ;  /* 0x00000019000f7202 */ /* 0x000fe20000000f00 */
[----:B------:R-:W-:Y:S01]  /*2a60*/  BSSY B0, `(.L_x_15) ;  /* 0x000001c000007945 */ /* 0x000fe20003800000 */
[----:B----4-:R-:W-:Y:S01]  /*2a70*/  MOV R10, UR28 ;  /* 0x0000001c000a7c02 */ /* 0x010fe20008000f00 */
[----:B------:R1:W-:Y:S04]  /*2a80*/  @P6 STS.128 [R42+0x2000], RZ ;  /* 0x002000ff2a006388 */ /* 0x0003e80000000c00 */
[----:B------:R1:W-:Y:S04]  /*2a90*/  STL.64 [R1+0x38], R14 ;  /* 0x0000380e01007387 */ /* 0x0003e80000100a00 */
[----:B------:R1:W-:Y:S01]  /*2aa0*/  @P6 STS.128 [R42+0x4000], RZ ;  /* 0x004000ff2a006388 */ /* 0x0003e20000000c00 */
[----:B------:R-:W-:Y:S05]  /*2ab0*/  @P6 BRA `(.L_x_16) ;  /* 0x0000000000586947 */ /* 0x000fea0003800000 */
[----:B------:R-:W2:Y:S01]  /*2ac0*/  LDL R5, [R1+0x68] ;  /* 0x0000680001057983 */ /* 0x000ea20000100800 */
[----:B------:R-:W-:-:S03]  /*2ad0*/  ULDC UR14, c[0x0][0x2d0] ;  /* 0x0000b400000e7ab9 */ /* 0x000fc60000000800 */
[----:B------:R-:W4:Y:S01]  /*2ae0*/  LDL R4, [R1+0x6c] ;  /* 0x00006c0001047983 */ /* 0x000f220000100800 */
[----:B------:R-:W-:-:S13]  /*2af0*/  ISETP.GE.AND P3, PT, R44, UR14, PT ;  /* 0x0000000e2c007c0c */ /* 0x000fda000bf66270 */
[----:B------:R1:W-:Y:S04]  /*2b00*/  @P3 STS.128 [R42], RZ ;  /* 0x000000ff2a003388 */ /* 0x0003e80000000c00 */
[----:B------:R-:W-:Y:S01]  /*2b10*/  @!PT LDS RZ, [RZ] ;  /* 0x00000000fffff984 */ /* 0x000fe20000000800 */
[----:B------:R-:W-:Y:S01]  /*2b20*/  @!PT LDS RZ, [RZ] ;  /* 0x00000000fffff984 */ /* 0x000fe20000000800 */
[----:B------:R-:W-:Y:S01]  /*2b30*/  @!PT LDS RZ, [RZ] ;  /* 0x00000000fffff984 */ /* 0x000fe20000000800 */
[----:B------:R1:W-:Y:S01]  /*2b40*/  @!P3 LDGSTS.E.BYPASS.LTC128B.128 [R42], desc[UR6][R14.64] ;  /* 0x000000000e2abfae */ /* 0x0003e2000b901d46 */
[----:B--2---:R-:W-:Y:S02]  /*2b50*/  ISETP.GE.AND P2, PT, R5, UR14, PT ;  /* 0x0000000e05007c0c */ /* 0x004fe4000bf46270 */
[----:B----4-:R-:W-:-:S11]  /*2b60*/  ISETP.GE.AND P1, PT, R4, UR14, PT ;  /* 0x0000000e04007c0c */ /* 0x010fd6000bf26270 */
        /* <DEDUP_REMOVED lines=11> */
.L_x_16:
[----:B------:R-:W-:Y:S05]  /*2c20*/  BSYNC B0 ;  /* 0x0000000000007941 */ /* 0x000fea0003800000 */
.L_x_15:
[----:B------:R4:W-:Y:S01]  /*2c30*/  @P5 STS.128 [R42+0x1000], RZ ;  /* 0x001000ff2a005388 */ /* 0x0009e20000000c00 */
[----:B------:R-:W-:Y:S03]  /*2c40*/  BSSY B0, `(.L_x_17) ;  /* 0x0000027000007945 */ /* 0x000fe60003800000 */
[----:B------:R4:W-:Y:S04]  /*2c50*/  @P5 STS.128 [R42+0x3000], RZ ;  /* 0x003000ff2a005388 */ /* 0x0009e80000000c00 */
[----:B------:R4:W-:Y:S01]  /*2c60*/  @P5 STS.128 [R42+0x5000], RZ ;  /* 0x005000ff2a005388 */ /* 0x0009e20000000c00 */
[----:B------:R-:W-:Y:S05]  /*2c70*/  @P5 BRA `(.L_x_18) ;  /* 0x00000000008c5947 */ /* 0x000fea0003800000 */
[----:B------:R-:W5:Y:S01]  /*2c80*/  LDL R4, [R1+0x68] ;  /* 0x0000680001047983 */ /* 0x000f620000100800 */
[----:B------:R-:W-:-:S03]  /*2c90*/  ULDC UR20, c[0x0][0x2d0] ;  /* 0x0000b40000147ab9 */ /* 0x000fc60000000800 */
[----:B------:R-:W3:Y:S01]  /*2ca0*/  LDL R11, [R1+0x6c] ;  /* 0x00006c00010b7983 */ /* 0x000ee20000100800 */
[----:B------:R-:W-:Y:S01]  /*2cb0*/  ISETP.GE.AND P3, PT, R44, UR20, PT ;  /* 0x000000142c007c0c */ /* 0x000fe2000bf66270 */
[----:B------:R-:W-:Y:S01]  /*2cc0*/  UIMAD.WIDE.U32 UR14, UR30, 0x20, URZ ;  /* 0x000000201e0e78a5 */ /* 0x000fe2000f8e003f */
[----:B------:R-:W-:Y:S01]  /*2cd0*/  IMAD.U32 R7, RZ, RZ, UR30 ;  /* 0x0000001eff077e24 */ /* 0x000fe2000f8e00ff */
[----:B------:R-:W-:Y:S01]  /*2ce0*/  USHF.L.U32 UR18, UR31, 0x5, URZ ;  /* 0x000000051f127899 */ /* 0x000fe2000800063f */
[----:B------:R-:W-:-:S05]  /*2cf0*/  IMAD.U32 R6, RZ, RZ, UR31 ;  /* 0x0000001fff067e24 */ /* 0x000fca000f8e00ff */
[----:B------:R-:W-:-:S04]  /*2d00*/  IMAD.U32 R5, RZ, RZ, UR18 ;  /* 0x00000012ff057e24 */ /* 0x000fc8000f8e00ff */
[----:B------:R1:W-:Y:S01]  /*2d10*/  @P3 STS.128 [R42+0x1000], RZ ;  /* 0x001000ff2a003388 */ /* 0x0003e20000000c00 */
[----:B-----5:R-:W-:Y:S02]  /*2d20*/  ISETP.GE.AND P2, PT, R4, UR20, PT ;  /* 0x0000001404007c0c */ /* 0x020fe4000bf46270 */
[----:B------:R-:W-:Y:S02]  /*2d30*/  IADD3 R4, P5, R8, UR14, RZ ;  /* 0x0000000e08047c10 */ /* 0x000fe4000ffbe0ff */
[----:B------:R-:W-:Y:S02]  /*2d40*/  @!P3 LEA R8, P1, R7, R14, 0x6 ;  /* 0x0000000e0708b211 */ /* 0x000fe400078230ff */
[----:B------:R-:W-:Y:S02]  /*2d50*/  IADD3.X R5, R31, UR15, R5, P5, !PT ;  /* 0x0000000f1f057c10 */ /* 0x000fe4000affe405 */
[----:B------:R-:W-:Y:S02]  /*2d60*/  @!P3 LEA.HI.X R9, R7, R15, R6, 0x6, P1 ;  /* 0x0000000f0709b211 */ /* 0x000fe400008f3406 */
[----:B---3--:R-:W-:-:S03]  /*2d70*/  ISETP.GE.AND P1, PT, R11, UR20, PT ;  /* 0x000000140b007c0c */ /* 0x008fc6000bf26270 */
[C---:B------:R-:W-:Y:S01]  /*2d80*/  @!P2 LEA R6, P5, R4.reuse, UR16, 0x1 ;  /* 0x000000100406ac11 */ /* 0x040fe2000f8a08ff */
[----:B------:R-:W-:Y:S01]  /*2d90*/  @!PT LDS RZ, [RZ] ;  /* 0x00000000fffff984 */ /* 0x000fe20000000800 */
[----:B------:R-:W-:Y:S01]  /*2da0*/  @!PT LDS RZ, [RZ] ;  /* 0x00000000fffff984 */ /* 0x000fe20000000800 */
[----:B------:R-:W-:Y:S01]  /*2db0*/  @!PT LDS RZ, [RZ] ;  /* 0x00000000fffff984 */ /* 0x000fe20000000800 */
[----:B------:R1:W-:Y:S03]  /*2dc0*/  @!P3 LDGSTS.E.BYPASS.LTC128B.128 [R42+0x1000], desc[UR6][R8.64] ;  /* 0x01000000082abfae */ /* 0x0003e6000b901d46 */
[----:B------:R-:W-:Y:S01]  /*2dd0*/  @!P2 LEA.HI.X R7, R4, UR17, R5, 0x1, P5 ;  /* 0x000000110407ac11 */ /* 0x000fe2000a8f0c05 */
[----:B------:R1:W-:Y:S04]  /*2de0*/  @P2 STS.128 [R42+0x3000], RZ ;  /* 0x003000ff2a002388 */ /* 0x0003e80000000c00 */
[----:B------:R-:W-:Y:S01]  /*2df0*/  @!PT LDS RZ, [RZ] ;  /* 0x00000000fffff984 */ /* 0x000fe20000000800 */
[----:B------:R-:W-:Y:S01]  /*2e00*/  @!PT LDS RZ, [RZ] ;  /* 0x00000000fffff984 */ /* 0x000fe20000000800 */
[----:B------:R-:W-:Y:S01]  /*2e10*/  @!PT LDS RZ, [RZ] ;  /* 0x00000000fffff984 */ /* 0x000fe20000000800 */
[----:B------:R1:W-:Y:S04]  /*2e20*/  @!P2 LDGSTS.E.BYPASS.LTC128B.128 [R42+0x3000], desc[UR6][R6.64+0x80] ;  /* 0x03000080062aafae */ /* 0x0003e8000b901d46 */
        /* <DEDUP_REMOVED lines=8> */
.L_x_18:
[----:B------:R-:W-:Y:S05]  /*2eb0*/  BSYNC B0 ;  /* 0x0000000000007941 */ /* 0x000fea0003800000 */
.L_x_17:
[----:B------:R-:W-:Y:S01]  /*2ec0*/  SHF.R.S32.HI R4, RZ, 0x2, R21 ;  /* 0x00000002ff047819 */ /* 0x000fe20000011415 */
[----:B------:R-:W-:Y:S01]  /*2ed0*/  IMAD.MOV.U32 R19, RZ, RZ, 0x7f800000 ;  /* 0x7f800000ff137424 */ /* 0x000fe200078e00ff */
[----:B------:R-:W-:Y:S01]  /*2ee0*/  UIMAD UR14, UR37, UR28, URZ ;  /* 0x0000001c250e72a4 */ /* 0x000fe2000f8e023f */
[----:B------:R-:W-:Y:S01]  /*2ef0*/  IMAD.MOV.U32 R18, RZ, RZ, 0x7f800000 ;  /* 0x7f800000ff127424 */ /* 0x000fe200078e00ff */
[----:B------:R-:W-:Y:S01]  /*2f00*/  @P0 STS.128 [R42+0xc000], RZ ;  /* 0x00c000ff2a000388 */ /* 0x000fe20000000c00 */
[----:B------:R-:W-:Y:S01]  /*2f10*/  IMAD R4, R12, 0x10, R4 ;  /* 0x000000100c047824 */ /* 0x000fe200078e0204 */
[----:B------:R-:W-:Y:S01]  /*2f20*/  UIMAD UR14, UR32, UR29, UR14 ;  /* 0x0000001d200e72a4 */ /* 0x000fe2000f8e020e */
[----:B-1----:R-:W-:Y:S01]  /*2f30*/  IMAD.WIDE.U32 R6, R10, UR32, R44 ;  /* 0x000000200a067c25 */ /* 0x002fe2000f8e002c */
[----:B------:R-:W-:Y:S01]  /*2f40*/  @P0 STS.128 [R42+0xe000], RZ ;  /* 0x00e000ff2a000388 */ /* 0x000fe20000000c00 */
[----:B------:R-:W-:Y:S01]  /*2f50*/  BSSY B0, `(.L_x_19) ;  /* 0x000003c000007945 */ /* 0x000fe20003800000 */
[C---:B------:R-:W-:Y:S01]  /*2f60*/  SHF.L.U32 R9, R4.reuse, 0x2, RZ ;  /* 0x0000000204097819 */ /* 0x040fe200000006ff */
[----:B------:R-:W-:Y:S01]  /*2f70*/  VIADD R5, R4, 0x8 ;  /* 0x0000000804057836 */ /* 0x000fe20000000000 */
[----:B------:R-:W-:Y:S01]  /*2f80*/  @P0 STS.128 [R42+0x10000], RZ ;  /* 0x010000ff2a000388 */ /* 0x000fe20000000c00 */
[----:B------:R-:W-:Y:S01]  /*2f90*/  IMAD.U32 R8, RZ, RZ, UR14 ;  /* 0x0000000eff087e24 */ /* 0x000fe2000f8e00ff */
[----:B------:R-:W-:Y:S01]  /*2fa0*/  IADD3 R6, P1, R6, UR33, RZ ;  /* 0x0000002106067c10 */ /* 0x000fe2000ff3e0ff */
[----:B------:R-:W-:Y:S01]  /*2fb0*/  ULDC.64 UR14, c[0x0][0x260] ;  /* 0x00009800000e7ab9 */ /* 0x000fe20000000a00 */
[----:B------:R-:W-:Y:S01]  /*2fc0*/  ISETP.GE.AND P5, PT, R5, UR13, PT ;  /* 0x0000000d05007c0c */ /* 0x000fe2000bfa6270 */
[----:B------:R1:W-:Y:S01]  /*2fd0*/  STL [R1+0x74], R9 ;  /* 0x0000740901007387 */ /* 0x0003e20000100800 */
[----:B------:R-:W-:Y:S01]  /*2fe0*/  SHF.R.S32.HI R5, RZ, 0x1f, R4 ;  /* 0x0000001fff057819 */ /* 0x000fe20000011404 */
[----:B------:R-:W-:Y:S01]  /*2ff0*/  IMAD R11, R33, UR14, RZ ;  /* 0x0000000e210b7c24 */ /* 0x000fe2000f8e02ff */
[----:B------:R-:W-:-:S02]  /*3000*/  IADD3.X R7, R7, UR34, R8, P1, !PT ;  /* 0x0000002207077c10 */ /* 0x000fc40008ffe408 */
[C---:B------:R-:W-:Y:S01]  /*3010*/  SHF.L.U64.HI R13, R4.reuse, 0x2, R5 ;  /* 0x00000002040d7819 */ /* 0x040fe20000010205 */
[----:B------:R-:W-:Y:S01]  /*3020*/  IMAD R11, R17, UR15, R11 ;  /* 0x0000000f110b7c24 */ /* 0x000fe2000f8e020b */
[----:B------:R-:W-:Y:S01]  /*3030*/  IADD3 R8, P1, R9, UR10, RZ ;  /* 0x0000000a09087c10 */ /* 0x000fe2000ff3e0ff */
[----:B------:R-:W-:Y:S01]  /*3040*/  IMAD.WIDE.U32 R6, R17, UR14, R6 ;  /* 0x0000000e11067c25 */ /* 0x000fe2000f8e0006 */
[----:B------:R-:W-:Y:S01]  /*3050*/  ISETP.GE.AND P6, PT, R4, UR13, PT ;  /* 0x0000000d04007c0c */ /* 0x000fe2000bfc6270 */
[----:B------:R2:W-:Y:S03]  /*3060*/  STL [R1+0x70], R13 ;  /* 0x0000700d01007387 */ /* 0x0005e60000100800 */
[----:B------:R-:W-:Y:S01]  /*3070*/  IADD3 R11, R7, R11, RZ ;  /* 0x0000000b070b7210 */ /* 0x000fe20007ffe0ff */
[----:B------:R2:W-:Y:S04]  /*3080*/  STL [R1+0x60], R19 ;  /* 0x0000601301007387 */ /* 0x0005e80000100800 */
[----:B------:R2:W-:Y:S01]  /*3090*/  STL [R1+0x64], R18 ;  /* 0x0000641201007387 */ /* 0x0005e20000100800 */
[----:B-1----:R-:W-:Y:S01]  /*30a0*/  IADD3.X R9, R13, UR9, RZ, P1, !PT ;  /* 0x000000090d097c10 */ /* 0x002fe20008ffe4ff */
[----:B------:R-:W-:Y:S06]  /*30b0*/  @P0 BRA `(.L_x_20) ;  /* 0x0000000000940947 */ /* 0x000fec0003800000 */
[----:B--2---:R-:W2:Y:S01]  /*30c0*/  LDL R13, [R1+0x68] ;  /* 0x00006800010d7983 */ /* 0x004ea20000100800 */
[----:B------:R-:W-:-:S03]  /*30d0*/  ULDC UR13, c[0x0][0x2d0] ;  /* 0x0000b400000d7ab9 */ /* 0x000fc60000000800 */
[----:B------:R-:W5:Y:S01]  /*30e0*/  LDL R16, [R1+0x6c] ;  /* 0x00006c0001107983 */ /* 0x000f620000100800 */
[----:B------:R-:W-:Y:S01]  /*30f0*/  ISETP.GE.AND P3, PT, R44, UR13, PT ;  /* 0x0000000d2c007c0c */ /* 0x000fe2000bf66270 */
[----:B------:R-:W-:Y:S02]  /*3100*/  IMAD R10, R40, UR28, RZ ;  /* 0x0000001c280a7c24 */ /* 0x000fe4000f8e02ff */
[----:B------:R-:W-:Y:S02]  /*3110*/  IMAD.MOV.U32 R4, RZ, RZ, R6 ;  /* 0x000000ffff047224 */ /* 0x000fe400078e0006 */
[----:B------:R-:W-:Y:S02]  /*3120*/  IMAD.MOV.U32 R5, RZ, RZ, R11 ;  /* 0x000000ffff057224 */ /* 0x000fe400078e000b */
[C---:B------:R-:W-:Y:S02]  /*3130*/  IMAD R10, R28.reuse, UR29, R10 ;  /* 0x0000001d1c0a7c24 */ /* 0x040fe4000f8e020a */
[----:B------:R-:W-:-:S04]  /*3140*/  IMAD.WIDE.U32 R4, R28, UR28, R4 ;  /* 0x0000001c1c047c25 */ /* 0x000fc8000f8e0004 */
[----:B------:R-:W1:Y:S01]  /*3150*/  @!P3 LDC.64 R14, c[0x0][0x218] ;  /* 0x00008600ff0ebb82 */ /* 0x000e620000000a00 */
[----:B------:R-:W-:Y:S01]  /*3160*/  IMAD.IADD R10, R5, 0x1, R10 ;  /* 0x00000001050a7824 */ /* 0x000fe200078e020a */
[----:B------:R1:W-:Y:S02]  /*3170*/  @P3 STS.128 [R42+0xc000], RZ ;  /* 0x00c000ff2a003388 */ /* 0x0003e40000000c00 */
[----:B-1----:R-:W-:-:S04]  /*3180*/  @!P3 LEA R14, P1, R4, R14, 0x1 ;  /* 0x0000000e040eb211 */ /* 0x002fc800078208ff */
[----:B------:R-:W-:-:S05]  /*3190*/  @!P3 LEA.HI.X R15, R4, R15, R10, 0x1, P1 ;  /* 0x0000000f040fb211 */ /* 0x000fca00008f0c0a */
[----:B------:R-:W-:Y:S01]  /*31a0*/  @!PT LDS RZ, [RZ] ;  /* 0x00000000fffff984 */ /* 0x000fe20000000800 */
[----:B------:R-:W-:Y:S01]  /*31b0*/  @!PT LDS RZ, [RZ] ;  /* 0x00000000fffff984 */ /* 0x000fe20000000800 */
[----:B------:R-:W-:Y:S01]  /*31c0*/  @!PT LDS RZ, [RZ] ;  /* 0x00000000fffff984 */ /* 0x000fe20000000800 */
[----:B------:R1:W-:Y:S01]  /*31d0*/  @!P3 LDGSTS.E.BYPASS.LTC128B.128 [R42+0xc000], desc[UR6][R14.64] ;  /* 0x0c0000000e2abfae */ /* 0x0003e2000b901d46 */
[----:B--2---:R-:W-:Y:S02]  /*31e0*/  ISETP.GE.AND P2, PT, R13, UR13, PT ;  /* 0x0000000d0d007c0c */ /* 0x004fe4000bf46270 */
[----:B-----5:R-:W-:-:S11]  /*31f0*/  ISETP.GE.AND P0, PT, R16, UR13, PT ;  /* 0x0000000d10007c0c */ /* 0x020fd6000bf06270 */
        /* <DEDUP_REMOVED lines=17> */
.L_x_20:
[----:B------:R-:W-:Y:S05]  /*3310*/  BSYNC B0 ;  /* 0x0000000000007941 */ /* 0x000fea0003800000 */
.L_x_19:
        /* <DEDUP_REMOVED lines=9> */
[----:B------:R-:W-:Y:S01]  /*33b0*/  IMAD.MOV.U32 R5, RZ, RZ, R11 ;  /* 0x000000ffff057224 */ /* 0x000fe200078e000b */
[----:B------:R-:W-:-:S11]  /*33c0*/  IADD3 R7, P0, R28, 0x20, RZ ;  /* 0x000000201c077810 */ /* 0x000fd60007f1e0ff */
[----:B-12---:R-:W1:Y:S01]  /*33d0*/  @!P3 LDC.64 R14, c[0x0][0x218] ;  /* 0x00008600ff0ebb82 */ /* 0x006e620000000a00 */
[----:B------:R2:W-:Y:S01]  /*33e0*/  @P3 STS.128 [R42+0xd000], RZ ;  /* 0x00d000ff2a003388 */ /* 0x0005e20000000c00 */
[----:B-----5:R-:W-:Y:S01]  /*33f0*/  ISETP.GE.AND P2, PT, R4, UR13, PT ;  /* 0x0000000d04007c0c */ /* 0x020fe2000bf46270 */
[----:B------:R-:W-:Y:S01]  /*3400*/  IMAD.X R4, RZ, RZ, R40, P0 ;  /* 0x000000ffff047224 */ /* 0x000fe200000e0628 */
[----:B---3--:R-:W-:-:S03]  /*3410*/  ISETP.GE.AND P0, PT, R10, UR13, PT ;  /* 0x0000000d0a007c0c */ /* 0x008fc6000bf06270 */
[----:B------:R-:W-:Y:S02]  /*3420*/  IMAD R12, R4, UR28, RZ ;  /* 0x0000001c040c7c24 */ /* 0x000fe4000f8e02ff */
[----:B------:R-:W-:Y:S02]  /*3430*/  IMAD.MOV.U32 R4, RZ, RZ, R6 ;  /* 0x000000ffff047224 */ /* 0x000fe400078e0006 */
[C---:B------:R-:W-:Y:S02]  /*3440*/  IMAD R12, R7.reuse, UR29, R12 ;  /* 0x0000001d070c7c24 */ /* 0x040fe4000f8e020c */
[----:B------:R-:W-:Y:S02]  /*3450*/  IMAD.WIDE.U32 R4, R7, UR28, R4 ;  /* 0x0000001c07047c25 */ /* 0x000fe4000f8e0004 */
[----:B------:R-:W3:Y:S02]  /*3460*/  @!P2 LDC.64 R16, c[0x0][0x218] ;  /* 0x00008600ff10ab82 */ /* 0x000ee40000000a00 */
        /* <DEDUP_REMOVED lines=8> */
[----:B---3--:R-:W-:-:S04]  /*34f0*/  @!P2 LEA R6, P1, R4, R16, 0x1 ;  /* 0x000000100406a211 */ /* 0x008fc800078208ff */
        /* <DEDUP_REMOVED lines=14> */
.L_x_22:
[----:B------:R-:W-:Y:S05]  /*35e0*/  BSYNC B0 ;  /* 0x0000000000007941 */ /* 0x000fea0003800000 */
.L_x_21:
[----:B------:R-:W-:Y:S01]  /*35f0*/  IMAD.MOV.U32 R5, RZ, RZ, R19 ;  /* 0x000000ffff057224 */ /* 0x000fe200078e0013 */
[----:B------:R-:W0:Y:S01]  /*3600*/  LDGDEPBAR ;  /* 0x00000000000079af */ /* 0x000e220000000000 */
[----:B------:R-:W-:Y:S01]  /*3610*/  IMAD.MOV.U32 R4, RZ, RZ, R18 ;  /* 0x000000ffff047224 */ /* 0x000fe200078e0012 */
[----:B------:R-:W-:Y:S01]  /*3620*/  ULDC UR16, c[0x0][0x2d0] ;  /* 0x0000b40000107ab9 */ /* 0x000fe20000000800 */
[----:B------:R-:W-:Y:S01]  /*3630*/  IMAD.MOV.U32 R240, RZ, RZ, 0x20 ;  /* 0x00000020fff07424 */ /* 0x000fe200078e00ff */
[----:B------:R-:W-:Y:S01]  /*3640*/  USHF.L.U32 UR13, UR26, 0x6, URZ ;  /* 0x000000061a0d7899 */ /* 0x000fe2000800063f */
[----:B------:R-:W5:Y:S01]  /*3650*/  @!P6 LDG.E R5, desc[UR6][R8.64] ;  /* 0x000000060805e981 */ /* 0x000f62000c1e1900 */
[----:B------:R-:W-:Y:S02]  /*3660*/  CS2R R142, SRZ ;  /* 0x00000000008e7805 */ /* 0x000fe4000001ff00 */
[----:B------:R-:W-:Y:S02]  /*3670*/  CS2R R140, SRZ ;  /* 0x00000000008c7805 */ /* 0x000fe4000001ff00 */
[----:B------:R-:W-:Y:S01]  /*3680*/  CS2R R146, SRZ ;  /* 0x0000000000927805 */ /* 0x000fe2000001ff00 */
[----:B------:R3:W5:Y:S01]  /*3690*/  @!P5 LDG.E R4, desc[UR6][R8.64+0x20] ;  /* 0x000020060804d981 */ /* 0x000762000c1e1900 */
[----:B------:R-:W-:-:S02]  /*36a0*/  CS2R R144, SRZ ;  /* 0x0000000000907805 */ /* 0x000fc4000001ff00 */
[----:B------:R-:W-:Y:S02]  /*36b0*/  CS2R R138, SRZ ;  /* 0x00000000008a7805 */ /* 0x000fe4000001ff00 */
[----:B------:R-:W-:Y:S02]  /*36c0*/  CS2R R136, SRZ ;  /* 0x0000000000887805 */ /* 0x000fe4000001ff00 */
[----:B------:R-:W-:Y:S02]  /*36d0*/  CS2R R134, SRZ ;  /* 0x0000000000867805 */ /* 0x000fe4000001ff00 */
[----:B------:R-:W-:Y:S02]  /*36e0*/  CS2R R132, SRZ ;  /* 0x0000000000847805 */ /* 0x000fe4000001ff00 */
[----:B------:R-:W-:Y:S02]  /*36f0*/  CS2R R126, SRZ ;  /* 0x00000000007e7805 */ /* 0x000fe4000001ff00 */
[----:B------:R-:W-:-:S02]  /*3700*/  CS2R R124, SRZ ;  /* 0x00000000007c7805 */ /* 0x000fc4000001ff00 */
[----:B------:R-:W-:Y:S02]  /*3710*/  CS2R R130, SRZ ;  /* 0x0000000000827805 */ /* 0x000fe4000001ff00 */
[----:B------:R-:W-:Y:S02]  /*3720*/  CS2R R128, SRZ ;  /* 0x0000000000807805 */ /* 0x000fe4000001ff00 */
[----:B------:R-:W-:Y:S02]  /*3730*/  CS2R R122, SRZ ;  /* 0x00000000007a7805 */ /* 0x000fe4000001ff00 */
[----:B------:R-:W-:Y:S02]  /*3740*/  CS2R R120, SRZ ;  /* 0x0000000000787805 */ /* 0x000fe4000001ff00 */
[----:B------:R-:W-:Y:S02]  /*3750*/  CS2R R118, SRZ ;  /* 0x0000000000767805 */ /* 0x000fe4000001ff00 */
[----:B------:R-:W-:-:S02]  /*3760*/  CS2R R116, SRZ ;  /* 0x0000000000747805 */ /* 0x000fc4000001ff00 */
[----:B------:R-:W-:Y:S01]  /*3770*/  CS2R R110, SRZ ;  /* 0x00000000006e7805 */ /* 0x000fe2000001ff00 */
[----:B------:R-:W-:-:S04]  /*3780*/  DEPBAR.LE SB0, 0x1 ;  /* 0x000080400000791a */ /* 0x000fc80000000000 */
[----:B------:R-:W-:Y:S01]  /*3790*/  BAR.SYNC.DEFER_BLOCKING 0x0 ;  /* 0x0000000000007b1d */ /* 0x000fe20000010000 */
[----:B---3--:R-:W-:Y:S02]  /*37a0*/  LEA.HI R9, R41, R39, RZ, 0x7 ;  /* 0x0000002729097211 */ /* 0x008fe400078f38ff */
        /* <DEDUP_REMOVED lines=16> */
[----:B------:R-:W-:Y:S01]  /*38b0*/  CS2R R44, SRZ ;  /* 0x00000000002c7805 */ /* 0x000fe2000001ff00 */
[----:B------:R-:W3:Y:S01]  /*38c0*/  LDSM.16.M88.4 R164, [R252] ;  /* 0x00000000fca4783b */ /* 0x000ee20000000200 */
[----:B------:R-:W-:-:S02]  /*38d0*/  CS2R R50, SRZ ;  /* 0x0000000000327805 */ /* 0x000fc4000001ff00 */
[----:B------:R-:W-:Y:S02]  /*38e0*/  CS2R R48, SRZ ;  /* 0x0000000000307805 */ /* 0x000fe4000001ff00 */
[----:B-12-4-:R-:W-:Y:S01]  /*38f0*/  CS2R R42, SRZ ;  /* 0x00000000002a7805 */ /* 0x016fe2000001ff00 */
[----:B------:R-:W1:Y:S01]  /*3900*/  LDSM.16.M88.4 R168, [R252+0x800] ;  /* 0x00080000fca8783b */ /* 0x000e620000000200 */
[----:B------:R-:W-:Y:S02]  /*3910*/  CS2R R30, SRZ ;  /* 0x00000000001e7805 */ /* 0x000fe4000001ff00 */
[----:B------:R-:W-:Y:S02]  /*3920*/  CS2R R28, SRZ ;  /* 0x00000000001c7805 */ /* 0x000fe4000001ff00 */
[----:B------:R-:W-:Y:S01]  /*3930*/  CS2R R32, SRZ ;  /* 0x0000000000207805 */ /* 0x000fe2000001ff00 */
[----:B------:R-:W2:Y:S01]  /*3940*/  LDSM.16.M88.4 R196, [R252+0x2000] ;  /* 0x00200000fcc4783b */ /* 0x000ea20000000200 */
[----:B------:R-:W-:-:S02]  /*3950*/  CS2R R26, SRZ ;  /* 0x00000000001a7805 */ /* 0x000fc4000001ff00 */
[----:B------:R-:W-:Y:S02]  /*3960*/  CS2R R24, SRZ ;  /* 0x0000000000187805 */ /* 0x000fe4000001ff00 */
[----:B------:R-:W-:Y:S01]  /*3970*/  CS2R R22, SRZ ;  /* 0x0000000000167805 */ /* 0x000fe2000001ff00 */
[----:B------:R-:W4:Y:S01]  /*3980*/  LDSM.16.M88.4 R200, [R252+0x2800] ;  /* 0x00280000fcc8783b */ /* 0x000f220000000200 */
[----:B------:R-:W-:Y:S01]  /*3990*/  CS2R R20, SRZ ;  /* 0x0000000000147805 */ /* 0x000fe2000001ff00 */
[----:B------:R-:W-:Y:S02]  /*39a0*/  ULDC UR17, c[0x0][0x2dc] ;  /* 0x0000b70000117ab9 */ /* 0x000fe40000000800 */
[----:B------:R-:W1:Y:S04]  /*39b0*/  LDSM.16.M88.4 R228, [R252+0x4000] ;  /* 0x00400000fce4783b */ /* 0x000e680000000200 */
[----:B------:R-:W1:Y:S04]  /*39c0*/  LDSM.16.M88.4 R232, [R252+0x4800] ;  /* 0x00480000fce8783b */ /* 0x000e680000000200 */
[----:B-----5:R5:W-:Y:S04]  /*39d0*/  @!P6 STL [R1+0x60], R5 ;  /* 0x000060050100e387 */ /* 0x020be80000100800 */
[----:B------:R3:W-:Y:S04]  /*39e0*/  @!P5 STL [R1+0x64], R4 ;  /* 0x000064040100d387 */ /* 0x0007e80000100800 */
[----:B------:R2:W-:Y:S01]  /*39f0*/  STL.64 [R1+0x30], R34 ;  /* 0x0000302201007387 */ /* 0x0005e20000100a00 */
[----:B-----5:R-:W-:-:S02]  /*3a00*/  LEA.HI R5, R41, R39, RZ, 0x4 ;  /* 0x0000002729057211 */ /* 0x020fc400078f20ff */
[----:B---3--:R-:W-:Y:S02]  /*3a10*/  LOP3.LUT R4, R36, 0xfffffff8, RZ, 0xc0, !PT ;  /* 0xfffffff824047812 */ /* 0x008fe400078ec0ff */
[----:B------:R-:W-:-:S03]  /*3a20*/  SHF.R.S32.HI R6, RZ, 0x4, R5 ;  /* 0x00000004ff067819 */ /* 0x000fc60000011405 */
[----:B------:R-:W-:Y:S01]  /*3a30*/  IMAD.IADD R4, R39, 0x1, -R4 ;  /* 0x0000000127047824 */ /* 0x000fe200078e0a04 */
[----:B------:R-:W-:-:S03]  /*3a40*/  LEA.HI R5, R5, R6, RZ, 0x1 ;  /* 0x0000000605057211 */ /* 0x000fc600078f08ff */
[C---:B------:R-:W-:Y:S01]  /*3a50*/  IMAD.SHL.U32 R8, R4.reuse, 0x40, RZ ;  /* 0x0000004004087824 */ /* 0x040fe200078e00ff */
[----:B------:R-:W-:Y:S02]  /*3a60*/  LOP3.LUT R7, R5, 0xfffffffe, RZ, 0xc0, !PT ;  /* 0xfffffffe05077812 */ /* 0x000fe400078ec0ff */
[----:B------:R-:W-:Y:S02]  /*3a70*/  LOP3.LUT P0, RZ, R4, 0x2, RZ, 0xc0, !PT ;  /* 0x0000000204ff7812 */ /* 0x000fe4000780c0ff */
[----:B------:R-:W-:Y:S01]  /*3a80*/  LOP3.LUT R5, R8, 0x1c0, RZ, 0xc0, !PT ;  /* 0x000001c008057812 */ /* 0x000fe200078ec0ff */
[----:B------:R-:W-:Y:S01]  /*3a90*/  IMAD.IADD R6, R6, 0x1, -R7 ;  /* 0x0000000106067824 */ /* 0x000fe200078e0a07 */
[----:B------:R-:W-:Y:S02]  /*3aa0*/  SHF.R.S32.HI R8, RZ, 0x7, R9 ;  /* 0x00000007ff087819 */ /* 0x000fe40000011409 */
[----:B------:R-:W-:Y:S01]  /*3ab0*/  LOP3.LUT R7, R5, 0x8, R36, 0xf8, !PT ;  /* 0x0000000805077812 */ /* 0x000fe200078ef824 */
[----:B------:R-:W-:Y:S01]  /*3ac0*/  IMAD.SHL.U32 R6, R6, 0x200, RZ ;  /* 0x0000020006067824 */ /* 0x000fe200078e00ff */
[----:B------:R-:W-:-:S03]  /*3ad0*/  SHF.R.U32.HI R5, RZ, 0x3, R5 ;  /* 0x00000003ff057819 */ /* 0x000fc60000011605 */
[----:B------:R-:W-:Y:S01]  /*3ae0*/  IMAD R6, R8, 0x800, R6 ;  /* 0x0000080008067824 */ /* 0x000fe200078e0206 */
[----:B------:R-:W-:-:S05]  /*3af0*/  LOP3.LUT R5, R7, R5, RZ, 0x3c, !PT ;  /* 0x0000000507057212 */ /* 0x000fca00078e3cff */
[----:B------:R-:W-:Y:S02]  /*3b00*/  IMAD.IADD R4, R6, 0x1, R5 ;  /* 0x0000000106047824 */ /* 0x000fe400078e0205 */
[----:B------:R-:W3:Y:S01]  /*3b10*/  LDL R5, [R1+0x4] ;  /* 0x0000040001057983 */ /* 0x000ee20000100800 */
[----:B------:R-:W-:Y:S01]  /*3b20*/  SEL R240, R240, 0xffffffe0, !P0 ;  /* 0xffffffe0f0f07807 */ /* 0x000fe20004000000 */
[----:B------:R-:W-:Y:S01]  /*3b30*/  UIADD3 UR13, UR13, 0x40, URZ ;  /* 0x000000400d0d7890 */ /* 0x000fe2000fffe03f */
[----:B------:R-:W-:Y:S02]  /*3b40*/  LEA R4, R4, UR4, 0x1 ;  /* 0x0000000404047c11 */ /* 0x000fe4000f8e08ff */
[----:B------:R-:W-:Y:S02]  /*3b50*/  CS2R R40, SRZ ;  /* 0x0000000000287805 */ /* 0x000fe4000001ff00 */
[----:B------:R-:W-:Y:S01]  /*3b60*/  CS2R R38, SRZ ;  /* 0x0000000000267805 */ /* 0x000fe2000001ff00 */
[----:B------:R-:W-:Y:S01]  /*3b70*/  IMAD.IADD R240, R240, 0x1, R252 ;  /* 0x00000001f0f07824 */ /* 0x000fe200078e02fc */
[----:B------:R-:W-:Y:S01]  /*3b80*/  CS2R R36, SRZ ;  /* 0x0000000000247805 */ /* 0x000fe2000001ff00 */
[----:B------:R1:W1:Y:S01]  /*3b90*/  LDSM.16.M88.4 R148, [R4+0x12000] ;  /* 0x012000000494783b */ /* 0x0002620000000200 */
[----:B--2---:R-:W-:Y:S01]  /*3ba0*/  CS2R R34, SRZ ;  /* 0x0000000000227805 */ /* 0x004fe2000001ff00 */
[----:B------:R-:W-:-:S02]  /*3bb0*/  UISETP.GE.AND UP0, UPT, UR13, UR5, UPT ;  /* 0x000000050d00728c */ /* 0x000fc4000bf06270 */
[----:B------:R2:W1:Y:S01]  /*3bc0*/  LDSM.16.M88.4 R172, [R240] ;  /* 0x00000000f0ac783b */ /* 0x0004620000000200 */
[----:B------:R-:W-:-:S03]  /*3bd0*/  ULDC UR13, c[0x0][0x2ec] ;  /* 0x0000bb00000d7ab9 */ /* 0x000fc60000000800 */
[----:B------:R2:W1:Y:S04]  /*3be0*/  LDSM.16.M88.4 R176, [R240+0x800] ;  /* 0x00080000f0b0783b */ /* 0x0004680000000200 */
[----:B------:R2:W1:Y:S04]  /*3bf0*/  LDSM.16.M88.4 R204, [R240+0x2000] ;  /* 0x00200000f0cc783b */ /* 0x0004680000000200 */
[----:B------:R2:W1:Y:S04]  /*3c00*/  LDSM.16.M88.4 R208, [R240+0x2800] ;  /* 0x00280000f0d0783b */ /* 0x0004680000000200 */
[----:B------:R2:W1:Y:S04]  /*3c10*/  LDSM.16.M88.4 R236, [R240+0x4000] ;  /* 0x00400000f0ec783b */ /* 0x0004680000000200 */
[----:B------:R-:W1:Y:S04]  /*3c20*/  LDSM.16.M88.4 R240, [R240+0x4800] ;  /* 0x00480000f0f0783b */ /* 0x000e680000000200 */
[----:B------:R2:W1:Y:S04]  /*3c30*/  LDSM.16.M88.4 R152, [R4+0x12800] ;  /* 0x012800000498783b */ /* 0x0004680000000200 */
[----:B------:R2:W1:Y:S04]  /*3c40*/  LDSM.16.M88.4 R180, [R4+0x14000] ;  /* 0x0140000004b4783b */ /* 0x0004680000000200 */
[----:B------:R2:W1:Y:S04]  /*3c50*/  LDSM.16.M88.4 R184, [R4+0x14800] ;  /* 0x0148000004b8783b */ /* 0x0004680000000200 */
[----:B------:R2:W1:Y:S04]  /*3c60*/  LDSM.16.M88.4 R212, [R4+0x16000] ;  /* 0x0160000004d4783b */ /* 0x0004680000000200 */
[----:B------:R2:W1:Y:S04]  /*3c70*/  LDSM.16.M88.4 R216, [R4+0x16800] ;  /* 0x0168000004d8783b */ /* 0x0004680000000200 */
[----:B------:R2:W-:Y:S04]  /*3c80*/  STL [R1], R4 ;  /* 0x0000000401007387 */ /* 0x0005e80000100800 */
[----:B---3--:R2:W3:Y:S04]  /*3c90*/  LDSM.16.M88.4 R156, [R5] ;  /* 0x00000000059c783b */ /* 0x0084e80000000200 */
[----:B------:R2:W1:Y:S04]  /*3ca0*/  LDSM.16.M88.4 R160, [R5+0x800] ;  /* 0x0008000005a0783b */ /* 0x0004680000000200 */
[----:B------:R2:W1:Y:S04]  /*3cb0*/  LDSM.16.M88.4 R188, [R5+0x2000] ;  /* 0x0020000005bc783b */ /* 0x0004680000000200 */
[----:B------:R2:W1:Y:S04]  /*3cc0*/  LDSM.16.M88.4 R192, [R5+0x2800] ;  /* 0x0028000005c0783b */ /* 0x0004680000000200 */
[----:B------:R2:W1:Y:S04]  /*3cd0*/  LDSM.16.M88.4 R220, [R5+0x4000] ;  /* 0x0040000005dc783b */ /* 0x0004680000000200 */
[----:B----4-:R2:W1:Y:S02]  /*3ce0*/  LDSM.16.M88.4 R224, [R5+0x4800] ;  /* 0x0048000005e0783b */ /* 0x0104640000000200 */
.L_x_25:
[----:B------:R-:W4:Y:S01]  /*3cf0*/  LDL R250, [R1] ;  /* 0x0000000001fa7983 */ /* 0x000f220000100800 */
[----:B------:R-:W-:Y:S01]  /*3d00*/  PLOP3.LUT P1, PT, PT, PT, UP0, 0x80, 0x0 ;  /* 0x000000000000781c */ /* 0x000fe20003f2f008 */
[----:B------:R-:W-:Y:S01]  /*3d10*/  UISETP.GE.AND UP3, UPT, UR8, 0x1, UPT ;  /* 0x000000010800788c */ /* 0x000fe2000bf66270 */
[----:B------:R-:W-:Y:S01]  /*3d20*/  PLOP3.LUT P2, PT, PT, PT, UP0, 0x80, 0x0 ;  /* 0x000000000000781c */ /* 0x000fe20003f4f008 */
[----:B---3--:R-:W3:Y:S01]  /*3d30*/  LDL R249, [R1+0x8] ;  /* 0x0000080001f97983 */ /* 0x008ee20000100800 */
[----:B------:R-:W-:Y:S02]  /*3d40*/  PLOP3.LUT P4, PT, PT, PT, UP0, 0x80, 0x0 ;  /* 0x000000000000781c */ /* 0x000fe40003f8f008 */
[----:B------:R-:W-:Y:S01]  /*3d50*/  PLOP3.LUT P5, PT, PT, PT, UP0, 0x80, 0x0 ;  /* 0x000000000000781c */ /* 0x000fe20003faf008 */
[----:B------:R-:W2:Y:S01]  /*3d60*/  LDL R244, [R1+0x4] ;  /* 0x0000040001f47983 */ /* 0x000ea20000100800 */
[----:B------:R-:W-:Y:S02]  /*3d70*/  PLOP3.LUT P0, PT, PT, PT, UP0, 0x80, 0x0 ;  /* 0x000000000000781c */ /* 0x000fe40003f0f008 */
[----:B------:R-:W-:Y:S01]  /*3d80*/  PLOP3.LUT P6, PT, PT, PT, UP0, 0x80, 0x0 ;  /* 0x000000000000781c */ /* 0x000fe20003fcf008 */
[----:B------:R-:W2:Y:S04]  /*3d90*/  LDL R248, [R1+0xc] ;  /* 0x00000c0001f87983 */ /* 0x000ea80000100800 */
[----:B------:R-:W2:Y:S04]  /*3da0*/  LDL R247, [R1+0x18] ;  /* 0x0000180001f77983 */ /* 0x000ea80000100800 */
[----:B------:R-:W2:Y:S04]  /*3db0*/  LDL R245, [R1+0x10] ;  /* 0x0000100001f57983 */ /* 0x000ea80000100800 */
[----:B------:R-:W2:Y:S04]  /*3dc0*/  LDL R246, [R1+0x14] ;  /* 0x0000140001f67983 */ /* 0x000ea80000100800 */
[----:B------:R-:W0:Y:S04]  /*3dd0*/  LDGDEPBAR ;  /* 0x00000000000079af */ /* 0x000e280000000000 */
[----:B------:R-:W2:Y:S01]  /*3de0*/  LDL R251, [R1+0x80] ;  /* 0x0000800001fb7983 */ /* 0x000ea20000100800 */
[----:B------:R-:W-:Y:S04]  /*3df0*/  DEPBAR.LE SB0, 0x0 ;  /* 0x000080000000791a */ /* 0x000fe80000000000 */
[----:B------:R-:W-:Y:S06]  /*3e00*/  BAR.SYNC.DEFER_BLOCKING 0x0 ;  /* 0x0000000000007b1d */ /* 0x000fec0000010000 */
[----:B------:R-:W-:Y:S04]  /*3e10*/  LDSM.16.M88.4 R88, [R252+-0x6000] ;  /* 0xffa00000fc58783b */ /* 0x000fe80000000200 */
[----:B----4-:R-:W-:Y:S04]  /*3e20*/  LDSM.16.M88.4 R8, [R250+0xc000] ;  /* 0x00c00000fa08783b */ /* 0x010fe80000000200 */
[----:B---3--:R-:W1:Y:S04]  /*3e30*/  LDSM.16.M88.4 R16, [R249] ;  /* 0x00000000f910783b */ /* 0x008e680000000200 */
[----:B------:R-:W3:Y:S04]  /*3e40*/  LDSM.16.M88.4 R68, [R250+0xc800] ;  /* 0x00c80000fa44783b */ /* 0x000ee80000000200 */
[----:B--2---:R-:W-:Y:S04]  /*3e50*/  LDSM.16.M88.4 R72, [R248] ;  /* 0x00000000f848783b */ /* 0x004fe80000000200 */
[----:B------:R-:W2:Y:S04]  /*3e60*/  LDSM.16.M88.4 R76, [R244+-0x6000] ;  /* 0xffa00000f44c783b */ /* 0x000ea80000000200 */
[----:B------:R-:W4:Y:S04]  /*3e70*/  LDSM.16.M88.4 R80, [R244+-0x5800] ;  /* 0xffa80000f450783b */ /* 0x000f280000000200 */
[----:B------:R-:W4:Y:S04]  /*3e80*/  LDSM.16.M88.4 R84, [R247] ;  /* 0x00000000f754783b */ /* 0x000f280000000200 */
[----:B------:R-:W-:Y:S04]  /*3e90*/  LDSM.16.M88.4 R92, [R246] ;  /* 0x00000000f65c783b */ /* 0x000fe80000000200 */
[----:B------:R-:W-:Y:S01]  /*3ea0*/  LDSM.16.M88.4 R96, [R245] ;  /* 0x00000000f560783b */ /* 0x000fe20000000200 */
[C---:B-1----:R-:W-:Y:S06]  /*3eb0*/  HMMA.16816.F32 R4, R16.reuse, R8, RZ ;  /* 0x000000081004723c */ /* 0x042fec00000018ff */
[C---:B------:R-:W-:Y:S06]  /*3ec0*/  HMMA.16816.F32 R8, R16.reuse, R10, RZ ;  /* 0x0000000a1008723c */ /* 0x040fec00000018ff */
[C---:B---3--:R-:W-:Y:S06]  /*3ed0*/  HMMA.16816.F32 R12, R16.reuse, R68, RZ ;  /* 0x00000044100c723c */ /* 0x048fec00000018ff */
[----:B------:R-:W-:Y:S01]  /*3ee0*/  HMMA.16816.F32 R16, R16, R70, RZ ;  /* 0x000000461010723c */ /* 0x000fe200000018ff */
[----:B------:R-:W1:Y:S05]  /*3ef0*/  LDSM.16.M88.4 R68, [R252+-0x5800] ;  /* 0xffa80000fc44783b */ /* 0x000e6a0000000200 */
[C---:B--2---:R-:W-:Y:S06]  /*3f00*/  HMMA.16816.F32 R4, R72.reuse, R76, R4 ;  /* 0x0000004c4804723c */ /* 0x044fec0000001804 */
[C---:B------:R-:W-:Y:S01]  /*3f10*/  HMMA.16816.F32 R8, R72.reuse, R78, R8 ;  /* 0x0000004e4808723c */ /* 0x040fe20000001808 */
[----:B------:R-:W-:Y:S05]  /*3f20*/  LDSM.16.M88.4 R76, [R249+0x2000] ;  /* 0x00200000f94c783b */ /* 0x000fea0000000200 */
[C---:B----4-:R-:W-:Y:S06]  /*3f30*/  HMMA.16816.F32 R12, R72.reuse, R80, R12 ;  /* 0x00000050480c723c */ /* 0x050fec000000180c */
[----:B------:R-:W-:Y:S01]  /*3f40*/  HMMA.16816.F32 R16, R72, R82, R16 ;  /* 0x000000524810723c */ /* 0x000fe20000001810 */
[----:B------:R-:W2:Y:S04]  /*3f50*/  LDSM.16.M88.4 R72, [R245+0x800] ;  /* 0x00080000f548783b */ /* 0x000ea80000000200 */
[----:B------:R-:W3:Y:S01]  /*3f60*/  LDSM.16.M88.4 R80, [R250+0xe000] ;  /* 0x00e00000fa50783b */ /* 0x000ee20000000200 */
[C---:B------:R-:W-:Y:S06]  /*3f70*/  HMMA.16816.F32 R4, R84.reuse, R88, R4 ;  /* 0x000000585404723c */ /* 0x040fec0000001804 */
[C---:B------:R-:W-:Y:S01]  /*3f80*/  HMMA.16816.F32 R8, R84.reuse, R90, R8 ;  /* 0x0000005a5408723c */ /* 0x040fe20000001808 */
[----:B------:R-:W-:Y:S05]  /*3f90*/  LDSM.16.M88.4 R88, [R244+-0x4000] ;  /* 0xffc00000f458783b */ /* 0x000fea0000000200 */
[C---:B-1----:R-:W-:Y:S06]  /*3fa0*/  HMMA.16816.F32 R12, R84.reuse, R68, R12 ;  /* 0x00000044540c723c */ /* 0x042fec000000180c */
[----:B------:R-:W-:Y:S01]  /*3fb0*/  HMMA.16816.F32 R16, R84, R70, R16 ;  /* 0x000000465410723c */ /* 0x000fe20000001810 */
[----:B------:R-:W1:Y:S04]  /*3fc0*/  LDSM.16.M88.4 R68, [R250+0xe800] ;  /* 0x00e80000fa44783b */ /* 0x000e680000000200 */
[----:B------:R-:W4:Y:S01]  /*3fd0*/  LDSM.16.M88.4 R84, [R248+0x2000] ;  /* 0x00200000f854783b */ /* 0x000f220000000200 */
[C---:B------:R-:W-:Y:S06]  /*3fe0*/  HMMA.16816.F32 R4, R92.reuse, R96, R4 ;  /* 0x000000605c04723c */ /* 0x040fec0000001804 */
[C---:B------:R-:W-:Y:S01]  /*3ff0*/  HMMA.16816.F32 R8, R92.reuse, R98, R8 ;  /* 0x000000625c08723c */ /* 0x040fe20000001808 */
[----:B------:R-:W-:Y:S05]  /*4000*/  LDSM.16.M88.4 R96, [R252+-0x4000] ;  /* 0xffc00000fc60783b */ /* 0x000fea0000000200 */
[C---:B--2---:R-:W-:Y:S06]  /*4010*/  HMMA.16816.F32 R12, R92.reuse, R72, R12 ;  /* 0x000000485c0c723c */ /* 0x044fec000000180c */
[----:B------:R-:W-:Y:S01]  /*4020*/  HMMA.16816.F32 R16, R92, R74, R16 ;  /* 0x0000004a5c10723c */ /* 0x000fe20000001810 */
[----:B------:R-:W2:Y:S04]  /*4030*/  LDSM.16.M88.4 R72, [R244+-0x3800] ;  /* 0xffc80000f448783b */ /* 0x000ea80000000200 */
[----:B------:R-:W2:Y:S01]  /*4040*/  LDSM.16.M88.4 R92, [R247+0x2000] ;  /* 0x00200000f75c783b */ /* 0x000ea20000000200 */
[C---:B---3--:R-:W-:Y:S06]  /*4050*/  HMMA.16816.F32 R4, R76.reuse, R80, R4 ;  /* 0x000000504c04723c */ /* 0x048fec0000001804 */
[C---:B------:R-:W-:Y:S01]  /*4060*/  HMMA.16816.F32 R8, R76.reuse, R82, R8 ;  /* 0x000000524c08723c */ /* 0x040fe20000001808 */
[----:B------:R-:W-:Y:S05]  /*4070*/  LDSM.16.M88.4 R80, [R245+0x2000] ;  /* 0x00200000f550783b */ /* 0x000fea0000000200 */
[C---:B-1----:R-:W-:Y:S06]  /*4080*/  HMMA.16816.F32 R12, R76.reuse, R68, R12 ;  /* 0x000000444c0c723c */ /* 0x042fec000000180c */
[----:B------:R-:W-:Y:S01]  /*4090*/  HMMA.16816.F32 R16, R76, R70, R16 ;  /* 0x000000464c10723c */ /* 0x000fe20000001810 */
[----:B------:R-:W1:Y:S04]  /*40a0*/  LDSM.16.M88.4 R68, [R252+-0x3800] ;  /* 0xffc80000fc44783b */ /* 0x000e680000000200 */
[----:B------:R-:W3:Y:S01]  /*40b0*/  LDSM.16.M88.4 R76, [R246+0x2000] ;  /* 0x00200000f64c783b */ /* 0x000ee20000000200 */
[C---:B----4-:R-:W-:Y:S06]  /*40c0*/  HMMA.16816.F32 R4, R84.reuse, R88, R4 ;  /* 0x000000585404723c */ /* 0x050fec0000001804 */
[C---:B------:R-:W-:Y:S01]  /*40d0*/  HMMA.16816.F32 R8, R84.reuse, R90, R8 ;  /* 0x0000005a5408723c */ /* 0x040fe20000001808 */
[----:B------:R-:W-:Y:S05]  /*40e0*/  LDSM.16.M88.4 R88, [R250+0x10000] ;  /* 0x01000000fa58783b */ /* 0x000fea0000000200 */
[C---:B--2---:R-:W-:Y:S06]  /*40f0*/  HMMA.16816.F32 R12, R84.reuse, R72, R12 ;  /* 0x00000048540c723c */ /* 0x044fec000000180c */
[----:B------:R-:W-:Y:S01]  /*4100*/  HMMA.16816.F32 R16, R84, R74, R16 ;  /* 0x0000004a5410723c */ /* 0x000fe20000001810 */
[----:B------:R-:W2:Y:S04]  /*4110*/  LDSM.16.M88.4 R72, [R245+0x2800] ;  /* 0x00280000f548783b */ /* 0x000ea80000000200 */
[----:B------:R-:W4:Y:S01]  /*4120*/  LDSM.16.M88.4 R84, [R249+0x4000] ;  /* 0x00400000f954783b */ /* 0x000f220000000200 */
[C---:B------:R-:W-:Y:S06]  /*4130*/  HMMA.16816.F32 R4, R92.reuse, R96, R4 ;  /* 0x000000605c04723c */ /* 0x040fec0000001804 */
[C---:B------:R-:W-:Y:S01]  /*4140*/  HMMA.16816.F32 R8, R92.reuse, R98, R8 ;  /* 0x000000625c08723c */ /* 0x040fe20000001808 */
[----:B------:R-:W-:Y:S05]  /*4150*/  LDSM.16.M88.4 R96, [R244+-0x2000] ;  /* 0xffe00000f460783b */ /* 0x000fea0000000200 */
[C---:B-1----:R-:W-:Y:S06]  /*4160*/  HMMA.16816.F32 R12, R92.reuse, R68, R12 ;  /* 0x000000445c0c723c */ /* 0x042fec000000180c */
[----:B------:R-:W-:Y:S01]  /*4170*/  HMMA.16816.F32 R16, R92, R70, R16 ;  /* 0x000000465c10723c */ /* 0x000fe20000001810 */
[----:B------:R1:W4:Y:S04]  /*4180*/  LDSM.16.M88.4 R68, [R250+0x10800] ;  /* 0x01080000fa44783b */ /* 0x0003280000000200 */
[----:B------:R-:W4:Y:S01]  /*4190*/  LDSM.16.M88.4 R92, [R248+0x4000] ;  /* 0x00400000f85c783b */ /* 0x000f220000000200 */
[C---:B---3--:R-:W-:Y:S06]  /*41a0*/  HMMA.16816.F32 R4, R76.reuse, R80, R4 ;  /* 0x000000504c04723c */ /* 0x048fec0000001804 */
[C---:B------:R-:W-:Y:S01]  /*41b0*/  HMMA.16816.F32 R8, R76.reuse, R82, R8 ;  /* 0x000000524c08723c */ /* 0x040fe20000001808 */
[----:B------:R-:W-:Y:S05]  /*41c0*/  LDSM.16.M88.4 R80, [R252+-0x2000] ;  /* 0xffe00000fc50783b */ /* 0x000fea0000000200 */
[C---:B--2---:R-:W-:Y:S06]  /*41d0*/  HMMA.16816.F32 R12, R76.reuse, R72, R12 ;  /* 0x000000484c0c723c */ /* 0x044fec000000180c */
[----:B------:R-:W-:Y:S01]  /*41e0*/  HMMA.16816.F32 R16, R76, R74, R16 ;  /* 0x0000004a4c10723c */ /* 0x000fe20000001810 */
[----:B------:R2:W3:Y:S04]  /*41f0*/  LDSM.16.M88.4 R72, [R244+-0x1800] ;  /* 0xffe80000f448783b */ /* 0x0004e80000000200 */
[----:B-1----:R-:W3:Y:S01]  /*4200*/  LDL R250, [R1+0x60] ;  /* 0x0000600001fa7983 */ /* 0x002ee20000100800 */
[C---:B----4-:R-:W-:Y:S03]  /*4210*/  HMMA.16816.F32 R4, R84.reuse, R88, R4 ;  /* 0x000000585404723c */ /* 0x050fe60000001804 */
[----:B------:R-:W1:Y:S03]  /*4220*/  LDSM.16.M88.4 R76, [R247+0x4000] ;  /* 0x00400000f74c783b */ /* 0x000e660000000200 */
[C---:B------:R-:W-:Y:S01]  /*4230*/  HMMA.16816.F32 R8, R84.reuse, R90, R8 ;  /* 0x0000005a5408723c */ /* 0x040fe20000001808 */
[----:B------:R-:W-:Y:S05]  /*4240*/  LDSM.16.M88.4 R88, [R245+0x4000] ;  /* 0x00400000f558783b */ /* 0x000fea0000000200 */
[C---:B------:R-:W-:Y:S06]  /*4250*/  HMMA.16816.F32 R12, R84.reuse, R68, R12 ;  /* 0x00000044540c723c */ /* 0x040fec000000180c */
[----:B------:R-:W-:Y:S01]  /*4260*/  HMMA.16816.F32 R16, R84, R70, R16 ;  /* 0x000000465410723c */ /* 0x000fe20000001810 */
[----:B--2---:R-:W2:Y:S04]  /*4270*/  LDL R244, [R1+0x64] ;  /* 0x0000640001f47983 */ /* 0x004ea80000100800 */
[----:B------:R-:W4:Y:S01]  /*4280*/  LDSM.16.M88.4 R68, [R252+-0x1800] ;  /* 0xffe80000fc44783b */ /* 0x000f220000000200 */
[C---:B------:R-:W-:Y:S03]  /*4290*/  HMMA.16816.F32 R4, R92.reuse, R96, R4 ;  /* 0x000000605c04723c */ /* 0x040fe60000001804 */
[----:B------:R-:W4:Y:S03]  /*42a0*/  LDSM.16.M88.4 R84, [R246+0x4000] ;  /* 0x00400000f654783b */ /* 0x000f260000000200 */
[C---:B------:R-:W-:Y:S01]  /*42b0*/  HMMA.16816.F32 R8, R92.reuse, R98, R8 ;  /* 0x000000625c08723c */ /* 0x040fe20000001808 */
[----:B------:R-:W2:Y:S04]  /*42c0*/  LDL R99, [R1+0x54] ;  /* 0x0000540001637983 */ /* 0x000ea80000100800 */
[----:B------:R-:W2:Y:S01]  /*42d0*/  LDL R98, [R1+0x58] ;  /* 0x0000580001627983 */ /* 0x000ea20000100800 */
[C---:B---3--:R-:W-:Y:S06]  /*42e0*/  HMMA.16816.F32 R12, R92.reuse, R72, R12 ;  /* 0x000000485c0c723c */ /* 0x048fec000000180c */
[----:B------:R-:W-:Y:S01]  /*42f0*/  HMMA.16816.F32 R16, R92, R74, R16 ;  /* 0x0000004a5c10723c */ /* 0x000fe20000001810 */
[----:B------:R-:W3:Y:S01]  /*4300*/  LDL R75, [R1+0x70] ;  /* 0x00007000014b7983 */ /* 0x000ee20000100800 */
[----:B------:R-:W-:Y:S04]  /*4310*/  IMAD.U32 R73, RZ, RZ, UR26 ;  /* 0x0000001aff497e24 */ /* 0x000fe8000f8e00ff */
[C---:B-1----:R-:W-:Y:S05]  /*4320*/  HMMA.16816.F32 R4, R76.reuse, R80, R4 ;  /* 0x000000504c04723c */ /* 0x042fea0000001804 */
[----:B------:R-:W-:Y:S01]  /*4330*/  @P1 IMAD R73, R73, 0x40, R251 ;  /* 0x0000004049491824 */ /* 0x000fe200078e02fb */
[C---:B------:R-:W-:Y:S01]  /*4340*/  HMMA.16816.F32 R8, R76.reuse, R82, R8 ;  /* 0x000000524c08723c */ /* 0x040fe20000001808 */
[----:B------:R-:W-:Y:S03]  /*4350*/  PLOP3.LUT P1, PT, PT, PT, UP0, 0x80, 0x0 ;  /* 0x000000000000781c */ /* 0x000fe60003f2f008 */
[C---:B------:R-:W-:Y:S01]  /*4360*/  @P5 ISETP.GE.AND P5, PT, R73.reuse, UR5, PT ;  /* 0x0000000549005c0c */ /* 0x040fe2000bfa6270 */
[----:B------:R-:W-:Y:S01]  /*4370*/  @P2 VIADD R74, R73, 0x1 ;  /* 0x00000001494a2836 */ /* 0x000fe20000000000 */
[C---:B----4-:R-:W-:Y:S04]  /*4380*/  HMMA.16816.F32 R12, R76.reuse, R68, R12 ;  /* 0x000000444c0c723c */ /* 0x050fe8000000180c */
[----:B------:R-:W-:Y:S02]  /*4390*/  @P4 ISETP.GE.AND P4, PT, R74, UR5, PT ;  /* 0x000000054a004c0c */ /* 0x000fe4000bf86270 */
[----:B------:R-:W-:Y:S01]  /*43a0*/  HMMA.16816.F32 R16, R76, R70, R16 ;  /* 0x000000464c10723c */ /* 0x000fe20000001810 */
[----:B------:R1:W4:Y:S04]  /*43b0*/  LDSM.16.M88.4 R68, [R245+0x4800] ;  /* 0x00480000f544783b */ /* 0x0003280000000200 */
[----:B------:R-:W3:Y:S01]  /*43c0*/  LDL R76, [R1+0x74] ;  /* 0x00007400014c7983 */ /* 0x000ee20000100800 */
[C---:B------:R-:W-:Y:S06]  /*43d0*/  HMMA.16816.F32 R4, R84.reuse, R88, R4 ;  /* 0x000000585404723c */ /* 0x040fec0000001804 */
[C---:B------:R-:W-:Y:S01]  /*43e0*/  HMMA.16816.F32 R8, R84.reuse, R90, R8 ;  /* 0x0000005a5408723c */ /* 0x040fe20000001808 */
[----:B-1----:R-:W3:Y:S11]  /*43f0*/  LDL R245, [R1+0x50] ;  /* 0x0000500001f57983 */ /* 0x002ef60000100800 */
[----:B------:R-:W-:Y:S06]  /*4400*/  @!UPT UIADD3 URZ, URZ, URZ, URZ ;  /* 0x0000003f3f3ff290 */ /* 0x000fec000fffe03f */
[----:B------:R-:W-:Y:S02]  /*4410*/  @P0 FSEL R4, R4, -INF , !P5 ;  /* 0xff80000004040808 */ /* 0x000fe40006800000 */
[----:B------:R-:W-:Y:S02]  /*4420*/  @P1 FSEL R5, R5, -INF , !P4 ;  /* 0xff80000005051808 */ /* 0x000fe40006000000 */
[----:B------:R-:W-:Y:S02]  /*4430*/  PLOP3.LUT P0, PT, PT, PT, UP0, 0x80, 0x0 ;  /* 0x000000000000781c */ /* 0x000fe40003f0f008 */
[----:B------:R-:W-:Y:S01]  /*4440*/  PLOP3.LUT P1, PT, PT, PT, UP0, 0x80, 0x0 ;  /* 0x000000000000781c */ /* 0x000fe20003f2f008 */
[C---:B----4-:R-:W-:Y:S06]  /*4450*/  HMMA.16816.F32 R12, R84.reuse, R68, R12 ;  /* 0x00000044540c723c */ /* 0x050fec000000180c */
[----:B------:R-:W-:Y:S05]  /*4460*/  HMMA.16816.F32 R16, R84, R70, R16 ;  /* 0x000000465410723c */ /* 0x000fea0000001810 */
[----:B------:R-:W-:Y:S02]  /*4470*/  @P0 FSEL R6, R6, -INF , !P5 ;  /* 0xff80000006060808 */ /* 0x000fe40006800000 */
[----:B------:R-:W-:Y:S02]  /*4480*/  PLOP3.LUT P0, PT, PT, PT, UP0, 0x80, 0x0 ;  /* 0x000000000000781c */ /* 0x000fe40003f0f008 */
[----:B------:R-:W-:Y:S02]  /*4490*/  PLOP3.LUT P5, PT, PT, PT, UP0, 0x80, 0x0 ;  /* 0x000000000000781c */ /* 0x000fe40003faf008 */
[----:B------:R-:W-:Y:S02]  /*44a0*/  @P1 FSEL R7, R7, -INF , !P4 ;  /* 0xff80000007071808 */ /* 0x000fe40006000000 */
[----:B------:R-:W-:Y:S02]  /*44b0*/  PLOP3.LUT P1, PT, PT, PT, UP0, 0x80, 0x0 ;  /* 0x000000000000781c */ /* 0x000fe40003f2f008 */
[----:B------:R-:W-:Y:S01]  /*44c0*/  PLOP3.LUT P4, PT, PT, PT, UP0, 0x80, 0x0 ;  /* 0x000000000000781c */ /* 0x000fe20003f8f008 */
[C---:B------:R-:W-:Y:S01]  /*44d0*/  FMUL.FTZ R72, R250.reuse, 1.4426950216293334961 ;  /* 0x3fb8aa3bfa487820 */ /* 0x040fe20000410000 */
[----:B------:R-:W-:Y:S04]  /*44e0*/  FSETP.NEU.FTZ.AND P3, PT, R250, -INF , PT ;  /* 0xff800000fa00780b */ /* 0x000fe80003f7d000 */
[----:B------:R-:W-:Y:S02]  /*44f0*/  FSEL R72, R72, RZ, P3 ;  /* 0x000000ff48487208 */ /* 0x000fe40001800000 */
[----:B------:R-:W-:Y:S03]  /*4500*/  PLOP3.LUT P3, PT, PT, PT, UP0, 0x80, 0x0 ;  /* 0x000000000000781c */ /* 0x000fe60003f6f008 */
[--C-:B------:R-:W-:Y:S01]  /*4510*/  FFMA.FTZ R4, R4, UR13, -R72.reuse ;  /* 0x0000000d04047c23 */ /* 0x100fe20008010848 */
[----:B------:R-:W-:Y:S03]  /*4520*/  FFMA.FTZ R5, R5, UR13, -R72 ;  /* 0x0000000d05057c23 */ /* 0x000fe60008010848 */
[----:B------:R1:W-:Y:S01]  /*4530*/  MUFU.EX2 R93, R4 ;  /* 0x00000004005d7308 */ /* 0x0003e20000000800 */
[C---:B--2---:R-:W-:Y:S01]  /*4540*/  FSETP.NEU.FTZ.AND P2, PT, R244.reuse, -INF , PT ;  /* 0xff800000f400780b */ /* 0x044fe20003f5d000 */
[----:B------:R-:W-:Y:S08]  /*4550*/  FMUL.FTZ R74, R244, 1.4426950216293334961 ;  /* 0x3fb8aa3bf44a7820 */ /* 0x000ff00000410000 */
[----:B------:R2:W4:Y:S01]  /*4560*/  MUFU.EX2 R92, R5 ;  /* 0x00000005005c7308 */ /* 0x0005220000000800 */
[----:B------:R-:W3:Y:S01]  /*4570*/  LDL R244, [R1+0x5c] ;  /* 0x00005c0001f47983 */ /* 0x000ee20000100800 */
[----:B-1----:R-:W-:Y:S02]  /*4580*/  FSEL R4, R74, RZ, P2 ;  /* 0x000000ff4a047208 */ /* 0x002fe40001000000 */
[----:B------:R-:W-:Y:S03]  /*4590*/  PLOP3.LUT P2, PT, PT, PT, UP0, 0x80, 0x0 ;  /* 0x000000000000781c */ /* 0x000fe60003f4f008 */
[--C-:B------:R-:W-:Y:S01]  /*45a0*/  FFMA.FTZ R6, R6, UR13, -R4.reuse ;  /* 0x0000000d06067c23 */ /* 0x100fe20008010804 */
[----:B------:R-:W-:Y:S01]  /*45b0*/  FFMA.FTZ R7, R7, UR13, -R4 ;  /* 0x0000000d07077c23 */ /* 0x000fe20008010804 */
[----:B--2---:R-:W-:Y:S01]  /*45c0*/  @P3 VIADD R5, R73, 0x8 ;  /* 0x0000000849053836 */ /* 0x004fe20000000000 */
[----:B------:R-:W-:Y:S01]  /*45d0*/  PLOP3.LUT P3, PT, PT, PT, UP0, 0x80, 0x0 ;  /* 0x000000000000781c */ /* 0x000fe20003f6f008 */
[----:B------:R4:W-:Y:S03]  /*45e0*/  MUFU.EX2 R97, R6 ;  /* 0x0000000600617308 */ /* 0x0009e60000000800 */
[----:B------:R-:W-:Y:S03]  /*45f0*/  @P6 ISETP.GE.AND P6, PT, R5, UR5, PT ;  /* 0x0000000505006c0c */ /* 0x000fe6000bfc6270 */
[----:B------:R-:W-:Y:S01]  /*4600*/  @P2 VIADD R5, R73, 0x9 ;  /* 0x0000000949052836 */ /* 0x000fe20000000000 */
[----:B------:R-:W-:Y:S02]  /*4610*/  PLOP3.LUT P2, PT, PT, PT, UP0, 0x80, 0x0 ;  /* 0x000000000000781c */ /* 0x000fe40003f4f008 */
[----:B------:R-:W-:Y:S01]  /*4620*/  @P0 FSEL R8, R8, -INF , !P6 ;  /* 0xff80000008080808 */ /* 0x000fe20007000000 */
[----:B------:R-:W1:Y:S01]  /*4630*/  MUFU.EX2 R96, R7 ;  /* 0x0000000700607308 */ /* 0x000e620000000800 */
[----:B------:R-:W-:Y:S02]  /*4640*/  PLOP3.LUT P0, PT, PT, PT, UP0, 0x80, 0x0 ;  /* 0x000000000000781c */ /* 0x000fe40003f0f008 */
[----:B------:R-:W-:Y:S01]  /*4650*/  @P5 ISETP.GE.AND P5, PT, R5, UR5, PT ;  /* 0x0000000505005c0c */ /* 0x000fe2000bfa6270 */
[----:B------:R-:W-:Y:S01]  /*4660*/  @P3 VIADD R5, R73, 0x10 ;  /* 0x0000001049053836 */ /* 0x000fe20000000000 */
[----:B------:R-:W-:Y:S01]  /*4670*/  PLOP3.LUT P3, PT, PT, PT, UP0, 0x80, 0x0 ;  /* 0x000000000000781c */ /* 0x000fe20003f6f008 */
[--C-:B------:R-:W-:Y:S01]  /*4680*/  FFMA.FTZ R8, R8, UR13, -R72.reuse ;  /* 0x0000000d08087c23 */ /* 0x100fe20008010848 */
[----:B------:R-:W-:Y:S02]  /*4690*/  @P1 FSEL R9, R9, -INF , !P5 ;  /* 0xff80000009091808 */ /* 0x000fe40006800000 */
[----:B------:R-:W-:Y:S01]  /*46a0*/  PLOP3.LUT P1, PT, PT, PT, UP0, 0x80, 0x0 ;  /* 0x000000000000781c */ /* 0x000fe20003f2f008 */
[----:B------:R-:W-:Y:S01]  /*46b0*/  MUFU.EX2 R90, R8 ;  /* 0x00000008005a7308 */ /* 0x000fe20000000800 */
[----:B------:R-:W-:Y:S01]  /*46c0*/  @P2 FSEL R11, R11, -INF , !P5 ;  /* 0xff8000000b0b2808 */ /* 0x000fe20006800000 */
[----:B------:R-:W-:Y:S01]  /*46d0*/  FFMA.FTZ R9, R9, UR13, -R72 ;  /* 0x0000000d09097c23 */ /* 0x000fe20008010848 */
[----:B------:R-:W-:Y:S02]  /*46e0*/  @P4 ISETP.GE.AND P4, PT, R5, UR5, PT ;  /* 0x0000000505004c0c */ /* 0x000fe4000bf86270 */
[----:B------:R-:W-:Y:S01]  /*46f0*/  @P0 FSEL R10, R10, -INF , !P6 ;  /* 0xff8000000a0a0808 */ /* 0x000fe20007000000 */
[--C-:B------:R-:W-:Y:S01]  /*4700*/  FFMA.FTZ R11, R11, UR13, -R4.reuse ;  /* 0x0000000d0b0b7c23 */ /* 0x100fe20008010804 */
[----:B------:R-:W-:Y:S03]  /*4710*/  PLOP3.LUT P0, PT, PT, PT, UP0, 0x80, 0x0 ;  /* 0x000000000000781c */ /* 0x000fe60003f0f008 */
[----:B------:R-:W-:Y:S01]  /*4720*/  MUFU.EX2 R89, R9 ;  /* 0x0000000900597308 */ /* 0x000fe20000000800 */
[----:B------:R-:W-:Y:S01]  /*4730*/  PLOP3.LUT P6, PT, PT, PT, UP0, 0x80, 0x0 ;  /* 0x000000000000781c */ /* 0x000fe20003fcf008 */
[----:B------:R-:W-:Y:S01]  /*4740*/  FFMA.FTZ R10, R10, UR13, -R4 ;  /* 0x0000000d0a0a7c23 */ /* 0x000fe20008010804 */
[----:B------:R-:W-:Y:S01]  /*4750*/  PLOP3.LUT P2, PT, PT, PT, UP0, 0x80, 0x0 ;  /* 0x000000000000781c */ /* 0x000fe20003f4f008 */
[----:B------:R-:W-:Y:S01]  /*4760*/  @P1 VIADD R5, R73, 0x11 ;  /* 0x0000001149051836 */ /* 0x000fe20000000000 */
[----:B------:R-:W-:Y:S02]  /*4770*/  PLOP3.LUT P1, PT, PT, PT, UP0, 0x80, 0x0 ;  /* 0x000000000000781c */ /* 0x000fe40003f2f008 */
[----:B------:R-:W-:Y:S03]  /*4780*/  PLOP3.LUT P5, PT, PT, PT, UP0, 0x80, 0x0 ;  /* 0x000000000000781c */ /* 0x000fe60003faf008 */
[----:B------:R-:W-:Y:S01]  /*4790*/  MUFU.EX2 R95, R10 ;  /* 0x0000000a005f7308 */ /* 0x000fe20000000800 */
[----:B----4-:R-:W-:Y:S02]  /*47a0*/  F2FP.F16.F32.PACK_AB R6, R92, R93 ;  /* 0x0000005d5c06723e */ /* 0x010fe400000000ff */
[----:B------:R-:W-:Y:S02]  /*47b0*/  @P0 FSEL R12, R12, -INF , !P4 ;  /* 0xff8000000c0c0808 */ /* 0x000fe40006000000 */
[----:B------:R-:W-:Y:S02]  /*47c0*/  PLOP3.LUT P0, PT, PT, PT, UP0, 0x80, 0x0 ;  /* 0x000000000000781c */ /* 0x000fe40003f0f008 */
[----:B------:R-:W-:Y:S03]  /*47d0*/  @P6 ISETP.GE.AND P6, PT, R5, UR5, PT ;  /* 0x0000000505006c0c */ /* 0x000fe6000bfc6270 */
[----:B------:R-:W2:Y:S01]  /*47e0*/  MUFU.EX2 R94, R11 ;  /* 0x0000000b005e7308 */ /* 0x000ea20000000800 */
[----:B------:R-:W-:Y:S01]  /*47f0*/  @P1 FSEL R14, R14, -INF , !P4 ;  /* 0xff8000000e0e1808 */ /* 0x000fe20006000000 */
[----:B------:R-:W-:Y:S01]  /*4800*/  FFMA.FTZ R12, R12, UR13, -R72 ;  /* 0x0000000d0c0c7c23 */ /* 0x000fe20008010848 */
[----:B------:R-:W-:Y:S02]  /*4810*/  @P2 FSEL R13, R13, -INF , !P6 ;  /* 0xff8000000d0d2808 */ /* 0x000fe40007000000 */
[----:B------:R-:W-:Y:S01]  /*4820*/  PLOP3.LUT P2, PT, PT, PT, UP0, 0x80, 0x0 ;  /* 0x000000000000781c */ /* 0x000fe20003f4f008 */
[----:B------:R-:W-:Y:S01]  /*4830*/  FFMA.FTZ R14, R14, UR13, -R4 ;  /* 0x0000000d0e0e7c23 */ /* 0x000fe20008010804 */
[----:B------:R-:W-:Y:S01]  /*4840*/  PLOP3.LUT P1, PT, PT, PT, UP0, 0x80, 0x0 ;  /* 0x000000000000781c */ /* 0x000fe20003f2f008 */
[----:B------:R-:W-:Y:S01]  /*4850*/  FFMA.FTZ R13, R13, UR13, -R72 ;  /* 0x0000000d0d0d7c23 */ /* 0x000fe20008010848 */
[----:B------:R-:W-:Y:S01]  /*4860*/  PLOP3.LUT P4, PT, PT, PT, UP0, 0x80, 0x0 ;  /* 0x000000000000781c */ /* 0x000fe20003f8f008 */
[C---:B------:R-:W-:Y:S01]  /*4870*/  @P0 VIADD R5, R73.reuse, 0x18 ;  /* 0x0000001849050836 */ /* 0x040fe20000000000 */
[----:B------:R-:W-:Y:S01]  /*4880*/  PLOP3.LUT P0, PT, PT, PT, UP0, 0x80, 0x0 ;  /* 0x000000000000781c */ /* 0x000fe20003f0f008 */
[----:B------:R-:W-:Y:S01]  /*4890*/  @P5 VIADD R73, R73, 0x19 ;  /* 0x0000001949495836 */ /* 0x000fe20000000000 */
[----:B---3--:R3:W-:Y:S01]  /*48a0*/  STS [R245+0x14000], R6 ;  /* 0x01400006f5007388 */ /* 0x0087e20000000800 */
[----:B------:R4:W-:Y:S01]  /*48b0*/  MUFU.EX2 R85, R12 ;  /* 0x0000000c00557308 */ /* 0x0009e20000000800 */
[----:B------:R-:W-:Y:S02]  /*48c0*/  @P3 ISETP.GE.AND P3, PT, R5, UR5, PT ;  /* 0x0000000505003c0c */ /* 0x000fe4000bf66270 */
[----:B-1----:R-:W-:Y:S02]  /*48d0*/  F2FP.F16.F32.PACK_AB R5, R96, R97 ;  /* 0x000000616005723e */ /* 0x002fe400000000ff */
[----:B------:R-:W-:Y:S02]  /*48e0*/  @P2 FSEL R15, R15, -INF , !P6 ;  /* 0xff8000000f0f2808 */ /* 0x000fe40007000000 */
[----:B------:R-:W-:Y:S01]  /*48f0*/  @P1 FSEL R16, R16, -INF , !P3 ;  /* 0xff80000010101808 */ /* 0x000fe20005800000 */
[----:B------:R1:W-:Y:S01]  /*4900*/  STS [R245+0x14400], R5 ;  /* 0x01440005f5007388 */ /* 0x0003e20000000800 */
[----:B------:R-:W-:Y:S01]  /*4910*/  PLOP3.LUT P2, PT, PT, PT, UP0, 0x80, 0x0 ;  /* 0x000000000000781c */ /* 0x000fe20003f4f008 */
[----:B------:R-:W-:Y:S01]  /*4920*/  FFMA.FTZ R15, R15, UR13, -R4 ;  /* 0x0000000d0f0f7c23 */ /* 0x000fe20008010804 */
[----:B------:R-:W-:Y:S01]  /*4930*/  PLOP3.LUT P1, PT, PT, PT, UP0, 0x80, 0x0 ;  /* 0x000000000000781c */ /* 0x000fe20003f2f008 */
[----:B------:R-:W1:Y:S01]  /*4940*/  MUFU.EX2 R84, R13 ;  /* 0x0000000d00547308 */ /* 0x000e620000000800 */
[----:B------:R-:W-:Y:S01]  /*4950*/  @P4 ISETP.GE.AND P4, PT, R73, UR5, PT ;  /* 0x0000000549004c0c */ /* 0x000fe2000bf86270 */
[--C-:B------:R-:W-:Y:S01]  /*4960*/  FFMA.FTZ R16, R16, UR13, -R72.reuse ;  /* 0x0000000d10107c23 */ /* 0x100fe20008010848 */
[----:B--2---:R-:W-:Y:S02]  /*4970*/  F2FP.F16.F32.PACK_AB R8, R94, R95 ;  /* 0x0000005f5e08723e */ /* 0x004fe400000000ff */
[----:B------:R-:W-:Y:S02]  /*4980*/  @P0 FSEL R17, R17, -INF , !P4 ;  /* 0xff80000011110808 */ /* 0x000fe40006000000 */
[----:B----4-:R-:W-:Y:S03]  /*4990*/  IADD3 R12, P0, R76, UR12, RZ ;  /* 0x0000000c4c0c7c10 */ /* 0x010fe6000ff1e0ff */
[----:B------:R-:W-:Y:S01]  /*49a0*/  MUFU.EX2 R91, R14 ;  /* 0x0000000e005b7308 */ /* 0x000fe20000000800 */
[----:B------:R-:W-:Y:S01]  /*49b0*/  @P2 FSEL R18, R18, -INF , !P3 ;  /* 0xff80000012122808 */ /* 0x000fe20005800000 */
[----:B------:R-:W-:Y:S01]  /*49c0*/  FFMA.FTZ R72, R17, UR13, -R72 ;  /* 0x0000000d11487c23 */ /* 0x000fe20008010848 */
[----:B------:R-:W-:Y:S03]  /*49d0*/  @P1 FSEL R19, R19, -INF , !P4 ;  /* 0xff80000013131808 */ /* 0x000fe60006000000 */
[--C-:B------:R-:W-:Y:S04]  /*49e0*/  FFMA.FTZ R18, R18, UR13, -R4.reuse ;  /* 0x0000000d12127c23 */ /* 0x100fe80008010804 */
[----:B------:R-:W3:Y:S01]  /*49f0*/  MUFU.EX2 R88, R15 ;  /* 0x0000000f00587308 */ /* 0x000ee20000000800 */
[----:B------:R-:W-:Y:S01]  /*4a00*/  FFMA.FTZ R4, R19, UR13, -R4 ;  /* 0x0000000d13047c23 */ /* 0x000fe20008010804 */
[----:B-1----:R-:W-:Y:S02]  /*4a10*/  F2FP.F16.F32.PACK_AB R7, R84, R85 ;  /* 0x000000555407723e */ /* 0x002fe400000000ff */
[----:B------:R-:W-:Y:S02]  /*4a20*/  IADD3.X R13, R75, UR11, RZ, P0, !PT ;  /* 0x0000000b4b0d7c10 */ /* 0x000fe400087fe4ff */
[----:B------:R-:W-:Y:S04]  /*4a30*/  PLOP3.LUT P0, PT, PT, PT, UP3, 0x80, 0x0 ;  /* 0x000000000000781c */ /* 0x000fe80003f0f038 */
[----:B------:R1:W-:Y:S01]  /*4a40*/  MUFU.EX2 R86, R4 ;  /* 0x0000000400567308 */ /* 0x0003e20000000800 */
[----:B------:R-:W2:Y:S04]  /*4a50*/  LDG.E R81, desc[UR6][R12.64] ;  /* 0x000000060c517981 */ /* 0x000ea8000c1e1900 */
[----:B------:R4:W2:Y:S05]  /*4a60*/  LDG.E R80, desc[UR6][R12.64+0x20] ;  /* 0x000020060c507981 */ /* 0x0008aa000c1e1900 */
[----:B------:R-:W-:Y:S01]  /*4a70*/  MUFU.EX2 R83, R16 ;  /* 0x0000001000537308 */ /* 0x000fe20000000800 */
[----:B---3--:R-:W-:Y:S09]  /*4a80*/  F2FP.F16.F32.PACK_AB R6, R88, R91 ;  /* 0x0000005b5806723e */ /* 0x008ff200000000ff */
[----:B------:R-:W3:Y:S01]  /*4a90*/  MUFU.EX2 R82, R72 ;  /* 0x0000004800527308 */ /* 0x000ee20000000800 */
[----:B-1----:R-:W-:Y:S09]  /*4aa0*/  F2FP.F16.F32.PACK_AB R4, R89, R90 ;  /* 0x0000005a5904723e */ /* 0x002ff200000000ff */
[----:B------:R-:W1:Y:S01]  /*4ab0*/  MUFU.EX2 R87, R18 ;  /* 0x0000001200577308 */ /* 0x000e620000000800 */
[----:B---3--:R-:W-:Y:S01]  /*4ac0*/  F2FP.F16.F32.PACK_AB R5, R82, R83 ;  /* 0x000000535205723e */ /* 0x008fe200000000ff */
[----:B------:R1:W-:Y:S04]  /*4ad0*/  STS [R244+0x14000], R4 ;  /* 0x01400004f4007388 */ /* 0x0003e80000000800 */
[----:B------:R-:W-:Y:S04]  /*4ae0*/  STS [R244+0x14400], R8 ;  /* 0x01440008f4007388 */ /* 0x000fe80000000800 */
[----:B------:R-:W-:Y:S04]  /*4af0*/  STS [R99+0x14000], R7 ;  /* 0x0140000763007388 */ /* 0x000fe80000000800 */
[----:B------:R-:W-:Y:S04]  /*4b00*/  STS [R99+0x14400], R6 ;  /* 0x0144000663007388 */ /* 0x000fe80000000800 */
[----:B------:R-:W-:Y:S01]  /*4b10*/  STS [R98+0x14000], R5 ;  /* 0x0140000562007388 */ /* 0x000fe20000000800 */
[----:B-1----:R-:W-:Y:S05]  /*4b20*/  F2FP.F16.F32.PACK_AB R4, R86, R87 ;  /* 0x000000575604723e */ /* 0x002fea00000000ff */
[----:B------:R-:W-:Y:S04]  /*4b30*/  STS [R98+0x14400], R4 ;  /* 0x0144000462007388 */ /* 0x000fe80000000800 */
[----:B------:R-:W1:Y:S04]  /*4b40*/  LDSM.16.M88.4 R16, [R249+0x6000] ;  /* 0x00600000f910783b */ /* 0x000e680000000200 */
[----:B------:R-:W3:Y:S04]  /*4b50*/  LDSM.16.M88.4 R68, [R248+0x6000] ;  /* 0x00600000f844783b */ /* 0x000ee80000000200 */
[----:B------:R-:W3:Y:S04]  /*4b60*/  LDSM.16.M88.4 R72, [R247+0x6000] ;  /* 0x00600000f748783b */ /* 0x000ee80000000200 */
[----:B------:R-:W2:Y:S01]  /*4b70*/  LDSM.16.M88.4 R76, [R246+0x6000] ;  /* 0x00600000f64c783b */ /* 0x000ea20000000200 */
[C---:B-1----:R-:W-:Y:S06]  /*4b80*/  HMMA.16816.F32 R4, R16.reuse, R148, RZ ;  /* 0x000000941004723c */ /* 0x042fec00000018ff */
[C---:B------:R-:W-:Y:S06]  /*4b90*/  HMMA.16816.F32 R8, R16.reuse, R150, RZ ;  /* 0x000000961008723c */ /* 0x040fec00000018ff */
[C---:B----4-:R-:W-:Y:S06]  /*4ba0*/  HMMA.16816.F32 R12, R16.reuse, R152, RZ ;  /* 0x00000098100c723c */ /* 0x050fec00000018ff */
[----:B------:R-:W-:Y:S06]  /*4bb0*/  HMMA.16816.F32 R16, R16, R154, RZ ;  /* 0x0000009a1010723c */ /* 0x000fec00000018ff */
[C---:B---3--:R-:W-:Y:S06]  /*4bc0*/  HMMA.16816.F32 R4, R68.reuse, R156, R4 ;  /* 0x0000009c4404723c */ /* 0x048fec0000001804 */
[C---:B------:R-:W-:Y:S06]  /*4bd0*/  HMMA.16816.F32 R8, R68.reuse, R158, R8 ;  /* 0x0000009e4408723c */ /* 0x040fec0000001808 */
[C---:B------:R-:W-:Y:S06]  /*4be0*/  HMMA.16816.F32 R12, R68.reuse, R160, R12 ;  /* 0x000000a0440c723c */ /* 0x040fec000000180c */
[----:B------:R-:W-:Y:S01]  /*4bf0*/  HMMA.16816.F32 R16, R68, R162, R16 ;  /* 0x000000a24410723c */ /* 0x000fe20000001810 */
[----:B------:R-:W1:Y:S05]  /*4c00*/  LDSM.16.M88.4 R68, [R249+0x8000] ;  /* 0x00800000f944783b */ /* 0x000e6a0000000200 */
[C---:B------:R-:W-:Y:S06]  /*4c10*/  HMMA.16816.F32 R4, R72.reuse, R164, R4 ;  /* 0x000000a44804723c */ /* 0x040fec0000001804 */
[C---:B------:R-:W-:Y:S06]  /*4c20*/  HMMA.16816.F32 R8, R72.reuse, R166, R8 ;  /* 0x000000a64808723c */ /* 0x040fec0000001808 */
[C---:B------:R-:W-:Y:S06]  /*4c30*/  HMMA.16816.F32 R12, R72.reuse, R168, R12 ;  /* 0x000000a8480c723c */ /* 0x040fec000000180c */
[----:B------:R-:W-:Y:S01]  /*4c40*/  HMMA.16816.F32 R16, R72, R170, R16 ;  /* 0x000000aa4810723c */ /* 0x000fe20000001810 */
[----:B------:R-:W3:Y:S05]  /*4c50*/  LDSM.16.M88.4 R72, [R248+0x8000] ;  /* 0x00800000f848783b */ /* 0x000eea0000000200 */
[C---:B--2---:R-:W-:Y:S06]  /*4c60*/  HMMA.16816.F32 R4, R76.reuse, R172, R4 ;  /* 0x000000ac4c04723c */ /* 0x044fec0000001804 */
[C---:B------:R-:W-:Y:S06]  /*4c70*/  HMMA.16816.F32 R8, R76.reuse, R174, R8 ;  /* 0x000000ae4c08723c */ /* 0x040fec0000001808 */
[C---:B------:R-:W-:Y:S06]  /*4c80*/  HMMA.16816.F32 R12, R76.reuse, R176, R12 ;  /* 0x000000b04c0c723c */ /* 0x040fec000000180c */
[----:B------:R-:W-:Y:S01]  /*4c90*/  HMMA.16816.F32 R16, R76, R178, R16 ;  /* 0x000000b24c10723c */ /* 0x000fe20000001810 */
[----:B------:R-:W2:Y:S05]  /*4ca0*/  LDSM.16.M88.4 R76, [R247+0x8000] ;  /* 0x00800000f74c783b */ /* 0x000eaa0000000200 */
[C---:B-1----:R-:W-:Y:S06]  /*4cb0*/  HMMA.16816.F32 R4, R68.reuse, R180, R4 ;  /* 0x000000b44404723c */ /* 0x042fec0000001804 */
[C---:B------:R-:W-:Y:S06]  /*4cc0*/  HMMA.16816.F32 R8, R68.reuse, R182, R8 ;  /* 0x000000b64408723c */ /* 0x040fec0000001808 */
[C---:B------:R-:W-:Y:S06]  /*4cd0*/  HMMA.16816.F32 R12, R68.reuse, R184, R12 ;  /* 0x000000b8440c723c */ /* 0x040fec000000180c */
[----:B------:R-:W-:Y:S01]  /*4ce0*/  HMMA.16816.F32 R16, R68, R186, R16 ;  /* 0x000000ba4410723c */ /* 0x000fe20000001810 */
[----:B------:R-:W1:Y:S05]  /*4cf0*/  LDSM.16.M88.4 R68, [R246+0x8000] ;  /* 0x00800000f644783b */ /* 0x000e6a0000000200 */
[C---:B---3--:R-:W-:Y:S06]  /*4d00*/  HMMA.16816.F32 R4, R72.reuse, R188, R4 ;  /* 0x000000bc4804723c */ /* 0x048fec0000001804 */
        /* <DEDUP_REMOVED lines=22> */
[----:B------:R-:W-:Y:S06]  /*4e70*/  HMMA.16816.F32 R16, R76, R226, R16 ;  /* 0x000000e24c10723c */ /* 0x000fec0000001810 */
[C---:B-1----:R-:W-:Y:S06]  /*4e80*/  HMMA.16816.F32 R4, R68.reuse, R228, R4 ;  /* 0x000000e44404723c */ /* 0x042fec0000001804 */
[C---:B------:R-:W-:Y:S06]  /*4e90*/  HMMA.16816.F32 R8, R68.reuse, R230, R8 ;  /* 0x000000e64408723c */ /* 0x040fec0000001808 */
[C---:B------:R-:W-:Y:S06]  /*4ea0*/  HMMA.16816.F32 R12, R68.reuse, R232, R12 ;  /* 0x000000e8440c723c */ /* 0x040fec000000180c */
[----:B------:R-:W-:Y:S06]  /*4eb0*/  HMMA.16816.F32 R16, R68, R234, R16 ;  /* 0x000000ea4410723c */ /* 0x000fec0000001810 */
[C---:B---3--:R-:W-:Y:S06]  /*4ec0*/  HMMA.16816.F32 R4, R72.reuse, R236, R4 ;  /* 0x000000ec4804723c */ /* 0x048fec0000001804 */
[C---:B------:R-:W-:Y:S06]  /*4ed0*/  HMMA.16816.F32 R8, R72.reuse, R238, R8 ;  /* 0x000000ee4808723c */ /* 0x040fec0000001808 */
[C---:B------:R-:W-:Y:S06]  /*4ee0*/  HMMA.16816.F32 R12, R72.reuse, R240, R12 ;  /* 0x000000f0480c723c */ /* 0x040fec000000180c */
[----:B------:R-:W-:Y:S06]  /*4ef0*/  HMMA.16816.F32 R16, R72, R242, R16 ;  /* 0x000000f24810723c */ /* 0x000fec0000001810 */
[C---:B------:R-:W-:Y:S01]  /*4f00*/  FADD.FTZ R68, -R81.reuse, R4 ;  /* 0x0000000451447221 */ /* 0x040fe20000010100 */
[----:B------:R-:W-:Y:S01]  /*4f10*/  FADD.FTZ R4, -R81, R5 ;  /* 0x0000000551047221 */ /* 0x000fe20000010100 */
[----:B------:R-:W-:Y:S03]  /*4f20*/  FADD.FTZ R6, -R80, R6 ;  /* 0x0000000650067221 */ /* 0x000fe60000010100 */
[----:B------:R-:W-:Y:S01]  /*4f30*/  FMUL.FTZ R5, R93, R68 ;  /* 0x000000445d057220 */ /* 0x000fe20000410000 */
[----:B------:R-:W-:Y:S01]  /*4f40*/  FMUL.FTZ R4, R92, R4 ;  /* 0x000000045c047220 */ /* 0x000fe20000410000 */
[C---:B------:R-:W-:Y:S01]  /*4f50*/  FADD.FTZ R8, -R81.reuse, R8 ;  /* 0x0000000851087221 */ /* 0x040fe20000010100 */
[C---:B------:R-:W-:Y:S01]  /*4f60*/  FADD.FTZ R9, -R81.reuse, R9 ;  /* 0x0000000951097221 */ /* 0x040fe20000010100 */
[----:B------:R-:W-:Y:S02]  /*4f70*/  FADD.FTZ R10, -R80, R10 ;  /* 0x0000000a500a7221 */ /* 0x000fe40000010100 */
[----:B------:R-:W-:Y:S01]  /*4f80*/  F2FP.F16.F32.PACK_AB R4, R4, R5 ;  /* 0x000000050404723e */ /* 0x000fe200000000ff */
[C---:B------:R-:W-:Y:S01]  /*4f90*/  FADD.FTZ R5, -R81.reuse, R12 ;  /* 0x0000000c51057221 */ /* 0x040fe20000010100 */
[----:B------:R-:W-:Y:S01]  /*4fa0*/  FADD.FTZ R12, -R80, R7 ;  /* 0x00000007500c7221 */ /* 0x000fe20000010100 */
[----:B------:R-:W-:Y:S01]  /*4fb0*/  FMUL.FTZ R68, R90, R8 ;  /* 0x000000085a447220 */ /* 0x000fe20000410000 */
[C---:B------:R-:W-:Y:S01]  /*4fc0*/  FADD.FTZ R8, -R81.reuse, R13 ;  /* 0x0000000d51087221 */ /* 0x040fe20000010100 */
[----:B------:R1:W-:Y:S01]  /*4fd0*/  STS [R245+0x12000], R4 ;  /* 0x01200004f5007388 */ /* 0x0003e20000000800 */
[----:B------:R-:W-:Y:S01]  /*4fe0*/  FMUL.FTZ R12, R96, R12 ;  /* 0x0000000c600c7220 */ /* 0x000fe20000410000 */
[C---:B------:R-:W-:Y:S01]  /*4ff0*/  FADD.FTZ R16, -R81.reuse, R16 ;  /* 0x0000001051107221 */ /* 0x040fe20000010100 */
[----:B------:R-:W-:Y:S01]  /*5000*/  FADD.FTZ R17, -R81, R17 ;  /* 0x0000001151117221 */ /* 0x000fe20000010100 */
[----:B------:R-:W-:Y:S01]  /*5010*/  FMUL.FTZ R9, R89, R9 ;  /* 0x0000000959097220 */ /* 0x000fe20000410000 */
[----:B------:R-:W-:Y:S01]  /*5020*/  FMUL.FTZ R5, R85, R5 ;  /* 0x0000000555057220 */ /* 0x000fe20000410000 */
[----:B------:R-:W-:Y:S01]  /*5030*/  FMUL.FTZ R8, R84, R8 ;  /* 0x0000000854087220 */ /* 0x000fe20000410000 */
[----:B------:R-:W-:Y:S01]  /*5040*/  FMUL.FTZ R7, R82, R17 ;  /* 0x0000001152077220 */ /* 0x000fe20000410000 */
[----:B------:R-:W-:Y:S01]  /*5050*/  FMUL.FTZ R13, R95, R10 ;  /* 0x0000000a5f0d7220 */ /* 0x000fe20000410000 */
[----:B------:R-:W-:Y:S01]  /*5060*/  F2FP.F16.F32.PACK_AB R9, R9, R68 ;  /* 0x000000440909723e */ /* 0x000fe200000000ff */
[----:B------:R-:W-:Y:S01]  /*5070*/  FADD.FTZ R10, -R80, R14 ;  /* 0x0000000e500a7221 */ /* 0x000fe20000010100 */
[----:B------:R-:W-:Y:S01]  /*5080*/  F2FP.F16.F32.PACK_AB R8, R8, R5 ;  /* 0x000000050808723e */ /* 0x000fe200000000ff */
[----:B------:R-:W-:Y:S01]  /*5090*/  FADD.FTZ R5, -R80, R15 ;  /* 0x0000000f50057221 */ /* 0x000fe20000010100 */
[----:B-----5:R2:W5:Y:S01]  /*50a0*/  LDL R96, [R1+0x68] ;  /* 0x0000680001607983 */ /* 0x0205620000100800 */
[----:B------:R-:W-:Y:S02]  /*50b0*/  FMUL.FTZ R10, R91, R10 ;  /* 0x0000000a5b0a7220 */ /* 0x000fe40000410000 */
[----:B------:R-:W-:Y:S05]  /*50c0*/  FMUL.FTZ R5, R88, R5 ;  /* 0x0000000558057220 */ /* 0x000fea0000410000 */
[----:B------:R-:W-:Y:S01]  /*50d0*/  F2FP.F16.F32.PACK_AB R5, R5, R10 ;  /* 0x0000000a0505723e */ /* 0x000fe200000000ff */
[----:B-1----:R-:W-:Y:S01]  /*50e0*/  FMUL.FTZ R4, R83, R16 ;  /* 0x0000001053047220 */ /* 0x002fe20000410000 */
[----:B------:R-:W-:Y:S01]  /*50f0*/  FMUL.FTZ R16, R97, R6 ;  /* 0x0000000661107220 */ /* 0x000fe20000410000 */
[C---:B------:R-:W-:Y:S01]  /*5100*/  FADD.FTZ R6, -R80.reuse, R11 ;  /* 0x0000000b50067221 */ /* 0x040fe20000010100 */
[----:B------:R-:W-:Y:S02]  /*5110*/  FADD.FTZ R11, -R80, R19 ;  /* 0x00000013500b7221 */ /* 0x000fe40000010100 */
[----:B------:R-:W-:Y:S01]  /*5120*/  F2FP.F16.F32.PACK_AB R7, R7, R4 ;  /* 0x000000040707723e */ /* 0x000fe200000000ff */
[----:B------:R-:W-:Y:S01]  /*5130*/  FMUL.FTZ R6, R94, R6 ;  /* 0x000000065e067220 */ /* 0x000fe20000410000 */
[----:B------:R-:W-:Y:S01]  /*5140*/  F2FP.F16.F32.PACK_AB R4, R12, R16 ;  /* 0x000000100c04723e */ /* 0x000fe200000000ff */
[----:B------:R-:W-:Y:S01]  /*5150*/  FADD.FTZ R12, -R80, R18 ;  /* 0x00000012500c7221 */ /* 0x000fe20000010100 */
[----:B------:R-:W-:Y:S02]  /*5160*/  FMUL.FTZ R11, R86, R11 ;  /* 0x0000000b560b7220 */ /* 0x000fe40000410000 */
[----:B------:R-:W-:Y:S01]  /*5170*/  F2FP.F16.F32.PACK_AB R6, R6, R13 ;  /* 0x0000000d0606723e */ /* 0x000fe200000000ff */
[----:B------:R1:W-:Y:S01]  /*5180*/  STS [R245+0x12400], R4 ;  /* 0x01240004f5007388 */ /* 0x0003e20000000800 */
[----:B------:R-:W-:Y:S03]  /*5190*/  FMUL.FTZ R12, R87, R12 ;  /* 0x0000000c570c7220 */ /* 0x000fe60000410000 */
[----:B------:R-:W-:Y:S04]  /*51a0*/  STS [R244+0x12000], R9 ;  /* 0x01200009f4007388 */ /* 0x000fe80000000800 */
[----:B------:R-:W-:Y:S04]  /*51b0*/  STS [R244+0x12400], R6 ;  /* 0x01240006f4007388 */ /* 0x000fe80000000800 */
[----:B------:R-:W-:Y:S04]  /*51c0*/  STS [R99+0x12000], R8 ;  /* 0x0120000863007388 */ /* 0x000fe80000000800 */
[----:B------:R-:W-:Y:S04]  /*51d0*/  STS [R99+0x12400], R5 ;  /* 0x0124000563007388 */ /* 0x000fe80000000800 */
[----:B------:R-:W-:Y:S01]  /*51e0*/  STS [R98+0x12000], R7 ;  /* 0x0120000762007388 */ /* 0x000fe20000000800 */
[----:B-1----:R-:W-:Y:S05]  /*51f0*/  F2FP.F16.F32.PACK_AB R4, R11, R12 ;  /* 0x0000000c0b04723e */ /* 0x002fea00000000ff */
[----:B------:R-:W-:Y:S01]  /*5200*/  STS [R98+0x12400], R4 ;  /* 0x0124000462007388 */ /* 0x000fe20000000800 */
[----:B------:R-:W-:Y:S06]  /*5210*/  BAR.SYNC.DEFER_BLOCKING 0x0 ;  /* 0x0000000000007b1d */ /* 0x000fec0000010000 */
[----:B------:R-:W-:Y:S04]  /*5220*/  LDSM.16.MT88.4 R4, [R3+0x14000] ;  /* 0x014000000304783b */ /* 0x000fe80000004200 */
[----:B------:R-:W1:Y:S04]  /*5230*/  LDSM.16.MT88.4 R8, [R0+0x6000] ;  /* 0x006000000008783b */ /* 0x000e680000004200 */
[----:B------:R-:W3:Y:S04]  /*5240*/  LDSM.16.MT88.4 R12, [R2+0x14000] ;  /* 0x01400000020c783b */ /* 0x000ee80000004200 */
[----:B------:R-:W4:Y:S04]  /*5250*/  LDSM.16.MT88.4 R16, [R0+0x8000] ;  /* 0x008000000010783b */ /* 0x000f280000004200 */
[----:B------:R-:W2:Y:S04]  /*5260*/  LDSM.16.MT88.4 R68, [R0+0xa000] ;  /* 0x00a000000044783b */ /* 0x000ea80000004200 */
[----:B------:R-:W-:Y:S04]  /*5270*/  LDSM.16.MT88.4 R72, [R3+0x14800] ;  /* 0x014800000348783b */ /* 0x000fe80000004200 */
[----:B------:R-:W2:Y:S04]  /*5280*/  LDSM.16.MT88.4 R76, [R0+0x6800] ;  /* 0x00680000004c783b */ /* 0x000ea80000004200 */
[----:B------:R-:W2:Y:S04]  /*5290*/  LDSM.16.MT88.4 R80, [R2+0x14800] ;  /* 0x014800000250783b */ /* 0x000ea80000004200 */
[----:B------:R-:W2:Y:S04]  /*52a0*/  LDSM.16.MT88.4 R84, [R0+0x8800] ;  /* 0x008800000054783b */ /* 0x000ea80000004200 */
[----:B------:R-:W-:Y:S04]  /*52b0*/  LDSM.16.MT88.4 R88, [R0+0x7800] ;  /* 0x007800000058783b */ /* 0x000fe80000004200 */
[----:B------:R-:W-:Y:S01]  /*52c0*/  LDSM.16.MT88.4 R92, [R2+0x15800] ;  /* 0x01580000025c783b */ /* 0x000fe20000004200 */
[-C--:B-1----:R-:W-:Y:S06]  /*52d0*/  HMMA.16816.F32 R20, R4, R8.reuse, R20 ;  /* 0x000000080414723c */ /* 0x082fec0000001814 */
[C---:B---3--:R-:W-:Y:S06]  /*52e0*/  HMMA.16816.F32 R24, R12.reuse, R8, R24 ;  /* 0x000000080c18723c */ /* 0x048fec0000001818 */
[-C--:B------:R-:W-:Y:S06]  /*52f0*/  HMMA.16816.F32 R28, R12, R10.reuse, R28 ;  /* 0x0000000a0c1c723c */ /* 0x080fec000000181c */
[C---:B------:R-:W-:Y:S01]  /*5300*/  HMMA.16816.F32 R32, R4.reuse, R10, R32 ;  /* 0x0000000a0420723c */ /* 0x040fe20000001820 */
[----:B------:R-:W1:Y:S05]  /*5310*/  LDSM.16.MT88.4 R8, [R0+0xa800] ;  /* 0x00a800000008783b */ /* 0x000e6a0000004200 */
[-C--:B----4-:R-:W-:Y:S06]  /*5320*/  HMMA.16816.F32 R36, R4, R16.reuse, R36 ;  /* 0x000000100424723c */ /* 0x090fec0000001824 */
[C---:B------:R-:W-:Y:S06]  /*5330*/  HMMA.16816.F32 R40, R12.reuse, R16, R40 ;  /* 0x000000100c28723c */ /* 0x040fec0000001828 */
[-C--:B------:R-:W-:Y:S06]  /*5340*/  HMMA.16816.F32 R44, R12, R18.reuse, R44 ;  /* 0x000000120c2c723c */ /* 0x080fec000000182c */
[C---:B------:R-:W-:Y:S01]  /*5350*/  HMMA.16816.F32 R48, R4.reuse, R18, R48 ;  /* 0x000000120430723c */ /* 0x040fe20000001830 */
[----:B------:R-:W-:Y:S05]  /*5360*/  LDSM.16.MT88.4 R16, [R2+0x15000] ;  /* 0x015000000210783b */ /* 0x000fea0000004200 */
[-C--:B--2---:R-:W-:Y:S06]  /*5370*/  HMMA.16816.F32 R52, R4, R68.reuse, R52 ;  /* 0x000000440434723c */ /* 0x084fec0000001834 */
[C---:B------:R-:W-:Y:S06]  /*5380*/  HMMA.16816.F32 R56, R12.reuse, R68, R56 ;  /* 0x000000440c38723c */ /* 0x040fec0000001838 */
[-C--:B------:R-:W-:Y:S01]  /*5390*/  HMMA.16816.F32 R60, R12, R70.reuse, R60 ;  /* 0x000000460c3c723c */ /* 0x080fe2000000183c */
[----:B------:R-:W-:Y:S05]  /*53a0*/  LDSM.16.MT88.4 R12, [R0+0x7000] ;  /* 0x00700000000c783b */ /* 0x000fea0000004200 */
[----:B------:R-:W-:Y:S01]  /*53b0*/  HMMA.16816.F32 R64, R4, R70, R64 ;  /* 0x000000460440723c */ /* 0x000fe20000001840 */
[----:B------:R-:W2:Y:S04]  /*53c0*/  LDSM.16.MT88.4 R4, [R3+0x15000] ;  /* 0x015000000304783b */ /* 0x000ea80000004200 */
[----:B------:R-:W3:Y:S01]  /*53d0*/  LDSM.16.MT88.4 R68, [R0+0x9000] ;  /* 0x009000000044783b */ /* 0x000ee20000004200 */
[-C--:B------:R-:W-:Y:S06]  /*53e0*/  HMMA.16816.F32 R20, R72, R76.reuse, R20 ;  /* 0x0000004c4814723c */ /* 0x080fec0000001814 */
[C---:B------:R-:W-:Y:S06]  /*53f0*/  HMMA.16816.F32 R24, R80.reuse, R76, R24 ;  /* 0x0000004c5018723c */ /* 0x040fec0000001818 */
[-C--:B------:R-:W-:Y:S06]  /*5400*/  HMMA.16816.F32 R28, R80, R78.reuse, R28 ;  /* 0x0000004e501c723c */ /* 0x080fec000000181c */
[C---:B------:R-:W-:Y:S01]  /*5410*/  HMMA.16816.F32 R32, R72.reuse, R78, R32 ;  /* 0x0000004e4820723c */ /* 0x040fe20000001820 */
[----:B------:R-:W4:Y:S05]  /*5420*/  LDSM.16.MT88.4 R76, [R0+0xb000] ;  /* 0x00b00000004c783b */ /* 0x000f2a0000004200 */
[-C--:B------:R-:W-:Y:S06]  /*5430*/  HMMA.16816.F32 R36, R72, R84.reuse, R36 ;  /* 0x000000544824723c */ /* 0x080fec0000001824 */
[C---:B------:R-:W-:Y:S06]  /*5440*/  HMMA.16816.F32 R40, R80.reuse, R84, R40 ;  /* 0x000000545028723c */ /* 0x040fec0000001828 */
[-C--:B------:R-:W-:Y:S06]  /*5450*/  HMMA.16816.F32 R44, R80, R86.reuse, R44 ;  /* 0x00000056502c723c */ /* 0x080fec000000182c */
[C---:B------:R-:W-:Y:S01]  /*5460*/  HMMA.16816.F32 R48, R72.reuse, R86, R48 ;  /* 0x000000564830723c */ /* 0x040fe20000001830 */
[----:B------:R-:W4:Y:S05]  /*5470*/  LDSM.16.MT88.4 R84, [R3+0x15800] ;  /* 0x015800000354783b */ /* 0x000f2a0000004200 */
[-C--:B-1----:R-:W-:Y:S06]  /*5480*/  HMMA.16816.F32 R52, R72, R8.reuse, R52 ;  /* 0x000000084834723c */ /* 0x082fec0000001834 */
[C---:B------:R-:W-:Y:S06]  /*5490*/  HMMA.16816.F32 R56, R80.reuse, R8, R56 ;  /* 0x000000085038723c */ /* 0x040fec0000001838 */
[-C--:B------:R-:W-:Y:S01]  /*54a0*/  HMMA.16816.F32 R60, R80, R10.reuse, R60 ;  /* 0x0000000a503c723c */ /* 0x080fe2000000183c */
[----:B------:R-:W1:Y:S05]  /*54b0*/  LDSM.16.MT88.4 R80, [R0+0x9800] ;  /* 0x009800000050783b */ /* 0x000e6a0000004200 */
[----:B------:R-:W-:Y:S01]  /*54c0*/  HMMA.16816.F32 R64, R72, R10, R64 ;  /* 0x0000000a4840723c */ /* 0x000fe20000001840 */
[----:B------:R-:W1:Y:S01]  /*54d0*/  LDSM.16.MT88.4 R8, [R0+0xb800] ;  /* 0x00b800000008783b */ /* 0x000e620000004200 */
[----:B------:R-:W-:Y:S04]  /*54e0*/  BAR.SYNC.DEFER_BLOCKING 0x0 ;  /* 0x0000000000007b1d */ /* 0x000fe80000010000 */
[-C--:B--2---:R-:W-:Y:S06]  /*54f0*/  HMMA.16816.F32 R20, R4, R12.reuse, R20 ;  /* 0x0000000c0414723c */ /* 0x084fec0000001814 */
[C---:B------:R-:W-:Y:S06]  /*5500*/  HMMA.16816.F32 R24, R16.reuse, R12, R24 ;  /* 0x0000000c1018723c */ /* 0x040fec0000001818 */
[-C--:B------:R-:W-:Y:S06]  /*5510*/  HMMA.16816.F32 R28, R16, R14.reuse, R28 ;  /* 0x0000000e101c723c */ /* 0x080fec000000181c */
[C---:B------:R-:W-:Y:S06]  /*5520*/  HMMA.16816.F32 R32, R4.reuse, R14, R32 ;  /* 0x0000000e0420723c */ /* 0x040fec0000001820 */
[-C--:B---3--:R-:W-:Y:S06]  /*5530*/  HMMA.16816.F32 R36, R4, R68.reuse, R36 ;  /* 0x000000440424723c */ /* 0x088fec0000001824 */
[C---:B------:R-:W-:Y:S06]  /*5540*/  HMMA.16816.F32 R40, R16.reuse, R68, R40 ;  /* 0x000000441028723c */ /* 0x040fec0000001828 */
[-C--:B------:R-:W-:Y:S06]  /*5550*/  HMMA.16816.F32 R44, R16, R70.reuse, R44 ;  /* 0x00000046102c723c */ /* 0x080fec000000182c */
[C---:B------:R-:W-:Y:S06]  /*5560*/  HMMA.16816.F32 R48, R4.reuse, R70, R48 ;  /* 0x000000460430723c */ /* 0x040fec0000001830 */
[-C--:B----4-:R-:W-:Y:S06]  /*5570*/  HMMA.16816.F32 R52, R4, R76.reuse, R52 ;  /* 0x0000004c0434723c */ /* 0x090fec0000001834 */
[C---:B------:R-:W-:Y:S06]  /*5580*/  HMMA.16816.F32 R56, R16.reuse, R76, R56 ;  /* 0x0000004c1038723c */ /* 0x040fec0000001838 */
[-C--:B------:R-:W-:Y:S06]  /*5590*/  HMMA.16816.F32 R60, R16, R78.reuse, R60 ;  /* 0x0000004e103c723c */ /* 0x080fec000000183c */
[----:B------:R-:W-:Y:S06]  /*55a0*/  HMMA.16816.F32 R64, R4, R78, R64 ;  /* 0x0000004e0440723c */ /* 0x000fec0000001840 */
[-C--:B------:R-:W-:Y:S06]  /*55b0*/  HMMA.16816.F32 R20, R84, R88.reuse, R20 ;  /* 0x000000585414723c */ /* 0x080fec0000001814 */
[C---:B------:R-:W-:Y:S06]  /*55c0*/  HMMA.16816.F32 R24, R92.reuse, R88, R24 ;  /* 0x000000585c18723c */ /* 0x040fec0000001818 */
[-C--:B------:R-:W-:Y:S06]  /*55d0*/  HMMA.16816.F32 R28, R92, R90.reuse, R28 ;  /* 0x0000005a5c1c723c */ /* 0x080fec000000181c */
[C---:B------:R-:W-:Y:S06]  /*55e0*/  HMMA.16816.F32 R32, R84.reuse, R90, R32 ;  /* 0x0000005a5420723c */ /* 0x040fec0000001820 */
[-C--:B-1----:R-:W-:Y:S06]  /*55f0*/  HMMA.16816.F32 R36, R84, R80.reuse, R36 ;  /* 0x000000505424723c */ /* 0x082fec0000001824 */
[C---:B------:R-:W-:Y:S06]  /*5600*/  HMMA.16816.F32 R40, R92.reuse, R80, R40 ;  /* 0x000000505c28723c */ /* 0x040fec0000001828 */
[-C--:B------:R-:W-:Y:S06]  /*5610*/  HMMA.16816.F32 R44, R92, R82.reuse, R44 ;  /* 0x000000525c2c723c */ /* 0x080fec000000182c */
[C---:B------:R-:W-:Y:S06]  /*5620*/  HMMA.16816.F32 R48, R84.reuse, R82, R48 ;  /* 0x000000525430723c */ /* 0x040fec0000001830 */
[-C--:B------:R-:W-:Y:S06]  /*5630*/  HMMA.16816.F32 R52, R84, R8.reuse, R52 ;  /* 0x000000085434723c */ /* 0x080fec0000001834 */
[C---:B------:R-:W-:Y:S06]  /*5640*/  HMMA.16816.F32 R56, R92.reuse, R8, R56 ;  /* 0x000000085c38723c */ /* 0x040fec0000001838 */
[-C--:B------:R-:W-:Y:S06]  /*5650*/  HMMA.16816.F32 R60, R92, R10.reuse, R60 ;  /* 0x0000000a5c3c723c */ /* 0x080fec000000183c */
[----:B------:R-:W-:Y:S01]  /*5660*/  HMMA.16816.F32 R64, R84, R10, R64 ;  /* 0x0000000a5440723c */ /* 0x000fe20000001840 */
[----:B------:R-:W-:Y:S11]  /*5670*/  @!UPT UIADD3 URZ, URZ, URZ, URZ ;  /* 0x0000003f3f3ff290 */ /* 0x000ff6000fffe03f */
[----:B------:R-:W-:Y:S01]  /*5680*/  @!UPT UIADD3 URZ, URZ, URZ, URZ ;  /* 0x0000003f3f3ff290 */ /* 0x000fe2000fffe03f */
[----:B------:R-:W-:Y:S11]  /*5690*/  @!P0 BRA `(.L_x_23) ;  /* 0x0000000000d48947 */ /* 0x000ff60003800000 */
[----:B------:R-:W2:Y:S01]  /*56a0*/  LDL.64 R244, [R1+0x48] ;  /* 0x0000480001f47983 */ /* 0x000ea20000100a00 */
[----:B------:R-:W1:Y:S01]  /*56b0*/  LDC R13, c[0x0][0x420] ;  /* 0x00010800ff0d7b82 */ /* 0x000e620000000800 */
[----:B-----5:R-:W-:Y:S02]  /*56c0*/  ISETP.GE.AND P3, PT, R96, UR16, PT ;  /* 0x0000001060007c0c */ /* 0x020fe4000bf66270 */
[----:B------:R-:W3:Y:S04]  /*56d0*/  LDL R246, [R1+0x6c] ;  /* 0x00006c0001f67983 */ /* 0x000ee80000100800 */
[----:B------:R-:W4:Y:S01]  /*56e0*/  LDL.LU.64 R98, [R1+0x40] ;  /* 0x0000400001627983 */ /* 0x000f220000300a00 */
[----:B------:R-:W1:Y:S03]  /*56f0*/  LDC R14, c[0x0][0x424] ;  /* 0x00010900ff0e7b82 */ /* 0x000e660000000800 */
[----:B------:R-:W4:Y:S01]  /*5700*/  LDL R97, [R1+0x2c] ;  /* 0x00002c0001617983 */ /* 0x000f220000100800 */
[C---:B-1----:R-:W-:Y:S05]  /*5710*/  IMAD.U32 R5, R13.reuse, -0x40, RZ ;  /* 0xffffffc00d057824 */ /* 0x042fea00078e00ff */
[C---:B------:R-:W-:Y:S02]  /*5720*/  LEA R6, P6, R13.reuse, R5, 0x5 ;  /* 0x000000050d067211 */ /* 0x040fe400078c28ff */
[----:B------:R-:W-:Y:S04]  /*5730*/  SHF.R.S32.HI R7, RZ, 0x1f, R5 ;  /* 0x0000001fff077819 */ /* 0x000fe80000011405 */
[--C-:B------:R-:W-:Y:S02]  /*5740*/  LEA.HI.X R7, R13, R7, R14.reuse, 0x5, P6 ;  /* 0x000000070d077211 */ /* 0x100fe400030f2c0e */
[----:B--2---:R-:W-:Y:S02]  /*5750*/  ISETP.GE.AND P4, PT, R244, UR16, PT ;  /* 0x00000010f4007c0c */ /* 0x004fe4000bf86270 */
[----:B---3--:R-:W-:Y:S02]  /*5760*/  ISETP.GE.AND P2, PT, R246, UR16, PT ;  /* 0x00000010f6007c0c */ /* 0x008fe4000bf46270 */
[CC--:B----4-:R-:W-:Y:S02]  /*5770*/  LEA R4, P1, R5.reuse, R98.reuse, 0x1 ;  /* 0x0000006205047211 */ /* 0x0d0fe400078208ff */
[C---:B------:R-:W-:Y:S02]  /*5780*/  @!P3 LEA R10, P5, R6.reuse, R98, 0x1 ;  /* 0x00000062060ab211 */ /* 0x040fe400078a08ff */
[-C--:B------:R-:W-:Y:S05]  /*5790*/  LEA.HI.X.SX32 R5, R5, R99.reuse, 0x1, P1 ;  /* 0x0000006305057211 */ /* 0x080fea00008f0eff */
[----:B------:R1:W-:Y:S01]  /*57a0*/  @P4 STS.128 [R97+0x6000], RZ ;  /* 0x006000ff61004388 */ /* 0x0003e20000000c00 */
[C---:B------:R-:W-:Y:S02]  /*57b0*/  @!P4 LEA R12, P6, R13.reuse, R4, 0x6 ;  /* 0x000000040d0cc211 */ /* 0x040fe400078c30ff */
[C-C-:B------:R-:W-:Y:S01]  /*57c0*/  @!P3 LEA.HI.X R11, R6.reuse, R99, R7.reuse, 0x1, P5 ;  /* 0x00000063060bb211 */ /* 0x140fe200028f0c07 */
[----:B------:R-:W-:Y:S01]  /*57d0*/  @!PT LDS RZ, [RZ] ;  /* 0x00000000fffff984 */ /* 0x000fe20000000800 */
[----:B------:R-:W-:Y:S01]  /*57e0*/  @!PT LDS RZ, [RZ] ;  /* 0x00000000fffff984 */ /* 0x000fe20000000800 */
[----:B------:R-:W-:Y:S01]  /*57f0*/  @!PT LDS RZ, [RZ] ;  /* 0x00000000fffff984 */ /* 0x000fe20000000800 */
[----:B------:R1:W-:Y:S01]  /*5800*/  @!P4 LDGSTS.E.BYPASS.LTC128B.128 [R97+0x6000], desc[UR6][R4.64] ;  /* 0x060000000461cfae */ /* 0x0003e2000b901d46 */
[----:B------:R-:W-:Y:S02]  /*5810*/  @!P4 LEA.HI.X R13, R13, R5, R14, 0x6, P6 ;  /* 0x000000050d0dc211 */ /* 0x000fe400030f340e */
[C---:B------:R-:W-:Y:S01]  /*5820*/  @!P2 LEA R8, P1, R6.reuse, R98, 0x1 ;  /* 0x000000620608a211 */ /* 0x040fe200078208ff */
[----:B------:R1:W-:Y:S03]  /*5830*/  @P3 STS.128 [R97+0x8000], RZ ;  /* 0x008000ff61003388 */ /* 0x0003e60000000c00 */
[----:B------:R-:W-:Y:S01]  /*5840*/  @!P2 LEA.HI.X R9, R6, R99, R7, 0x1, P1 ;  /* 0x000000630609a211 */ /* 0x000fe200008f0c07 */
[----:B------:R-:W-:Y:S01]  /*5850*/  @!PT LDS RZ, [RZ] ;  /* 0x00000000fffff984 */ /* 0x000fe20000000800 */
[----:B------:R-:W-:Y:S01]  /*5860*/  @!PT LDS RZ, [RZ] ;  /* 0x00000000fffff984 */ /* 0x000fe20000000800 */
[----:B------:R-:W-:Y:S01]  /*5870*/  @!PT LDS RZ, [RZ] ;  /* 0x00000000fffff984 */ /* 0x000fe20000000800 */
[----:B------:R1:W-:Y:S04]  /*5880*/  @!P3 LDGSTS.E.BYPASS.LTC128B.128 [R97+0x8000], desc[UR6][R4.64+0x80] ;  /* 0x080000800461bfae */ /* 0x0003e8000b901d46 */
[----:B------:R1:W-:Y:S04]  /*5890*/  @P2 STS.128 [R97+0xa000], RZ ;  /* 0x00a000ff61002388 */ /* 0x0003e80000000c00 */
        /* <DEDUP_REMOVED lines=19> */
[----:B------:R-:W0:Y:S04]  /*59d0*/  LDGDEPBAR ;  /* 0x00000000000079af */ /* 0x000e280000000000 */
[----:B------:R1:W-:Y:S02]  /*59e0*/  STL.64 [R1+0x40], R4 ;  /* 0x0000400401007387 */ /* 0x0003e40000100a00 */
.L_x_23:
[----:B-1----:R-:W2:Y:S01]  /*59f0*/  LDL R4, [R1+0x1c] ;  /* 0x00001c0001047983 */ /* 0x002ea20000100800 */
[----:B------:R-:W-:Y:S02]  /*5a00*/  @UP3 UIADD3 UR15, UP2, UR10, -0x100, URZ ;  /* 0xffffff000a0f3890 */ /* 0x000fe4000ff5e03f */
[----:B------:R-:W-:Y:S01]  /*5a10*/  @UP3 UIADD3 UR12, UP1, UR12, -0x100, URZ ;  /* 0xffffff000c0c3890 */ /* 0x000fe2000ff3e03f */
[----:B------:R-:W-:Y:S01]  /*5a20*/  STL.64 [R1+0xe0], R42 ;  /* 0x0000e02a01007387 */ /* 0x000fe20000100a00 */
[----:B------:R-:W-:Y:S02]  /*5a30*/  @UP3 UIADD3.X UR14, UR9, -0x1, URZ, UP2, !UPT ;  /* 0xffffffff090e3890 */ /* 0x000fe400097fe43f */
[----:B------:R-:W-:Y:S01]  /*5a40*/  @UP3 UIADD3.X UR11, UR11, -0x1, URZ, UP1, !UPT ;  /* 0xffffffff0b0b3890 */ /* 0x000fe20008ffe43f */
[----:B------:R-:W-:Y:S04]  /*5a50*/  STL.64 [R1+0xd8], R40 ;  /* 0x0000d82801007387 */ /* 0x000fe80000100a00 */
[----:B------:R1:W-:Y:S04]  /*5a60*/  STL.64 [R1+0xd0], R38 ;  /* 0x0000d02601007387 */ /* 0x0003e80000100a00 */
[----:B------:R-:W-:Y:S04]  /*5a70*/  LDSM.16.MT88.4 R16, [R0+0xc000] ;  /* 0x00c000000010783b */ /* 0x000fe80000004200 */
[----:B------:R-:W-:Y:S04]  /*5a80*/  LDSM.16.MT88.4 R80, [R0+0xe000] ;  /* 0x00e000000050783b */ /* 0x000fe80000004200 */
[----:B------:R-:W-:Y:S04]  /*5a90*/  LDSM.16.MT88.4 R244, [R0+0x10000] ;  /* 0x0100000000f4783b */ /* 0x000fe80000004200 */
[----:B------:R-:W-:Y:S04]  /*5aa0*/  LDSM.16.MT88.4 R40, [R0+0xc800] ;  /* 0x00c800000028783b */ /* 0x000fe80000004200 */
[----:B-1----:R-:W3:Y:S01]  /*5ab0*/  LDL R38, [R1+0x28] ;  /* 0x0000280001267983 */ /* 0x002ee20000100800 */
[----:B-----5:R-:W-:Y:S03]  /*5ac0*/  IMAD.MOV.U32 R39, RZ, RZ, R96 ;  /* 0x000000ffff277224 */ /* 0x020fe600078e0060 */
[----:B------:R-:W-:Y:S04]  /*5ad0*/  STL.64 [R1+0xc8], R36 ;  /* 0x0000c82401007387 */ /* 0x000fe80000100a00 */
[----:B------:R-:W-:Y:S04]  /*5ae0*/  STL.64 [R1+0xc0], R34 ;  /* 0x0000c02201007387 */ /* 0x000fe80000100a00 */
[----:B------:R-:W-:Y:S04]  /*5af0*/  STL.64 [R1+0xb8], R32 ;  /* 0x0000b82001007387 */ /* 0x000fe80000100a00 */
[----:B------:R1:W-:Y:S04]  /*5b00*/  STL [R1+0xb0], R30 ;  /* 0x0000b01e01007387 */ /* 0x0003e80000100800 */
[----:B------:R-:W-:Y:S04]  /*5b10*/  STL.64 [R1+0xa8], R28 ;  /* 0x0000a81c01007387 */ /* 0x000fe80000100a00 */
[----:B------:R-:W-:Y:S04]  /*5b20*/  STL.64 [R1+0xa0], R22 ;  /* 0x0000a01601007387 */ /* 0x000fe80000100a00 */
[----:B------:R-:W-:Y:S04]  /*5b30*/  STL.64 [R1+0x98], R26 ;  /* 0x0000981a01007387 */ /* 0x000fe80000100a00 */
[----:B------:R-:W-:Y:S04]  /*5b40*/  STL.64 [R1+0x90], R24 ;  /* 0x0000901801007387 */ /* 0x000fe80000100a00 */
[----:B------:R4:W-:Y:S04]  /*5b50*/  STL.64 [R1+0x88], R20 ;  /* 0x0000881401007387 */ /* 0x0009e80000100a00 */
[----:B------:R-:W-:Y:S01]  /*5b60*/  LDSM.16.MT88.4 R32, [R0+0xe800] ;  /* 0x00e800000020783b */ /* 0x000fe20000004200 */
[----:B-1----:R-:W-:Y:S03]  /*5b70*/  IMAD.MOV.U32 R30, RZ, RZ, R39 ;  /* 0x000000ffff1e7224 */ /* 0x002fe600078e0027 */
[----:B----4-:R-:W4:Y:S04]  /*5b80*/  LDL R20, [R1+0x20] ;  /* 0x0000200001147983 */ /* 0x010f280000100800 */
[----:B--2---:R-:W1:Y:S04]  /*5b90*/  LDSM.16.M88.4 R96, [R4] ;  /* 0x000000000460783b */ /* 0x004e680000000200 */
[----:B------:R1:W2:Y:S04]  /*5ba0*/  LDSM.16.M88.4 R92, [R4+0x1000] ;  /* 0x00100000045c783b */ /* 0x0002a80000000200 */
[----:B---3--:R-:W3:Y:S01]  /*5bb0*/  LDSM.16.M88.4 R248, [R38] ;  /* 0x0000000026f8783b */ /* 0x008ee20000000200 */
[-C--:B-1----:R-:W-:Y:S03]  /*5bc0*/  HMMA.16816.F32 R4, R96, R16.reuse, RZ ;  /* 0x000000106004723c */ /* 0x082fe600000018ff */
[----:B------:R-:W1:Y:S03]  /*5bd0*/  LDSM.16.M88.4 R24, [R38+0x1000] ;  /* 0x001000002618783b */ /* 0x000e660000000200 */
[C---:B--2---:R-:W-:Y:S01]  /*5be0*/  HMMA.16816.F32 R8, R92.reuse, R16, RZ ;  /* 0x000000105c08723c */ /* 0x044fe200000018ff */
[----:B------:R-:W-:Y:S05]  /*5bf0*/  LDSM.16.MT88.4 R36, [R0+0xd800] ;  /* 0x00d800000024783b */ /* 0x000fea0000004200 */
[-C--:B------:R-:W-:Y:S06]  /*5c00*/  HMMA.16816.F32 R12, R92, R18.reuse, RZ ;  /* 0x000000125c0c723c */ /* 0x080fec00000018ff */
[C---:B------:R-:W-:Y:S06]  /*5c10*/  HMMA.16816.F32 R16, R96.reuse, R18, RZ ;  /* 0x000000126010723c */ /* 0x040fec00000018ff */
[-C--:B------:R-:W-:Y:S06]  /*5c20*/  HMMA.16816.F32 R68, R96, R80.reuse, RZ ;  /* 0x000000506044723c */ /* 0x080fec00000018ff */
[C---:B------:R-:W-:Y:S06]  /*5c30*/  HMMA.16816.F32 R72, R92.reuse, R80, RZ ;  /* 0x000000505c48723c */ /* 0x040fec00000018ff */
[-C--:B------:R-:W-:Y:S06]  /*5c40*/  HMMA.16816.F32 R76, R92, R82.reuse, RZ ;  /* 0x000000525c4c723c */ /* 0x080fec00000018ff */
[C---:B------:R-:W-:Y:S06]  /*5c50*/  HMMA.16816.F32 R80, R96.reuse, R82, RZ ;  /* 0x000000526050723c */ /* 0x040fec00000018ff */
[-C--:B------:R-:W-:Y:S06]  /*5c60*/  HMMA.16816.F32 R84, R96, R244.reuse, RZ ;  /* 0x000000f46054723c */ /* 0x080fec00000018ff */
[C---:B------:R-:W-:Y:S06]  /*5c70*/  HMMA.16816.F32 R88, R92.reuse, R244, RZ ;  /* 0x000000f45c58723c */ /* 0x040fec00000018ff */
[-C--:B------:R-:W-:Y:S06]  /*5c80*/  HMMA.16816.F32 R92, R92, R246.reuse, RZ ;  /* 0x000000f65c5c723c */ /* 0x080fec00000018ff */
[----:B------:R-:W-:Y:S01]  /*5c90*/  HMMA.16816.F32 R96, R96, R246, RZ ;  /* 0x000000f66060723c */ /* 0x000fe200000018ff */
[----:B------:R-:W2:Y:S05]  /*5ca0*/  LDSM.16.MT88.4 R244, [R0+0x10800] ;  /* 0x0108000000f4783b */ /* 0x000eaa0000004200 */
[-C--:B---3--:R-:W-:Y:S06]  /*5cb0*/  HMMA.16816.F32 R4, R248, R40.reuse, R4 ;  /* 0x00000028f804723c */ /* 0x088fec0000001804 */
[C---:B-1----:R-:W-:Y:S06]  /*5cc0*/  HMMA.16816.F32 R8, R24.reuse, R40, R8 ;  /* 0x000000281808723c */ /* 0x042fec0000001808 */
[-C--:B------:R-:W-:Y:S06]  /*5cd0*/  HMMA.16816.F32 R12, R24, R42.reuse, R12 ;  /* 0x0000002a180c723c */ /* 0x080fec000000180c */
[C---:B------:R-:W-:Y:S01]  /*5ce0*/  HMMA.16816.F32 R16, R248.reuse, R42, R16 ;  /* 0x0000002af810723c */ /* 0x040fe20000001810 */
[----:B------:R-:W-:Y:S05]  /*5cf0*/  LDSM.16.MT88.4 R40, [R0+0xd000] ;  /* 0x00d000000028783b */ /* 0x000fea0000004200 */
[-C--:B------:R-:W-:Y:S06]  /*5d00*/  HMMA.16816.F32 R68, R248, R32.reuse, R68 ;  /* 0x00000020f844723c */ /* 0x080fec0000001844 */
[C---:B------:R-:W-:Y:S06]  /*5d10*/  HMMA.16816.F32 R72, R24.reuse, R32, R72 ;  /* 0x000000201848723c */ /* 0x040fec0000001848 */
[-C--:B------:R-:W-:Y:S06]  /*5d20*/  HMMA.16816.F32 R76, R24, R34.reuse, R76 ;  /* 0x00000022184c723c */ /* 0x080fec000000184c */
[C---:B------:R-:W-:Y:S01]  /*5d30*/  HMMA.16816.F32 R80, R248.reuse, R34, R80 ;  /* 0x00000022f850723c */ /* 0x040fe20000001850 */
[----:B----4-:R-:W-:Y:S05]  /*5d40*/  LDSM.16.M88.4 R32, [R20+0x1000] ;  /* 0x001000001420783b */ /* 0x010fea0000000200 */
[-C--:B--2---:R-:W-:Y:S06]  /*5d50*/  HMMA.16816.F32 R84, R248, R244.reuse, R84 ;  /* 0x000000f4f854723c */ /* 0x084fec0000001854 */
[C---:B------:R-:W-:Y:S06]  /*5d60*/  HMMA.16816.F32 R88, R24.reuse, R244, R88 ;  /* 0x000000f41858723c */ /* 0x040fec0000001858 */
[-C--:B------:R-:W-:Y:S01]  /*5d70*/  HMMA.16816.F32 R92, R24, R246.reuse, R92 ;  /* 0x000000f6185c723c */ /* 0x080fe2000000185c */
[----:B------:R1:W2:Y:S05]  /*5d80*/  LDSM.16.M88.4 R24, [R20] ;  /* 0x000000001418783b */ /* 0x0002aa0000000200 */
[----:B------:R-:W-:Y:S01]  /*5d90*/  HMMA.16816.F32 R96, R248, R246, R96 ;  /* 0x000000f6f860723c */ /* 0x000fe20000001860 */
[----:B------:R-:W3:Y:S04]  /*5da0*/  LDSM.16.MT88.4 R244, [R0+0xf000] ;  /* 0x00f0000000f4783b */ /* 0x000ee80000004200 */
[----:B------:R-:W4:Y:S04]  /*5db0*/  LDSM.16.MT88.4 R248, [R0+0x11000] ;  /* 0x0110000000f8783b */ /* 0x000f280000004200 */
[----:B-1----:R-:W4:Y:S01]  /*5dc0*/  LDL R20, [R1+0x24] ;  /* 0x0000240001147983 */ /* 0x002f220000100800 */
[-C--:B--2---:R-:W-:Y:S06]  /*5dd0*/  HMMA.16816.F32 R4, R24, R40.reuse, R4 ;  /* 0x000000281804723c */ /* 0x084fec0000001804 */
[C---:B------:R-:W-:Y:S06]  /*5de0*/  HMMA.16816.F32 R8, R32.reuse, R40, R8 ;  /* 0x000000282008723c */ /* 0x040fec0000001808 */
[-C--:B------:R-:W-:Y:S06]  /*5df0*/  HMMA.16816.F32 R12, R32, R42.reuse, R12 ;  /* 0x0000002a200c723c */ /* 0x080fec000000180c */
[C---:B------:R-:W-:Y:S01]  /*5e00*/  HMMA.16816.F32 R16, R24.reuse, R42, R16 ;  /* 0x0000002a1810723c */ /* 0x040fe20000001810 */
[----:B------:R-:W5:Y:S04]  /*5e10*/  LDL.LU.64 R42, [R1+0xe0] ;  /* 0x0000e000012a7983 */ /* 0x000f680000300a00 */
[----:B------:R-:W5:Y:S01]  /*5e20*/  LDL.LU.64 R40, [R1+0xd8] ;  /* 0x0000d80001287983 */ /* 0x000f620000300a00 */
[-C--:B---3--:R-:W-:Y:S03]  /*5e30*/  HMMA.16816.F32 R68, R24, R244.reuse, R68 ;  /* 0x000000f41844723c */ /* 0x088fe60000001844 */
[----:B------:R-:W2:Y:S03]  /*5e40*/  LDL R23, [R1+0x74] ;  /* 0x0000740001177983 */ /* 0x000ea60000100800 */
[C---:B------:R-:W-:Y:S01]  /*5e50*/  HMMA.16816.F32 R72, R32.reuse, R244, R72 ;  /* 0x000000f42048723c */ /* 0x040fe20000001848 */
[----:B------:R-:W3:Y:S04]  /*5e60*/  LDL R21, [R1+0x70] ;  /* 0x0000700001157983 */ /* 0x000ee80000100800 */
[----:B------:R-:W3:Y:S01]  /*5e70*/  LDL R28, [R1+0x60] ;  /* 0x00006000011c7983 */ /* 0x000ee20000100800 */
[-C--:B------:R-:W-:Y:S03]  /*5e80*/  HMMA.16816.F32 R76, R32, R246.reuse, R76 ;  /* 0x000000f6204c723c */ /* 0x080fe6000000184c */
[----:B------:R-:W3:Y:S03]  /*5e90*/  LDL R29, [R1+0x64] ;  /* 0x00006400011d7983 */ /* 0x000ee60000100800 */
[C---:B------:R-:W-:Y:S06]  /*5ea0*/  HMMA.16816.F32 R80, R24.reuse, R246, R80 ;  /* 0x000000f61850723c */ /* 0x040fec0000001850 */
[-C--:B----4-:R-:W-:Y:S06]  /*5eb0*/  HMMA.16816.F32 R84, R24, R248.reuse, R84 ;  /* 0x000000f81854723c */ /* 0x090fec0000001854 */
[C---:B------:R-:W-:Y:S06]  /*5ec0*/  HMMA.16816.F32 R88, R32.reuse, R248, R88 ;  /* 0x000000f82058723c */ /* 0x040fec0000001858 */
[-C--:B------:R-:W-:Y:S06]  /*5ed0*/  HMMA.16816.F32 R92, R32, R250.reuse, R92 ;  /* 0x000000fa205c723c */ /* 0x080fec000000185c */
[----:B------:R-:W-:Y:S01]  /*5ee0*/  HMMA.16816.F32 R96, R24, R250, R96 ;  /* 0x000000fa1860723c */ /* 0x000fe20000001860 */
[----:B------:R-:W-:Y:S04]  /*5ef0*/  LDSM.16.MT88.4 R248, [R0+0xf800] ;  /* 0x00f8000000f8783b */ /* 0x000fe80000004200 */
[----:B------:R-:W-:Y:S04]  /*5f00*/  LDSM.16.MT88.4 R24, [R0+0x11800] ;  /* 0x011800000018783b */ /* 0x000fe80000004200 */
[----:B------:R-:W1:Y:S04]  /*5f10*/  LDSM.16.M88.4 R244, [R20] ;  /* 0x0000000014f4783b */ /* 0x000e680000000200 */
[----:B------:R4:W2:Y:S02]  /*5f20*/  LDSM.16.M88.4 R32, [R20+0x1000] ;  /* 0x001000001420783b */ /* 0x0008a40000000200 */
[----:B----4-:R-:W4:Y:S01]  /*5f30*/  LDC R20, c[0x0][0x270] ;  /* 0x00009c00ff147b82 */ /* 0x010f220000000800 */
[-C--:B-1----:R-:W-:Y:S06]  /*5f40*/  HMMA.16816.F32 R4, R244, R36.reuse, R4 ;  /* 0x00000024f404723c */ /* 0x082fec0000001804 */
[C---:B--2---:R-:W-:Y:S05]  /*5f50*/  HMMA.16816.F32 R8, R32.reuse, R36, R8 ;  /* 0x000000242008723c */ /* 0x044fea0000001808 */
[----:B----4-:R-:W-:Y:S01]  /*5f60*/  IMAD R22, R20, UR17, RZ ;  /* 0x0000001114167c24 */ /* 0x010fe2000f8e02ff */
[-C--:B------:R-:W-:Y:S06]  /*5f70*/  HMMA.16816.F32 R12, R32, R38.reuse, R12 ;  /* 0x00000026200c723c */ /* 0x080fec000000180c */
[C---:B------:R-:W-:Y:S01]  /*5f80*/  HMMA.16816.F32 R16, R244.reuse, R38, R16 ;  /* 0x00000026f410723c */ /* 0x040fe20000001810 */
[----:B------:R-:W5:Y:S04]  /*5f90*/  LDL.LU.64 R38, [R1+0xd0] ;  /* 0x0000d00001267983 */ /* 0x000f680000300a00 */
[----:B------:R-:W5:Y:S01]  /*5fa0*/  LDL.LU.64 R36, [R1+0xc8] ;  /* 0x0000c80001247983 */ /* 0x000f620000300a00 */
[-C--:B------:R-:W-:Y:S06]  /*5fb0*/  HMMA.16816.F32 R68, R244, R248.reuse, R68 ;  /* 0x000000f8f444723c */ /* 0x080fec0000001844 */
[C---:B------:R-:W-:Y:S01]  /*5fc0*/  HMMA.16816.F32 R72, R32.reuse, R248, R72 ;  /* 0x000000f82048723c */ /* 0x040fe20000001848 */
[----:B------:R-:W2:Y:S05]  /*5fd0*/  LDL.LU.64 R248, [R1+0x30] ;  /* 0x0000300001f87983 */ /* 0x000eaa0000300a00 */
[-C--:B------:R-:W-:Y:S06]  /*5fe0*/  HMMA.16816.F32 R76, R32, R250.reuse, R76 ;  /* 0x000000fa204c723c */ /* 0x080fec000000184c */
[C---:B------:R-:W-:Y:S06]  /*5ff0*/  HMMA.16816.F32 R80, R244.reuse, R250, R80 ;  /* 0x000000faf450723c */ /* 0x040fec0000001850 */
[-C--:B------:R-:W-:Y:S05]  /*6000*/  HMMA.16816.F32 R84, R244, R24.reuse, R84 ;  /* 0x00000018f454723c */ /* 0x080fea0000001854 */
[----:B------:R-:W-:Y:S01]  /*6010*/  IMAD.U32 R250, R22, -0x40, RZ ;  /* 0xffffffc016fa7824 */ /* 0x000fe200078e00ff */
[----:B------:R-:W-:Y:S01]  /*6020*/  @P0 IADD3 R22, P2, R23, UR10, RZ ;  /* 0x0000000a17160c10 */ /* 0x000fe2000ff5e0ff */
[C---:B------:R-:W-:Y:S01]  /*6030*/  HMMA.16816.F32 R88, R32.reuse, R24, R88 ;  /* 0x000000182058723c */ /* 0x040fe20000001858 */
[----:B------:R-:W-:Y:S03]  /*6040*/  @UP3 UMOV UR10, UR15 ;  /* 0x0000000f000a3c82 */ /* 0x000fe60008000000 */
[----:B---3--:R-:W-:Y:S01]  /*6050*/  @P0 IADD3.X R23, R21, UR9, RZ, P2, !PT ;  /* 0x0000000915170c10 */ /* 0x008fe200097fe4ff */
[----:B------:R-:W-:Y:S01]  /*6060*/  @UP3 UMOV UR9, UR14 ;  /* 0x0000000e00093c82 */ /* 0x000fe20008000000 */
[-C--:B------:R-:W-:Y:S03]  /*6070*/  HMMA.16816.F32 R92, R32, R26.reuse, R92 ;  /* 0x0000001a205c723c */ /* 0x080fe6000000185c */
[----:B------:R-:W3:Y:S02]  /*6080*/  @P0 LDG.E R28, desc[UR6][R22.64+-0x100] ;  /* 0xffff0006161c0981 */ /* 0x000ee4000c1e1900 */
[----:B------:R-:W-:Y:S01]  /*6090*/  IMAD.MOV.U32 R25, RZ, RZ, R30 ;  /* 0x000000ffff197224 */ /* 0x000fe200078e001e */
[----:B------:R-:W-:Y:S01]  /*60a0*/  HMMA.16816.F32 R96, R244, R26, R96 ;  /* 0x0000001af460723c */ /* 0x000fe20000001860 */
[----:B------:R1:W4:Y:S04]  /*60b0*/  @P0 LDG.E R29, desc[UR6][R22.64+-0xe0] ;  /* 0xffff2006161d0981 */ /* 0x000328000c1e1900 */
[----:B------:R-:W-:Y:S06]  /*60c0*/  IMAD R24, R20, UR17, RZ ;  /* 0x0000001114187c24 */ /* 0x000fec000f8e02ff */
[----:B------:R-:W-:Y:S01]  /*60d0*/  IMAD R30, R24, 0x18, RZ ;  /* 0x00000018181e7824 */ /* 0x000fe200078e02ff */
[----:B--2---:R-:W-:Y:S01]  /*60e0*/  LEA R251, P1, R250, R248, 0x2 ;  /* 0x000000f8fafb7211 */ /* 0x004fe200078210ff */
[----:B------:R-:W-:Y:S03]  /*60f0*/  IMAD.SHL.U32 R248, R24, 0x8, RZ ;  /* 0x0000000818f87824 */ /* 0x000fe600078e00ff */
[----:B------:R-:W-:Y:S01]  /*6100*/  LEA.HI.X.SX32 R250, R250, R249, 0x2, P1 ;  /* 0x000000f9fafa7211 */ /* 0x000fe200008f16ff */
[----:B------:R-:W-:Y:S02]  /*6110*/  IMAD.MOV.U32 R20, RZ, RZ, R251 ;  /* 0x000000ffff147224 */ /* 0x000fe400078e00fb */
[----:B------:R-:W-:Y:S02]  /*6120*/  IMAD.SHL.U32 R249, R24, 0x10, RZ ;  /* 0x0000001018f97824 */ /* 0x000fe400078e00ff */
[----:B------:R-:W-:Y:S01]  /*6130*/  IMAD.MOV.U32 R21, RZ, RZ, R250 ;  /* 0x000000ffff157224 */ /* 0x000fe200078e00fa */
[CC--:B------:R-:W-:Y:S02]  /*6140*/  LEA R250, P2, R248.reuse, R20.reuse, 0x2 ;  /* 0x00000014f8fa7211 */ /* 0x0c0fe400078410ff */
[CC--:B-1----:R-:W-:Y:S02]  /*6150*/  LEA R22, P1, R249.reuse, R20.reuse, 0x2 ;  /* 0x00000014f9167211 */ /* 0x0c2fe400078210ff */
[----:B------:R1:W-:Y:S01]  /*6160*/  REDG.E.ADD.F32.FTZ.RN.STRONG.GPU desc[UR6][R20.64], R4 ;  /* 0x00000004140079a6 */ /* 0x0003e2000c10f386 */
[-C--:B------:R-:W-:Y:S02]  /*6170*/  LEA.HI.X.SX32 R251, R248, R21.reuse, 0x2, P2 ;  /* 0x00000015f8fb7211 */ /* 0x080fe400010f16ff */
[-C--:B------:R-:W-:Y:S01]  /*6180*/  LEA.HI.X.SX32 R23, R249, R21.reuse, 0x2, P1 ;  /* 0x00000015f9177211 */ /* 0x080fe200008f16ff */
[----:B------:R-:W-:Y:S04]  /*6190*/  STL.64 [R1+0x30], R20 ;  /* 0x0000301401007387 */ /* 0x000fe80000100a00 */
[----:B------:R2:W-:Y:S04]  /*61a0*/  REDG.E.ADD.F32.FTZ.RN.STRONG.GPU desc[UR6][R250.64], R5 ;  /* 0x00000005fa0079a6 */ /* 0x0005e8000c10f386 */
[----:B------:R2:W-:Y:S04]  /*61b0*/  REDG.E.ADD.F32.FTZ.RN.STRONG.GPU desc[UR6][R22.64], R6 ;  /* 0x00000006160079a6 */ /* 0x0005e8000c10f386 */
[----:B------:R2:W5:Y:S04]  /*61c0*/  LDL.LU.64 R34, [R1+0xc0] ;  /* 0x0000c00001227983 */ /* 0x0005680000300a00 */
[----:B------:R2:W5:Y:S04]  /*61d0*/  LDL.LU.64 R32, [R1+0xb8] ;  /* 0x0000b80001207983 */ /* 0x0005680000300a00 */
[----:B---3--:R3:W-:Y:S01]  /*61e0*/  @P0 STL [R1+0x60], R28 ;  /* 0x0000601c01000387 */ /* 0x0087e20000100800 */
[CC--:B-1----:R-:W-:Y:S03]  /*61f0*/  LEA R4, P2, R30.reuse, R20.reuse, 0x2 ;  /* 0x000000141e047211 */ /* 0x0c2fe600078410ff */
[----:B----4-:R1:W-:Y:S01]  /*6200*/  @P0 STL [R1+0x64], R29 ;  /* 0x0000641d01000387 */ /* 0x0103e20000100800 */
[-C--:B--2---:R-:W-:Y:S03]  /*6210*/  LEA.HI.X.SX32 R5, R30, R21.reuse, 0x2, P2 ;  /* 0x000000151e057211 */ /* 0x084fe600010f16ff */
[----:B------:R2:W5:Y:S01]  /*6220*/  LDL.LU R30, [R1+0xb0] ;  /* 0x0000b000011e7983 */ /* 0x0005620000300800 */
[----:B------:R-:W1:Y:S01]  /*6230*/  LDC R23, c[0x0][0x270] ;  /* 0x00009c00ff177b82 */ /* 0x000e620000000800 */
[----:B------:R-:W-:Y:S02]  /*6240*/  IMAD R22, R24, 0x28, RZ ;  /* 0x0000002818167824 */ /* 0x000fe400078e02ff */
[----:B------:R4:W-:Y:S03]  /*6250*/  REDG.E.ADD.F32.FTZ.RN.STRONG.GPU desc[UR6][R4.64], R7 ;  /* 0x00000007040079a6 */ /* 0x0009e6000c10f386 */
[-C--:B------:R-:W-:Y:S02]  /*6260*/  LEA R22, P3, R22, R20.reuse, 0x2 ;  /* 0x0000001416167211 */ /* 0x080fe400078610ff */
[----:B------:R-:W2:Y:S01]  /*6270*/  LDC R6, c[0x0][0x270] ;  /* 0x00009c00ff067b82 */ /* 0x000ea20000000800 */
[C---:B---3--:R-:W-:Y:S02]  /*6280*/  IMAD.SHL.U32 R28, R24.reuse, 0x20, RZ ;  /* 0x00000020181c7824 */ /* 0x048fe400078e00ff */
[----:B------:R-:W-:Y:S03]  /*6290*/  IMAD R24, R24, 0x30, RZ ;  /* 0x0000003018187824 */ /* 0x000fe600078e02ff */
[-C--:B------:R-:W-:Y:S01]  /*62a0*/  LEA R28, P1, R28, R20.reuse, 0x2 ;  /* 0x000000141c1c7211 */ /* 0x080fe200078210ff */
[----:B-1----:R-:W-:Y:S04]  /*62b0*/  IMAD R29, R23, UR17, RZ ;  /* 0x00000011171d7c24 */ /* 0x002fe8000f8e02ff */
[----:B------:R-:W-:Y:S01]  /*62c0*/  IMAD.SHL.U32 R29, R29, 0x20, RZ ;  /* 0x000000201d1d7824 */ /* 0x000fe200078e00ff */
[----:B----4-:R-:W1:Y:S01]  /*62d0*/  LDC R7, c[0x0][0x270] ;  /* 0x00009c00ff077b82 */ /* 0x010e620000000800 */
[C---:B--2---:R-:W-:Y:S03]  /*62e0*/  IMAD R23, R6.reuse, UR17, RZ ;  /* 0x0000001106177c24 */ /* 0x044fe6000f8e02ff */
[-C--:B------:R-:W-:Y:S01]  /*62f0*/  LEA.HI.X.SX32 R29, R29, R21.reuse, 0x2, P1 ;  /* 0x000000151d1d7211 */ /* 0x080fe200008f16ff */
[----:B------:R-:W-:Y:S01]  /*6300*/  IMAD R5, R6, UR17, RZ ;  /* 0x0000001106057c24 */ /* 0x000fe2000f8e02ff */
[CC--:B------:R-:W-:Y:S01]  /*6310*/  LEA R6, P2, R24.reuse, R20.reuse, 0x2 ;  /* 0x0000001418067211 */ /* 0x0c0fe200078410ff */
[----:B------:R-:W-:Y:S02]  /*6320*/  IMAD R23, R23, 0x28, RZ ;  /* 0x0000002817177824 */ /* 0x000fe400078e02ff */
[----:B------:R2:W-:Y:S01]  /*6330*/  REDG.E.ADD.F32.FTZ.RN.STRONG.GPU desc[UR6][R28.64], R8 ;  /* 0x000000081c0079a6 */ /* 0x0005e2000c10f386 */
[----:B------:R-:W-:Y:S02]  /*6340*/  IMAD R5, R5, 0x38, RZ ;  /* 0x0000003805057824 */ /* 0x000fe400078e02ff */
[-C--:B------:R-:W-:Y:S03]  /*6350*/  LEA.HI.X.SX32 R23, R23, R21.reuse, 0x2, P3 ;  /* 0x0000001517177211 */ /* 0x080fe600018f16ff */
[-C--:B------:R-:W-:Y:S02]  /*6360*/  LEA R4, P1, R5, R20.reuse, 0x2 ;  /* 0x0000001405047211 */ /* 0x080fe400078210ff */
[----:B------:R3:W-:Y:S01]  /*6370*/  REDG.E.ADD.F32.FTZ.RN.STRONG.GPU desc[UR6][R22.64], R9 ;  /* 0x00000009160079a6 */ /* 0x0007e2000c10f386 */
[----:B-1----:R-:W-:Y:S01]  /*6380*/  IMAD R5, R7, UR17, RZ ;  /* 0x0000001107057c24 */ /* 0x002fe2000f8e02ff */
[-C--:B------:R-:W-:Y:S01]  /*6390*/  LEA.HI.X.SX32 R7, R24, R21.reuse, 0x2, P2 ;  /* 0x0000001518077211 */ /* 0x080fe200010f16ff */
[----:B------:R-:W-:Y:S02]  /*63a0*/  VIADD R24, R249, 0x20 ;  /* 0x00000020f9187836 */ /* 0x000fe40000000000 */
[----:B------:R-:W-:Y:S02]  /*63b0*/  IMAD R5, R5, 0x38, RZ ;  /* 0x0000003805057824 */ /* 0x000fe400078e02ff */
[----:B------:R1:W-:Y:S03]  /*63c0*/  REDG.E.ADD.F32.FTZ.RN.STRONG.GPU desc[UR6][R6.64], R10 ;  /* 0x0000000a060079a6 */ /* 0x0003e6000c10f386 */
[-C--:B------:R-:W-:Y:S01]  /*63d0*/  LEA.HI.X.SX32 R5, R5, R21.reuse, 0x2, P1 ;  /* 0x0000001505057211 */ /* 0x080fe200008f16ff */
[----:B--2---:R2:W5:Y:S04]  /*63e0*/  LDL.LU.64 R28, [R1+0xa8] ;  /* 0x0000a800011c7983 */ /* 0x0045680000300a00 */
[----:B------:R4:W-:Y:S04]  /*63f0*/  REDG.E.ADD.F32.FTZ.RN.STRONG.GPU desc[UR6][R4.64], R11 ;  /* 0x0000000b040079a6 */ /* 0x0009e8000c10f386 */
[----:B---3--:R2:W5:Y:S04]  /*6400*/  LDL.LU.64 R22, [R1+0xa0] ;  /* 0x0000a00001167983 */ /* 0x0085680000300a00 */
[----:B------:R-:W3:Y:S04]  /*6410*/  LDL.64 R8, [R1+0x48] ;  /* 0x0000480001087983 */ /* 0x000ee80000100a00 */
[----:B------:R2:W-:Y:S04]  /*6420*/  REDG.E.ADD.F32.FTZ.RN.STRONG.GPU desc[UR6][R20.64+0x80], R16 ;  /* 0x00008010140079a6 */ /* 0x0005e8000c10f386 */
[----:B------:R2:W-:Y:S01]  /*6430*/  REDG.E.ADD.F32.FTZ.RN.STRONG.GPU desc[UR6][R250.64+0x80], R17 ;  /* 0x00008011fa0079a6 */ /* 0x0005e2000c10f386 */
[C---:B-1----:R-:W-:Y:S03]  /*6440*/  IMAD.IADD R7, R248.reuse, 0x1, R24 ;  /* 0x00000001f8077824 */ /* 0x042fe600078e0218 */
[----:B------:R-:W2:Y:S04]  /*6450*/  LDL R6, [R1+0x2c] ;  /* 0x00002c0001067983 */ /* 0x000ea80000100800 */
[----:B------:R-:W2:Y:S01]  /*6460*/  LDL R10, [R1+0x6c] ;  /* 0x00006c00010a7983 */ /* 0x000ea20000100800 */
[----:B----4-:R-:W-:Y:S03]  /*6470*/  VIADD R5, R249, 0x20 ;  /* 0x00000020f9057836 */ /* 0x010fe60000000000 */
[----:B------:R1:W5:Y:S01]  /*6480*/  LDL.LU.64 R26, [R1+0x98] ;  /* 0x00009800011a7983 */ /* 0x0003620000300a00 */
[C---:B------:R-:W-:Y:S02]  /*6490*/  IMAD.IADD R4, R248.reuse, 0x1, R7 ;  /* 0x00000001f8047824 */ /* 0x040fe400078e0207 */
[----:B------:R-:W-:Y:S02]  /*64a0*/  IMAD.MOV.U32 R11, RZ, RZ, R25 ;  /* 0x000000ffff0b7224 */ /* 0x000fe400078e0019 */
[----:B------:R1:W5:Y:S01]  /*64b0*/  LDL.LU.64 R24, [R1+0x90] ;  /* 0x0000900001187983 */ /* 0x0003620000300a00 */
[----:B---3--:R-:W-:Y:S01]  /*64c0*/  IMAD.MOV.U32 R246, RZ, RZ, R8 ;  /* 0x000000fffff67224 */ /* 0x008fe200078e0008 */
[CC--:B------:R-:W-:Y:S01]  /*64d0*/  LEA R8, P1, R5.reuse, R20.reuse, 0x2 ;  /* 0x0000001405087211 */ /* 0x0c0fe200078210ff */
[----:B------:R-:W-:Y:S02]  /*64e0*/  IMAD.MOV.U32 R247, RZ, RZ, R9 ;  /* 0x000000fffff77224 */ /* 0x000fe400078e0009 */
[----:B------:R-:W-:Y:S01]  /*64f0*/  IMAD.MOV.U32 R244, RZ, RZ, R246 ;  /* 0x000000fffff47224 */ /* 0x000fe200078e00f6 */
[-C--:B------:R-:W-:Y:S01]  /*6500*/  LEA.HI.X.SX32 R9, R5, R21.reuse, 0x2, P1 ;  /* 0x0000001505097211 */ /* 0x080fe200008f16ff */
[----:B------:R-:W-:Y:S01]  /*6510*/  IMAD.IADD R5, R248, 0x1, R4 ;  /* 0x00000001f8057824 */ /* 0x000fe200078e0204 */
[CC--:B--2---:R-:W-:Y:S01]  /*6520*/  LEA R16, P1, R4.reuse, R20.reuse, 0x2 ;  /* 0x0000001404107211 */ /* 0x0c4fe200078210ff */
[----:B------:R-:W-:Y:S02]  /*6530*/  IMAD.MOV.U32 R246, RZ, RZ, R11 ;  /* 0x000000fffff67224 */ /* 0x000fe400078e000b */
[----:B------:R2:W-:Y:S01]  /*6540*/  REDG.E.ADD.F32.FTZ.RN.STRONG.GPU desc[UR6][R8.64], R18 ;  /* 0x00000012080079a6 */ /* 0x0005e2000c10f386 */
[-C--:B------:R-:W-:Y:S01]  /*6550*/  LEA.HI.X.SX32 R17, R4, R21.reuse, 0x2, P1 ;  /* 0x0000001504117211 */ /* 0x080fe200008f16ff */
[----:B------:R-:W-:Y:S01]  /*6560*/  IMAD.MOV.U32 R245, RZ, RZ, R6 ;  /* 0x000000fffff57224 */ /* 0x000fe200078e0006 */
[CC--:B------:R-:W-:Y:S01]  /*6570*/  LEA R6, P2, R7.reuse, R20.reuse, 0x2 ;  /* 0x0000001407067211 */ /* 0x0c0fe200078410ff */
[----:B------:R-:W-:Y:S03]  /*6580*/  IMAD.IADD R4, R248, 0x1, R5 ;  /* 0x00000001f8047824 */ /* 0x000fe600078e0205 */
[-C--:B------:R-:W-:Y:S05]  /*6590*/  LEA.HI.X.SX32 R7, R7, R21.reuse, 0x2, P2 ;  /* 0x0000001507077211 */ /* 0x080fea00010f16ff */
[----:B------:R3:W-:Y:S04]  /*65a0*/  REDG.E.ADD.F32.FTZ.RN.STRONG.GPU desc[UR6][R6.64], R19 ;  /* 0x00000013060079a6 */ /* 0x0007e8000c10f386 */
[----:B------:R-:W-:Y:S01]  /*65b0*/  REDG.E.ADD.F32.FTZ.RN.STRONG.GPU desc[UR6][R16.64], R12 ;  /* 0x0000000c100079a6 */ /* 0x000fe2000c10f386 */
[----:B--2---:R-:W-:Y:S01]  /*65c0*/  IMAD.MOV.U32 R18, RZ, RZ, R245 ;  /* 0x000000ffff127224 */ /* 0x004fe200078e00f5 */
[CC--:B------:R-:W-:Y:S01]  /*65d0*/  LEA R8, P2, R4.reuse, R20.reuse, 0x2 ;  /* 0x0000001404087211 */ /* 0x0c0fe200078410ff */
[----:B------:R-:W-:Y:S02]  /*65e0*/  IMAD.MOV.U32 R245, RZ, RZ, R247 ;  /* 0x000000fffff57224 */ /* 0x000fe400078e00f7 */
[----:B------:R-:W-:Y:S01]  /*65f0*/  IMAD.MOV.U32 R247, RZ, RZ, R10 ;  /* 0x000000fffff77224 */ /* 0x000fe200078e000a */
[CC--:B------:R-:W-:Y:S02]  /*6600*/  LEA R10, P1, R5.reuse, R20.reuse, 0x2 ;  /* 0x00000014050a7211 */ /* 0x0c0fe400078210ff */
[-C--:B------:R-:W-:Y:S02]  /*6610*/  LEA.HI.X.SX32 R9, R4, R21.reuse, 0x2, P2 ;  /* 0x0000001504097211 */ /* 0x080fe400010f16ff */
[-C--:B------:R-:W-:Y:S01]  /*6620*/  LEA.HI.X.SX32 R11, R5, R21.reuse, 0x2, P1 ;  /* 0x00000015050b7211 */ /* 0x080fe200008f16ff */
[----:B------:R-:W-:Y:S02]  /*6630*/  VIADD R5, R249, 0x40 ;  /* 0x00000040f9057836 */ /* 0x000fe40000000000 */
[C---:B---3--:R-:W-:Y:S02]  /*6640*/  IMAD.IADD R7, R248.reuse, 0x1, R4 ;  /* 0x00000001f8077824 */ /* 0x048fe400078e0204 */
[----:B------:R2:W-:Y:S03]  /*6650*/  REDG.E.ADD.F32.FTZ.RN.STRONG.GPU desc[UR6][R10.64], R13 ;  /* 0x0000000d0a0079a6 */ /* 0x0005e6000c10f386 */
[CC--:B------:R-:W-:Y:S01]  /*6660*/  LEA R6, P1, R7.reuse, R20.reuse, 0x2 ;  /* 0x0000001407067211 */ /* 0x0c0fe200078210ff */
[----:B------:R3:W-:Y:S03]  /*6670*/  REDG.E.ADD.F32.FTZ.RN.STRONG.GPU desc[UR6][R8.64], R14 ;  /* 0x0000000e080079a6 */ /* 0x0007e6000c10f386 */
[-C--:B------:R-:W-:Y:S05]  /*6680*/  LEA.HI.X.SX32 R7, R7, R21.reuse, 0x2, P1 ;  /* 0x0000001507077211 */ /* 0x080fea00008f16ff */
[----:B------:R4:W-:Y:S04]  /*6690*/  REDG.E.ADD.F32.FTZ.RN.STRONG.GPU desc[UR6][R6.64], R15 ;  /* 0x0000000f060079a6 */ /* 0x0009e8000c10f386 */
[----:B------:R-:W-:Y:S04]  /*66a0*/  REDG.E.ADD.F32.FTZ.RN.STRONG.GPU desc[UR6][R20.64+0x100], R68 ;  /* 0x00010044140079a6 */ /* 0x000fe8000c10f386 */
[----:B------:R-:W-:Y:S01]  /*66b0*/  REDG.E.ADD.F32.FTZ.RN.STRONG.GPU desc[UR6][R250.64+0x100], R69 ;  /* 0x00010045fa0079a6 */ /* 0x000fe2000c10f386 */
[C---:B--2---:R-:W-:Y:S01]  /*66c0*/  IMAD.IADD R10, R248.reuse, 0x1, R5 ;  /* 0x00000001f80a7824 */ /* 0x044fe200078e0205 */
[CC--:B---3--:R-:W-:Y:S03]  /*66d0*/  LEA R8, P1, R5.reuse, R20.reuse, 0x2 ;  /* 0x0000001405087211 */ /* 0x0c8fe600078210ff */
[C---:B------:R-:W-:Y:S01]  /*66e0*/  IMAD.IADD R4, R248.reuse, 0x1, R10 ;  /* 0x00000001f8047824 */ /* 0x040fe200078e020a */
[-C--:B------:R-:W-:Y:S03]  /*66f0*/  LEA.HI.X.SX32 R9, R5, R21.reuse, 0x2, P1 ;  /* 0x0000001505097211 */ /* 0x080fe600008f16ff */
[----:B------:R-:W-:Y:S01]  /*6700*/  IMAD.IADD R5, R248, 0x1, R4 ;  /* 0x00000001f8057824 */ /* 0x000fe200078e0204 */
[-C--:B------:R-:W-:Y:S02]  /*6710*/  LEA R12, P1, R4, R20.reuse, 0x2 ;  /* 0x00000014040c7211 */ /* 0x080fe400078210ff */
[-C--:B----4-:R-:W-:Y:S01]  /*6720*/  LEA R6, P2, R10, R20.reuse, 0x2 ;  /* 0x000000140a067211 */ /* 0x090fe200078410ff */
[----:B------:R2:W-:Y:S01]  /*6730*/  REDG.E.ADD.F32.FTZ.RN.STRONG.GPU desc[UR6][R8.64], R70 ;  /* 0x00000046080079a6 */ /* 0x0005e2000c10f386 */
[-C--:B------:R-:W-:Y:S01]  /*6740*/  LEA.HI.X.SX32 R13, R4, R21.reuse, 0x2, P1 ;  /* 0x00000015040d7211 */ /* 0x080fe200008f16ff */
[----:B------:R-:W-:Y:S01]  /*6750*/  IMAD.IADD R4, R248, 0x1, R5 ;  /* 0x00000001f8047824 */ /* 0x000fe200078e0205 */
[-C--:B------:R-:W-:Y:S02]  /*6760*/  LEA.HI.X.SX32 R7, R10, R21.reuse, 0x2, P2 ;  /* 0x000000150a077211 */ /* 0x080fe400010f16ff */
[CC--:B------:R-:W-:Y:S03]  /*6770*/  LEA R10, P1, R5.reuse, R20.reuse, 0x2 ;  /* 0x00000014050a7211 */ /* 0x0c0fe600078210ff */
[----:B------:R3:W-:Y:S01]  /*6780*/  REDG.E.ADD.F32.FTZ.RN.STRONG.GPU desc[UR6][R6.64], R71 ;  /* 0x00000047060079a6 */ /* 0x0007e2000c10f386 */
[-C--:B------:R-:W-:Y:S01]  /*6790*/  LEA.HI.X.SX32 R11, R5, R21.reuse, 0x2, P1 ;  /* 0x00000015050b7211 */ /* 0x080fe200008f16ff */
[----:B------:R-:W-:Y:S02]  /*67a0*/  VIADD R5, R249, 0x60 ;  /* 0x00000060f9057836 */ /* 0x000fe40000000000 */
[----:B------:R-:W-:Y:S04]  /*67b0*/  REDG.E.ADD.F32.FTZ.RN.STRONG.GPU desc[UR6][R12.64], R72 ;  /* 0x000000480c0079a6 */ /* 0x000fe8000c10f386 */
[----:B------:R-:W-:Y:S04]  /*67c0*/  REDG.E.ADD.F32.FTZ.RN.STRONG.GPU desc[UR6][R10.64], R73 ;  /* 0x000000490a0079a6 */ /* 0x000fe8000c10f386 */
[----:B------:R-:W-:Y:S01]  /*67d0*/  LDSM.16.MT88.4 R68, [R0+0x4000] ;  /* 0x004000000044783b */ /* 0x000fe20000004200 */
[CC--:B--2---:R-:W-:Y:S04]  /*67e0*/  LEA R8, P2, R4.reuse, R20.reuse, 0x2 ;  /* 0x0000001404087211 */ /* 0x0c4fe800078410ff */
[-C--:B------:R-:W-:Y:S01]  /*67f0*/  LEA.HI.X.SX32 R9, R4, R21.reuse, 0x2, P2 ;  /* 0x0000001504097211 */ /* 0x080fe200010f16ff */
[C---:B---3--:R-:W-:Y:S04]  /*6800*/  IMAD.IADD R7, R248.reuse, 0x1, R4 ;  /* 0x00000001f8077824 */ /* 0x048fe800078e0204 */
[----:B------:R2:W-:Y:S01]  /*6810*/  REDG.E.ADD.F32.FTZ.RN.STRONG.GPU desc[UR6][R8.64], R74 ;  /* 0x0000004a080079a6 */ /* 0x0005e2000c10f386 */
[CC--:B------:R-:W-:Y:S04]  /*6820*/  LEA R6, P1, R7.reuse, R20.reuse, 0x2 ;  /* 0x0000001407067211 */ /* 0x0c0fe800078210ff */
[-C--:B------:R-:W-:Y:S05]  /*6830*/  LEA.HI.X.SX32 R7, R7, R21.reuse, 0x2, P1 ;  /* 0x0000001507077211 */ /* 0x080fea00008f16ff */
[----:B------:R3:W-:Y:S04]  /*6840*/  REDG.E.ADD.F32.FTZ.RN.STRONG.GPU desc[UR6][R6.64], R75 ;  /* 0x0000004b060079a6 */ /* 0x0007e8000c10f386 */
[----:B------:R-:W-:Y:S04]  /*6850*/  REDG.E.ADD.F32.FTZ.RN.STRONG.GPU desc[UR6][R20.64+0x180], R80 ;  /* 0x00018050140079a6 */ /* 0x000fe8000c10f386 */
[----:B------:R-:W-:Y:S04]  /*6860*/  REDG.E.ADD.F32.FTZ.RN.STRONG.GPU desc[UR6][R250.64+0x180], R81 ;  /* 0x00018051fa0079a6 */ /* 0x000fe8000c10f386 */
[----:B------:R-:W-:Y:S01]  /*6870*/  LDSM.16.MT88.4 R72, [R3+0x12800] ;  /* 0x012800000348783b */ /* 0x000fe20000004200 */
[C---:B--2---:R-:W-:Y:S04]  /*6880*/  IMAD.IADD R8, R248.reuse, 0x1, R5 ;  /* 0x00000001f8087824 */ /* 0x044fe800078e0205 */
[----:B------:R-:W-:Y:S01]  /*6890*/  IMAD.IADD R4, R248, 0x1, R8 ;  /* 0x00000001f8047824 */ /* 0x000fe200078e0208 */
[CC--:B------:R-:W-:Y:S04]  /*68a0*/  LEA R12, P2, R8.reuse, R20.reuse, 0x2 ;  /* 0x00000014080c7211 */ /* 0x0c0fe800078410ff */
[-C--:B------:R-:W-:Y:S02]  /*68b0*/  LEA.HI.X.SX32 R13, R8, R21.reuse, 0x2, P2 ;  /* 0x00000015080d7211 */ /* 0x080fe400010f16ff */
[CC--:B---3--:R-:W-:Y:S04]  /*68c0*/  LEA R6, P1, R5.reuse, R20.reuse, 0x2 ;  /* 0x0000001405067211 */ /* 0x0c8fe800078210ff */
[-C--:B------:R-:W-:Y:S01]  /*68d0*/  LEA.HI.X.SX32 R7, R5, R21.reuse, 0x2, P1 ;  /* 0x0000001505077211 */ /* 0x080fe200008f16ff */
[----:B------:R-:W-:Y:S01]  /*68e0*/  IMAD.IADD R5, R248, 0x1, R4 ;  /* 0x00000001f8057824 */ /* 0x000fe200078e0204 */
[CC--:B------:R-:W-:Y:S03]  /*68f0*/  LEA R10, P1, R4.reuse, R20.reuse, 0x2 ;  /* 0x00000014040a7211 */ /* 0x0c0fe600078210ff */
[----:B------:R2:W-:Y:S01]  /*6900*/  REDG.E.ADD.F32.FTZ.RN.STRONG.GPU desc[UR6][R6.64], R82 ;  /* 0x00000052060079a6 */ /* 0x0005e2000c10f386 */
[-C--:B------:R-:W-:Y:S01]  /*6910*/  LEA.HI.X.SX32 R11, R4, R21.reuse, 0x2, P1 ;  /* 0x00000015040b7211 */ /* 0x080fe200008f16ff */
[C---:B------:R-:W-:Y:S01]  /*6920*/  IMAD.IADD R4, R248.reuse, 0x1, R5 ;  /* 0x00000001f8047824 */ /* 0x040fe200078e0205 */
[CC--:B------:R-:W-:Y:S01]  /*6930*/  LEA R8, P1, R5.reuse, R20.reuse, 0x2 ;  /* 0x0000001405087211 */ /* 0x0c0fe200078210ff */
[----:B------:R-:W-:Y:S03]  /*6940*/  REDG.E.ADD.F32.FTZ.RN.STRONG.GPU desc[UR6][R12.64], R83 ;  /* 0x000000530c0079a6 */ /* 0x000fe6000c10f386 */
[-C--:B------:R-:W-:Y:S01]  /*6950*/  LEA.HI.X.SX32 R9, R5, R21.reuse, 0x2, P1 ;  /* 0x0000001505097211 */ /* 0x080fe200008f16ff */
[----:B------:R-:W-:Y:S01]  /*6960*/  REDG.E.ADD.F32.FTZ.RN.STRONG.GPU desc[UR6][R10.64], R76 ;  /* 0x0000004c0a0079a6 */ /* 0x000fe2000c10f386 */
[----:B------:R-:W-:Y:S03]  /*6970*/  IMAD.IADD R5, R248, 0x1, R4 ;  /* 0x00000001f8057824 */ /* 0x000fe600078e0204 */
[----:B------:R3:W-:Y:S04]  /*6980*/  REDG.E.ADD.F32.FTZ.RN.STRONG.GPU desc[UR6][R8.64], R77 ;  /* 0x0000004d080079a6 */ /* 0x0007e8000c10f386 */
[----:B------:R-:W-:Y:S01]  /*6990*/  LDSM.16.MT88.4 R80, [R2+0x12800] ;  /* 0x012800000250783b */ /* 0x000fe20000004200 */
[CC--:B--2---:R-:W-:Y:S04]  /*69a0*/  LEA R6, P1, R4.reuse, R20.reuse, 0x2 ;  /* 0x0000001404067211 */ /* 0x0c4fe800078210ff */
[-C--:B------:R-:W-:Y:S02]  /*69b0*/  LEA.HI.X.SX32 R7, R4, R21.reuse, 0x2, P1 ;  /* 0x0000001504077211 */ /* 0x080fe400008f16ff */
[CC--:B------:R-:W-:Y:S03]  /*69c0*/  LEA R4, P1, R5.reuse, R20.reuse, 0x2 ;  /* 0x0000001405047211 */ /* 0x0c0fe600078210ff */
[----:B------:R2:W-:Y:S01]  /*69d0*/  REDG.E.ADD.F32.FTZ.RN.STRONG.GPU desc[UR6][R6.64], R78 ;  /* 0x0000004e060079a6 */ /* 0x0005e2000c10f386 */
[-C--:B------:R-:W-:Y:S01]  /*69e0*/  LEA.HI.X.SX32 R5, R5, R21.reuse, 0x2, P1 ;  /* 0x0000001505057211 */ /* 0x080fe200008f16ff */
[C---:B---3--:R-:W-:Y:S02]  /*69f0*/  VIADD R9, R249.reuse, 0x80 ;  /* 0x00000080f9097836 */ /* 0x048fe40000000000 */
[----:B------:R-:W-:Y:S02]  /*6a00*/  VIADD R249, R249, 0xa0 ;  /* 0x000000a0f9f97836 */ /* 0x000fe40000000000 */
[----:B------:R3:W-:Y:S01]  /*6a10*/  REDG.E.ADD.F32.FTZ.RN.STRONG.GPU desc[UR6][R4.64], R79 ;  /* 0x0000004f040079a6 */ /* 0x0007e2000c10f386 */
[CC--:B------:R-:W-:Y:S03]  /*6a20*/  LEA R8, P1, R9.reuse, R20.reuse, 0x2 ;  /* 0x0000001409087211 */ /* 0x0c0fe600078210ff */
[----:B------:R-:W-:Y:S04]  /*6a30*/  REDG.E.ADD.F32.FTZ.RN.STRONG.GPU desc[UR6][R20.64+0x200], R84 ;  /* 0x00020054140079a6 */ /* 0x000fe8000c10f386 */
[----:B------:R-:W-:Y:S04]  /*6a40*/  REDG.E.ADD.F32.FTZ.RN.STRONG.GPU desc[UR6][R250.64+0x200], R85 ;  /* 0x00020055fa0079a6 */ /* 0x000fe8000c10f386 */
[----:B------:R-:W-:Y:S01]  /*6a50*/  LDSM.16.MT88.4 R76, [R0+0x800] ;  /* 0x00080000004c783b */ /* 0x000fe20000004200 */
[C---:B--2---:R-:W-:Y:S01]  /*6a60*/  IMAD.IADD R7, R248.reuse, 0x1, R9 ;  /* 0x00000001f8077824 */ /* 0x044fe200078e0209 */
[-C--:B------:R-:W-:Y:S04]  /*6a70*/  LEA.HI.X.SX32 R9, R9, R21.reuse, 0x2, P1 ;  /* 0x0000001509097211 */ /* 0x080fe800008f16ff */
[CC--:B------:R-:W-:Y:S01]  /*6a80*/  LEA R6, P2, R7.reuse, R20.reuse, 0x2 ;  /* 0x0000001407067211 */ /* 0x0c0fe200078410ff */
[C---:B---3--:R-:W-:Y:S01]  /*6a90*/  IMAD.IADD R4, R248.reuse, 0x1, R7 ;  /* 0x00000001f8047824 */ /* 0x048fe200078e0207 */
[----:B------:R2:W-:Y:S02]  /*6aa0*/  REDG.E.ADD.F32.FTZ.RN.STRONG.GPU desc[UR6][R8.64], R86 ;  /* 0x00000056080079a6 */ /* 0x0005e4000c10f386 */
[-C--:B------:R-:W-:Y:S01]  /*6ab0*/  LEA.HI.X.SX32 R7, R7, R21.reuse, 0x2, P2 ;  /* 0x0000001507077211 */ /* 0x080fe200010f16ff */
[----:B------:R-:W-:Y:S01]  /*6ac0*/  IMAD.IADD R5, R248, 0x1, R4 ;  /* 0x00000001f8057824 */ /* 0x000fe200078e0204 */
[CC--:B------:R-:W-:Y:S03]  /*6ad0*/  LEA R12, P1, R4.reuse, R20.reuse, 0x2 ;  /* 0x00000014040c7211 */ /* 0x0c0fe600078210ff */
[----:B------:R3:W-:Y:S01]  /*6ae0*/  REDG.E.ADD.F32.FTZ.RN.STRONG.GPU desc[UR6][R6.64], R87 ;  /* 0x00000057060079a6 */ /* 0x0007e2000c10f386 */
[-C--:B------:R-:W-:Y:S01]  /*6af0*/  LEA.HI.X.SX32 R13, R4, R21.reuse, 0x2, P1 ;  /* 0x00000015040d7211 */ /* 0x080fe200008f16ff */
[C---:B------:R-:W-:Y:S01]  /*6b00*/  IMAD.IADD R4, R248.reuse, 0x1, R5 ;  /* 0x00000001f8047824 */ /* 0x040fe200078e0205 */
[CC--:B------:R-:W-:Y:S01]  /*6b10*/  LEA R10, P1, R5.reuse, R20.reuse, 0x2 ;  /* 0x00000014050a7211 */ /* 0x0c0fe200078210ff */
[----:B------:R-:W-:Y:S03]  /*6b20*/  LDSM.16.MT88.4 R84, [R0+0x2800] ;  /* 0x002800000054783b */ /* 0x000fe60000004200 */
[-C--:B------:R-:W-:Y:S01]  /*6b30*/  LEA.HI.X.SX32 R11, R5, R21.reuse, 0x2, P1 ;  /* 0x00000015050b7211 */ /* 0x080fe200008f16ff */
[----:B------:R-:W-:Y:S04]  /*6b40*/  REDG.E.ADD.F32.FTZ.RN.STRONG.GPU desc[UR6][R12.64], R88 ;  /* 0x000000580c0079a6 */ /* 0x000fe8000c10f386 */
[----:B------:R-:W-:Y:S01]  /*6b50*/  REDG.E.ADD.F32.FTZ.RN.STRONG.GPU desc[UR6][R10.64], R89 ;  /* 0x000000590a0079a6 */ /* 0x000fe2000c10f386 */
[----:B--2---:R-:W-:Y:S05]  /*6b60*/  IMAD.IADD R9, R248, 0x1, R4 ;  /* 0x00000001f8097824 */ /* 0x004fea00078e0204 */
[CC--:B------:R-:W-:Y:S02]  /*6b70*/  LEA R8, P1, R9.reuse, R20.reuse, 0x2 ;  /* 0x0000001409087211 */ /* 0x0c0fe400078210ff */
[CC--:B---3--:R-:W-:Y:S02]  /*6b80*/  LEA R6, P2, R4.reuse, R20.reuse, 0x2 ;  /* 0x0000001404067211 */ /* 0x0c8fe400078410ff */
[-C--:B------:R-:W-:Y:S02]  /*6b90*/  LEA.HI.X.SX32 R9, R9, R21.reuse, 0x2, P1 ;  /* 0x0000001509097211 */ /* 0x080fe400008f16ff */
[-C--:B------:R-:W-:Y:S01]  /*6ba0*/  LEA.HI.X.SX32 R7, R4, R21.reuse, 0x2, P2 ;  /* 0x0000001504077211 */ /* 0x080fe200010f16ff */
[----:B------:R-:W-:Y:S04]  /*6bb0*/  IMAD.IADD R4, R248, 0x1, R249 ;  /* 0x00000001f8047824 */ /* 0x000fe800078e02f9 */
[----:B------:R2:W-:Y:S01]  /*6bc0*/  REDG.E.ADD.F32.FTZ.RN.STRONG.GPU desc[UR6][R6.64], R90 ;  /* 0x0000005a060079a6 */ /* 0x0005e2000c10f386 */
[CC--:B------:R-:W-:Y:S03]  /*6bd0*/  LEA R14, P2, R4.reuse, R20.reuse, 0x2 ;  /* 0x00000014040e7211 */ /* 0x0c0fe600078410ff */
[----:B------:R3:W-:Y:S01]  /*6be0*/  REDG.E.ADD.F32.FTZ.RN.STRONG.GPU desc[UR6][R8.64], R91 ;  /* 0x0000005b080079a6 */ /* 0x0007e2000c10f386 */
[-C--:B------:R-:W-:Y:S03]  /*6bf0*/  LEA.HI.X.SX32 R15, R4, R21.reuse, 0x2, P2 ;  /* 0x00000015040f7211 */ /* 0x080fe600010f16ff */
[----:B------:R4:W-:Y:S04]  /*6c00*/  REDG.E.ADD.F32.FTZ.RN.STRONG.GPU desc[UR6][R20.64+0x280], R96 ;  /* 0x00028060140079a6 */ /* 0x0009e8000c10f386 */
[----:B------:R-:W-:Y:S04]  /*6c10*/  REDG.E.ADD.F32.FTZ.RN.STRONG.GPU desc[UR6][R250.64+0x280], R97 ;  /* 0x00028061fa0079a6 */ /* 0x000fe8000c10f386 */
[----:B------:R-:W-:Y:S01]  /*6c20*/  LDSM.16.MT88.4 R88, [R0+0x4800] ;  /* 0x004800000058783b */ /* 0x000fe20000004200 */
[C---:B--2---:R-:W-:Y:S01]  /*6c30*/  IMAD.IADD R6, R248.reuse, 0x1, R4 ;  /* 0x00000001f8067824 */ /* 0x044fe200078e0204 */
[CC--:B---3--:R-:W-:Y:S03]  /*6c40*/  LEA R8, P1, R249.reuse, R20.reuse, 0x2 ;  /* 0x00000014f9087211 */ /* 0x0c8fe600078210ff */
[C---:B------:R-:W-:Y:S01]  /*6c50*/  IMAD.IADD R5, R248.reuse, 0x1, R6 ;  /* 0x00000001f8057824 */ /* 0x040fe200078e0206 */
[-C--:B------:R-:W-:Y:S03]  /*6c60*/  LEA.HI.X.SX32 R9, R249, R21.reuse, 0x2, P1 ;  /* 0x00000015f9097211 */ /* 0x080fe600008f16ff */
[----:B------:R-:W-:Y:S01]  /*6c70*/  IMAD.IADD R4, R248, 0x1, R5 ;  /* 0x00000001f8047824 */ /* 0x000fe200078e0205 */
[CC--:B------:R-:W-:Y:S01]  /*6c80*/  LEA R12, P1, R6.reuse, R20.reuse, 0x2 ;  /* 0x00000014060c7211 */ /* 0x0c0fe200078210ff */
[----:B----4-:R-:W-:Y:S01]  /*6c90*/  IMAD.MOV.U32 R96, RZ, RZ, R18 ;  /* 0x000000ffff607224 */ /* 0x010fe200078e0012 */
[CC--:B------:R-:W-:Y:S01]  /*6ca0*/  LEA R10, P3, R5.reuse, R20.reuse, 0x2 ;  /* 0x00000014050a7211 */ /* 0x0c0fe200078610ff */
[----:B------:R2:W-:Y:S01]  /*6cb0*/  REDG.E.ADD.F32.FTZ.RN.STRONG.GPU desc[UR6][R8.64], R98 ;  /* 0x00000062080079a6 */ /* 0x0005e2000c10f386 */
[-C--:B------:R-:W-:Y:S01]  /*6cc0*/  LEA.HI.X.SX32 R13, R6, R21.reuse, 0x2, P1 ;  /* 0x00000015060d7211 */ /* 0x080fe200008f16ff */
[----:B------:R-:W-:Y:S01]  /*6cd0*/  IMAD.IADD R248, R248, 0x1, R4 ;  /* 0x00000001f8f87824 */ /* 0x000fe200078e0204 */
[-C--:B------:R-:W-:Y:S01]  /*6ce0*/  LEA.HI.X.SX32 R11, R5, R21.reuse, 0x2, P3 ;  /* 0x00000015050b7211 */ /* 0x080fe200018f16ff */
[----:B------:R-:W-:Y:S03]  /*6cf0*/  REDG.E.ADD.F32.FTZ.RN.STRONG.GPU desc[UR6][R14.64], R99 ;  /* 0x000000630e0079a6 */ /* 0x000fe6000c10f386 */
[CC--:B------:R-:W-:Y:S01]  /*6d00*/  LEA R6, P1, R248.reuse, R20.reuse, 0x2 ;  /* 0x00000014f8067211 */ /* 0x0c0fe200078210ff */
[----:B------:R-:W-:Y:S03]  /*6d10*/  REDG.E.ADD.F32.FTZ.RN.STRONG.GPU desc[UR6][R12.64], R92 ;  /* 0x0000005c0c0079a6 */ /* 0x000fe6000c10f386 */
[-C--:B------:R-:W-:Y:S01]  /*6d20*/  LEA.HI.X.SX32 R7, R248, R21.reuse, 0x2, P1 ;  /* 0x00000015f8077211 */ /* 0x080fe200008f16ff */
[----:B------:R-:W-:Y:S04]  /*6d30*/  REDG.E.ADD.F32.FTZ.RN.STRONG.GPU desc[UR6][R10.64], R93 ;  /* 0x0000005d0a0079a6 */ /* 0x000fe8000c10f386 */
[----:B------:R-:W-:Y:S04]  /*6d40*/  LDSM.16.MT88.4 R12, [R2+0x12000] ;  /* 0x01200000020c783b */ /* 0x000fe80000004200 */
[----:B------:R-:W-:Y:S01]  /*6d50*/  LDSM.16.MT88.4 R16, [R0+0x2000] ;  /* 0x002000000010783b */ /* 0x000fe20000004200 */
[C---:B--2---:R-:W-:Y:S04]  /*6d60*/  LEA R8, P2, R4.reuse, R20, 0x2 ;  /* 0x0000001404087211 */ /* 0x044fe800078410ff */
[----:B------:R-:W-:Y:S02]  /*6d70*/  LEA.HI.X.SX32 R9, R4, R21, 0x2, P2 ;  /* 0x0000001504097211 */ /* 0x000fe400010f16ff */
[----:B------:R1:W5:Y:S04]  /*6d80*/  LDL.LU.64 R20, [R1+0x88] ;  /* 0x0000880001147983 */ /* 0x0003680000300a00 */
[----:B------:R-:W-:Y:S04]  /*6d90*/  REDG.E.ADD.F32.FTZ.RN.STRONG.GPU desc[UR6][R8.64], R94 ;  /* 0x0000005e080079a6 */ /* 0x000fe8000c10f386 */
[----:B------:R-:W-:Y:S04]  /*6da0*/  REDG.E.ADD.F32.FTZ.RN.STRONG.GPU desc[UR6][R6.64], R95 ;  /* 0x0000005f060079a6 */ /* 0x000fe8000c10f386 */
[----:B------:R-:W-:Y:S04]  /*6db0*/  LDSM.16.MT88.4 R4, [R3+0x12000] ;  /* 0x012000000304783b */ /* 0x000fe80000004200 */
[----:B------:R-:W2:Y:S02]  /*6dc0*/  LDSM.16.MT88.4 R8, [R0] ;  /* 0x000000000008783b */ /* 0x000ea40000004200 */
[-C--:B--2---:R-:W-:Y:S06]  /*6dd0*/  HMMA.16816.F32 R100, R4, R8.reuse, R100 ;  /* 0x000000080464723c */ /* 0x084fec0000001864 */
[C---:B------:R-:W-:Y:S06]  /*6de0*/  HMMA.16816.F32 R104, R12.reuse, R8, R104 ;  /* 0x000000080c68723c */ /* 0x040fec0000001868 */
[-C--:B------:R-:W-:Y:S06]  /*6df0*/  HMMA.16816.F32 R108, R12, R10.reuse, R108 ;  /* 0x0000000a0c6c723c */ /* 0x080fec000000186c */
[C---:B------:R-:W-:Y:S01]  /*6e00*/  HMMA.16816.F32 R112, R4.reuse, R10, R112 ;  /* 0x0000000a0470723c */ /* 0x040fe20000001870 */
[----:B------:R-:W-:Y:S05]  /*6e10*/  LDSM.16.MT88.4 R8, [R0+0x1000] ;  /* 0x001000000008783b */ /* 0x000fea0000004200 */
[-C--:B------:R-:W-:Y:S06]  /*6e20*/  HMMA.16816.F32 R116, R4, R16.reuse, R116 ;  /* 0x000000100474723c */ /* 0x080fec0000001874 */
[C---:B------:R-:W-:Y:S06]  /*6e30*/  HMMA.16816.F32 R120, R12.reuse, R16, R120 ;  /* 0x000000100c78723c */ /* 0x040fec0000001878 */
[-C--:B------:R-:W-:Y:S06]  /*6e40*/  HMMA.16816.F32 R124, R12, R18.reuse, R124 ;  /* 0x000000120c7c723c */ /* 0x080fec000000187c */
[C---:B------:R-:W-:Y:S01]  /*6e50*/  HMMA.16816.F32 R128, R4.reuse, R18, R128 ;  /* 0x000000120480723c */ /* 0x040fe20000001880 */
[----:B------:R-:W-:Y:S05]  /*6e60*/  LDSM.16.MT88.4 R16, [R0+0x3000] ;  /* 0x003000000010783b */ /* 0x000fea0000004200 */
[-C--:B------:R-:W-:Y:S06]  /*6e70*/  HMMA.16816.F32 R132, R4, R68.reuse, R132 ;  /* 0x000000440484723c */ /* 0x080fec0000001884 */
        /* <DEDUP_REMOVED lines=19> */
[----:B------:R-:W4:Y:S05]  /*6fb0*/  LDSM.16.MT88.4 R80, [R0+0x1800] ;  /* 0x001800000050783b */ /* 0x000f2a0000004200 */
[----:B------:R-:W-:Y:S01]  /*6fc0*/  HMMA.16816.F32 R144, R72, R90, R144 ;  /* 0x0000005a4890723c */ /* 0x000fe20000001890 */
[----:B------:R-:W1:Y:S04]  /*6fd0*/  LDSM.16.MT88.4 R72, [R0+0x3800] ;  /* 0x003800000048783b */ /* 0x000e680000004200 */
[----:B------:R-:W1:Y:S01]  /*6fe0*/  LDSM.16.MT88.4 R88, [R0+0x5800] ;  /* 0x005800000058783b */ /* 0x000e620000004200 */
[-C--:B--2---:R-:W-:Y:S06]  /*6ff0*/  HMMA.16816.F32 R100, R4, R8.reuse, R100 ;  /* 0x000000080464723c */ /* 0x084fec0000001864 */
[C---:B------:R-:W-:Y:S06]  /*7000*/  HMMA.16816.F32 R104, R12.reuse, R8, R104 ;  /* 0x000000080c68723c */ /* 0x040fec0000001868 */
[-C--:B------:R-:W-:Y:S06]  /*7010*/  HMMA.16816.F32 R108, R12, R10.reuse, R108 ;  /* 0x0000000a0c6c723c */ /* 0x080fec000000186c */
[C---:B------:R-:W-:Y:S06]  /*7020*/  HMMA.16816.F32 R112, R4.reuse, R10, R112 ;  /* 0x0000000a0470723c */ /* 0x040fec0000001870 */
[-C--:B------:R-:W-:Y:S06]  /*7030*/  HMMA.16816.F32 R116, R4, R16.reuse, R116 ;  /* 0x000000100474723c */ /* 0x080fec0000001874 */
[C---:B------:R-:W-:Y:S06]  /*7040*/  HMMA.16816.F32 R120, R12.reuse, R16, R120 ;  /* 0x000000100c78723c */ /* 0x040fec0000001878 */
[-C--:B------:R-:W-:Y:S06]  /*7050*/  HMMA.16816.F32 R124, R12, R18.reuse, R124 ;  /* 0x000000120c7c723c */ /* 0x080fec000000187c */
[C---:B------:R-:W-:Y:S06]  /*7060*/  HMMA.16816.F32 R128, R4.reuse, R18, R128 ;  /* 0x000000120480723c */ /* 0x040fec0000001880 */
[-C--:B---3--:R-:W-:Y:S06]  /*7070*/  HMMA.16816.F32 R132, R4, R68.reuse, R132 ;  /* 0x000000440484723c */ /* 0x088fec0000001884 */
[C---:B------:R-:W-:Y:S06]  /*7080*/  HMMA.16816.F32 R136, R12.reuse, R68, R136 ;  /* 0x000000440c88723c */ /* 0x040fec0000001888 */
[-C--:B------:R-:W-:Y:S06]  /*7090*/  HMMA.16816.F32 R140, R12, R70.reuse, R140 ;  /* 0x000000460c8c723c */ /* 0x080fec000000188c */
[----:B------:R-:W-:Y:S06]  /*70a0*/  HMMA.16816.F32 R144, R4, R70, R144 ;  /* 0x000000460490723c */ /* 0x000fec0000001890 */
[-C--:B----4-:R-:W-:Y:S06]  /*70b0*/  HMMA.16816.F32 R100, R76, R80.reuse, R100 ;  /* 0x000000504c64723c */ /* 0x090fec0000001864 */
        /* <DEDUP_REMOVED lines=14> */
[----:B------:R-:W2:Y:S01]  /*71a0*/  LDL.LU.64 R98, [R1+0x38] ;  /* 0x0000380001627983 */ /* 0x000ea20000300a00 */
[----:B------:R-:W1:Y:S08]  /*71b0*/  LDC R13, c[0x0][0x240] ;  /* 0x00009000ff0d7b82 */ /* 0x000e700000000800 */
[----:B------:R-:W-:Y:S01]  /*71c0*/  BAR.SYNC.DEFER_BLOCKING 0x0 ;  /* 0x0000000000007b1d */ /* 0x000fe20000010000 */
[----:B------:R-:W-:Y:S02]  /*71d0*/  ISETP.GE.AND P3, PT, R244, UR16, PT ;  /* 0x00000010f4007c0c */ /* 0x000fe4000bf66270 */
[----:B------:R-:W-:Y:S02]  /*71e0*/  ISETP.GE.AND P2, PT, R246, UR16, PT ;  /* 0x00000010f6007c0c */ /* 0x000fe4000bf46270 */
[----:B------:R-:W-:Y:S09]  /*71f0*/  ISETP.GE.AND P1, PT, R247, UR16, PT ;  /* 0x00000010f7007c0c */ /* 0x000ff2000bf26270 */
[----:B------:R3:W-:Y:S01]  /*7200*/  @P3 STS.128 [R96], RZ ;  /* 0x000000ff60003388 */ /* 0x0007e20000000c00 */
[----:B------:R-:W4:Y:S01]  /*7210*/  LDC R14, c[0x0][0x244] ;  /* 0x00009100ff0e7b82 */ /* 0x000f220000000800 */
[C---:B-1----:R-:W-:Y:S05]  /*7220*/  IMAD.U32 R5, R13.reuse, -0x40, RZ ;  /* 0xffffffc00d057824 */ /* 0x042fea00078e00ff */
[C---:B------:R-:W-:Y:S02]  /*7230*/  LEA R6, P5, R13.reuse, R5, 0x5 ;  /* 0x000000050d067211 */ /* 0x040fe400078a28ff */
[----:B------:R-:W-:Y:S04]  /*7240*/  SHF.R.S32.HI R7, RZ, 0x1f, R5 ;  /* 0x0000001fff077819 */ /* 0x000fe80000011405 */
[--C-:B----4-:R-:W-:Y:S02]  /*7250*/  LEA.HI.X R7, R13, R7, R14.reuse, 0x5, P5 ;  /* 0x000000070d077211 */ /* 0x110fe400028f2c0e */
[CC--:B--2---:R-:W-:Y:S02]  /*7260*/  LEA R4, P0, R5.reuse, R98.reuse, 0x1 ;  /* 0x0000006205047211 */ /* 0x0c4fe400078008ff */
[C---:B------:R-:W-:Y:S02]  /*7270*/  @!P2 LEA R10, P4, R6.reuse, R98, 0x1 ;  /* 0x00000062060aa211 */ /* 0x040fe400078808ff */
[-C--:B------:R-:W-:Y:S02]  /*7280*/  LEA.HI.X.SX32 R5, R5, R99.reuse, 0x1, P0 ;  /* 0x0000006305057211 */ /* 0x080fe400000f0eff */
[C---:B------:R-:W-:Y:S02]  /*7290*/  @!P3 LEA R12, P5, R13.reuse, R4, 0x6 ;  /* 0x000000040d0cb211 */ /* 0x040fe400078a30ff */
[C-C-:B------:R-:W-:Y:S01]  /*72a0*/  @!P2 LEA.HI.X R11, R6.reuse, R99, R7.reuse, 0x1, P4 ;  /* 0x00000063060ba211 */ /* 0x140fe200020f0c07 */
[----:B------:R-:W-:Y:S01]  /*72b0*/  @!PT LDS RZ, [RZ] ;  /* 0x00000000fffff984 */ /* 0x000fe20000000800 */
[----:B------:R-:W-:Y:S01]  /*72c0*/  @!PT LDS RZ, [RZ] ;  /* 0x00000000fffff984 */ /* 0x000fe20000000800 */
[----:B------:R-:W-:Y:S01]  /*72d0*/  @!PT LDS RZ, [RZ] ;  /* 0x00000000fffff984 */ /* 0x000fe20000000800 */
[----:B------:R3:W-:Y:S01]  /*72e0*/  @!P3 LDGSTS.E.BYPASS.LTC128B.128 [R96], desc[UR6][R4.64] ;  /* 0x000000000460bfae */ /* 0x0007e2000b901d46 */
        /* <DEDUP_REMOVED lines=30> */
.L_x_24:
[----:B------:R-:W-:Y:S01]  /*74d0*/  ISETP.LT.AND P0, PT, RZ, UR8, PT ;  /* 0x00000008ff007c0c */ /* 0x000fe2000bf01270 */
[----:B------:R-:W-:Y:S11]  /*74e0*/  UIADD3 UR8, UR8, -0x1, URZ ;  /* 0xffffffff08087890 */ /* 0x000ff6000fffe03f */
[----:B------:R-:W-:Y:S01]  /*74f0*/  @!UPT UIADD3 URZ, URZ, URZ, URZ ;  /* 0x0000003f3f3ff290 */ /* 0x000fe2000fffe03f */
[----:B------:R-:W-:Y:S05]  /*7500*/  @P0 BRA `(.L_x_25) ;  /* 0xffffffc400f80947 */ /* 0x000fea000383ffff */
[----:B------:R-:W2:Y:S01]  /*7510*/  LDL R73, [R1+0x78] ;  /* 0x0000780001497983 */ /* 0x000ea20000100800 */
[----:B------:R-:W-:-:S03]  /*7520*/  ULDC UR8, c[0x0][0x390] ;  /* 0x0000e40000087ab9 */ /* 0x000fc60000000800 */
[----:B------:R-:W4:Y:S01]  /*7530*/  LDL R72, [R1+0x7c] ;  /* 0x00007c0001487983 */ /* 0x000f220000100800 */
[----:B-----5:R-:W-:Y:S01]  /*7540*/  F2FP.F16.F32.PACK_AB R68, R27, R26 ;  /* 0x0000001a1b44723e */ /* 0x020fe200000000ff */
[----:B------:R-:W-:Y:S01]  /*7550*/  FMUL.FTZ R100, R100, UR8 ;  /* 0x0000000864647c20 */ /* 0x000fe20008410000 */
[----:B------:R-:W-:Y:S01]  /*7560*/  FMUL.FTZ R27, R101, UR8 ;  /* 0x00000008651b7c20 */ /* 0x000fe20008410000 */
[----:B------:R-:W-:Y:S01]  /*7570*/  F2FP.F16.F32.PACK_AB R70, R23, R22 ;  /* 0x000000161746723e */ /* 0x000fe200000000ff */
[----:B------:R-:W-:Y:S01]  /*7580*/  FMUL.FTZ R102, R102, UR8 ;  /* 0x0000000866667c20 */ /* 0x000fe20008410000 */
[----:B------:R-:W-:Y:S01]  /*7590*/  FMUL.FTZ R26, R103, UR8 ;  /* 0x00000008671a7c20 */ /* 0x000fe20008410000 */
        /* <DEDUP_REMOVED lines=10> */
[----:B------:R-:W-:Y:S01]  /*7640*/  F2FP.F16.F32.PACK_AB R27, R27, R100 ;  /* 0x000000641b1b723e */ /* 0x000fe200000000ff */
[----:B------:R-:W-:Y:S01]  /*7650*/  BAR.SYNC.DEFER_BLOCKING 0x0 ;  /* 0x0000000000007b1d */ /* 0x000fe20000010000 */
[----:B------:R-:W-:Y:S01]  /*7660*/  FMUL.FTZ R108, R108, UR8 ;  /* 0x000000086c6c7c20 */ /* 0x000fe20008410000 */
[----:B------:R-:W-:Y:S01]  /*7670*/  FMUL.FTZ R21, R109, UR8 ;  /* 0x000000086d157c20 */ /* 0x000fe20008410000 */
[----:B------:R-:W-:Y:S01]  /*7680*/  F2FP.F16.F32.PACK_AB R26, R26, R102 ;  /* 0x000000661a1a723e */ /* 0x000fe200000000ff */
        /* <DEDUP_REMOVED lines=22> */
[----:B---3--:R-:W-:Y:S01]  /*77f0*/  FMUL.FTZ R13, R125, UR8 ;  /* 0x000000087d0d7c20 */ /* 0x008fe20008410000 */
        /* <DEDUP_REMOVED lines=28> */
[----:B------:R-:W-:Y:S01]  /*79c0*/  UISETP.NE.AND UP0, UPT, UR27, -0x1, UPT ;  /* 0xffffffff1b00788c */ /* 0x000fe2000bf05270 */
[----:B------:R-:W-:-:S02]  /*79d0*/  F2FP.F16.F32.PACK_AB R6, R6, R146 ;  /* 0x000000920606723e */ /* 0x000fc400000000ff */
[----:B------:R-:W-:Y:S02]  /*79e0*/  F2FP.F16.F32.PACK_AB R9, R9, R136 ;  /* 0x000000880909723e */ /* 0x000fe400000000ff */
[----:B------:R-:W-:Y:S02]  /*79f0*/  F2FP.F16.F32.PACK_AB R8, R8, R138 ;  /* 0x0000008a0808723e */ /* 0x000fe400000000ff */
[----:B------:R-:W-:Y:S02]  /*7a00*/  F2FP.F16.F32.PACK_AB R5, R5, R140 ;  /* 0x0000008c0505723e */ /* 0x000fe400000000ff */
[----:B------:R-:W-:Y:S02]  /*7a10*/  F2FP.F16.F32.PACK_AB R4, R4, R142 ;  /* 0x0000008e0404723e */ /* 0x000fe400000000ff */
[----:B------:R-:W-:Y:S01]  /*7a20*/  F2FP.F16.F32.PACK_AB R32, R33, R32 ;  /* 0x000000202120723e */ /* 0x000fe200000000ff */
[----:B------:R-:W-:Y:S01]  /*7a30*/  @UP0 UIADD3 UR12, UR19, UR27, URZ ;  /* 0x0000001b130c0290 */ /* 0x000fe2000fffe03f */
[----:B------:R-:W-:Y:S01]  /*7a40*/  F2FP.F16.F32.PACK_AB R34, R35, R34 ;  /* 0x000000222322723e */ /* 0x000fe200000000ff */
[----:B------:R-:W-:Y:S01]  /*7a50*/  @UP0 ULDC.64 UR10, c[0x0][0x450] ;  /* 0x00011400000a0ab9 */ /* 0x000fe20000000a00 */
[----:B------:R-:W-:Y:S01]  /*7a60*/  F2FP.F16.F32.PACK_AB R28, R29, R28 ;  /* 0x0000001c1d1c723e */ /* 0x000fe200000000ff */
[----:B------:R-:W-:Y:S01]  /*7a70*/  @UP0 UIMAD.WIDE.U32 UR8, UR12, UR10, URZ ;  /* 0x0000000a0c0802a5 */ /* 0x000fe2000f8e003f */
[----:B------:R-:W-:Y:S01]  /*7a80*/  F2FP.F16.F32.PACK_AB R30, R31, R30 ;  /* 0x0000001e1f1e723e */ /* 0x000fe200000000ff */
[----:B------:R-:W-:Y:S01]  /*7a90*/  @UP0 UIMAD UR12, UR12, UR11, URZ ;  /* 0x0000000b0c0c02a4 */ /* 0x000fe2000f8e023f */
[----:B------:R-:W-:-:S02]  /*7aa0*/  F2FP.F16.F32.PACK_AB R36, R37, R36 ;  /* 0x000000242524723e */ /* 0x000fc400000000ff */
[----:B------:R-:W-:Y:S01]  /*7ab0*/  F2FP.F16.F32.PACK_AB R38, R39, R38 ;  /* 0x000000262726723e */ /* 0x000fe200000000ff */
[----:B------:R-:W-:Y:S01]  /*7ac0*/  @UP0 UIADD3 UR21, UR9, UR12, URZ ;  /* 0x0000000c09150290 */ /* 0x000fe2000fffe03f */
[----:B------:R-:W-:Y:S01]  /*7ad0*/  F2FP.F16.F32.PACK_AB R48, R49, R48 ;  /* 0x000000303130723e */ /* 0x000fe200000000ff */
[----:B------:R-:W-:Y:S01]  /*7ae0*/  @UP0 UMOV UR20, UR8 ;  /* 0x0000000800140c82 */ /* 0x000fe20008000000 */
[----:B------:R-:W-:Y:S02]  /*7af0*/  F2FP.F16.F32.PACK_AB R50, R51, R50 ;  /* 0x000000323332723e */ /* 0x000fe400000000ff */
[----:B------:R-:W-:Y:S02]  /*7b00*/  F2FP.F16.F32.PACK_AB R40, R41, R40 ;  /* 0x000000282928723e */ /* 0x000fe400000000ff */
[----:B------:R-:W-:Y:S02]  /*7b10*/  F2FP.F16.F32.PACK_AB R42, R43, R42 ;  /* 0x0000002a2b2a723e */ /* 0x000fe400000000ff */
[----:B------:R-:W-:-:S02]  /*7b20*/  F2FP.F16.F32.PACK_AB R44, R45, R44 ;  /* 0x0000002c2d2c723e */ /* 0x000fc400000000ff */
[----:B------:R-:W-:Y:S02]  /*7b30*/  F2FP.F16.F32.PACK_AB R46, R47, R46 ;  /* 0x0000002e2f2e723e */ /* 0x000fe400000000ff */
[----:B------:R-:W-:Y:S02]  /*7b40*/  F2FP.F16.F32.PACK_AB R52, R53, R52 ;  /* 0x000000343534723e */ /* 0x000fe400000000ff */
[----:B------:R-:W-:Y:S02]  /*7b50*/  F2FP.F16.F32.PACK_AB R54, R55, R54 ;  /* 0x000000363736723e */ /* 0x000fe400000000ff */
[----:B------:R-:W-:Y:S02]  /*7b60*/  F2FP.F16.F32.PACK_AB R64, R65, R64 ;  /* 0x000000404140723e */ /* 0x000fe400000000ff */
[----:B------:R-:W-:Y:S02]  /*7b70*/  F2FP.F16.F32.PACK_AB R66, R67, R66 ;  /* 0x000000424342723e */ /* 0x000fe400000000ff */
[----:B------:R-:W-:-:S02]  /*7b80*/  F2FP.F16.F32.PACK_AB R56, R57, R56 ;  /* 0x000000383938723e */ /* 0x000fc400000000ff */
[----:B------:R-:W-:Y:S02]  /*7b90*/  F2FP.F16.F32.PACK_AB R58, R59, R58 ;  /* 0x0000003a3b3a723e */ /* 0x000fe400000000ff */
[----:B------:R-:W-:Y:S02]  /*7ba0*/  F2FP.F16.F32.PACK_AB R60, R61, R60 ;  /* 0x0000003c3d3c723e */ /* 0x000fe400000000ff */
[----:B------:R-:W-:Y:S02]  /*7bb0*/  F2FP.F16.F32.PACK_AB R62, R63, R62 ;  /* 0x0000003e3f3e723e */ /* 0x000fe400000000ff */
[----:B------:R-:W-:Y:S01]  /*7bc0*/  PLOP3.LUT P0, PT, PT, PT, UP0, 0x80, 0x0 ;  /* 0x000000000000781c */ /* 0x000fe20003f0f008 */
[----:B--2---:R-:W-:Y:S04]  /*7bd0*/  STS [R73], R27 ;  /* 0x0000001b49007388 */ /* 0x004fe80000000800 */
[----:B------:R-:W-:Y:S04]  /*7be0*/  STS [R73+0x400], R26 ;  /* 0x0004001a49007388 */ /* 0x000fe80000000800 */
[----:B----4-:R-:W-:Y:S04]  /*7bf0*/  STS [R72], R23 ;  /* 0x0000001748007388 */ /* 0x010fe80000000800 */
[----:B------:R-:W-:Y:S04]  /*7c00*/  STS [R72+0x400], R22 ;  /* 0x0004001648007388 */ /* 0x000fe80000000800 */
        /* <DEDUP_REMOVED lines=19> */
[----:B------:R1:W-:Y:S04]  /*7d40*/  STS [R72+0x5400], R4 ;  /* 0x0054000448007388 */ /* 0x0003e80000000800 */
        /* <DEDUP_REMOVED lines=22> */
[----:B------:R2:W-:Y:S01]  /*7eb0*/  STS [R72+0xb000], R60 ;  /* 0x00b0003c48007388 */ /* 0x0005e20000000800 */
[----:B-1----:R-:W1:Y:S03]  /*7ec0*/  S2R R4, SR_TID.X ;  /* 0x0000000000047919 */ /* 0x002e660000002100 */
[----:B------:R2:W-:Y:S01]  /*7ed0*/  STS [R72+0xb400], R62 ;  /* 0x00b4003e48007388 */ /* 0x0005e20000000800 */
[----:B------:R-:W-:Y:S05]  /*7ee0*/  @P0 BRA `(.L_x_26) ;  /* 0x0000000000340947 */ /* 0x000fea0003800000 */
[----:B------:R-:W-:Y:S01]  /*7ef0*/  USHF.R.S32.HI UR8, URZ, 0x1f, UR19 ;  /* 0x0000001f3f087899 */ /* 0x000fe20008011413 */
[----:B------:R-:W-:Y:S01]  /*7f00*/  ULDC.64 UR10, c[0x0][0x450] ;  /* 0x00011400000a7ab9 */ /* 0x000fe20000000a00 */
[----:B------:R-:W-:Y:S02]  /*7f10*/  USHF.R.S32.HI UR15, URZ, 0x1f, UR45 ;  /* 0x0000001f3f0f7899 */ /* 0x000fe4000801142d */
        /* <DEDUP_REMOVED lines=10> */
.L_x_26:
[----:B------:R-:W-:Y:S01]  /*7fc0*/  @UP0 UIADD3 UR13, UR19, UR27, URZ ;  /* 0x0000001b130d0290 */ /* 0x000fe2000fffe03f */
[----:B------:R-:W-:Y:S01]  /*7fd0*/  @UP0 ULDC.64 UR8, c[0x0][0x458] ;  /* 0x0001160000080ab9 */ /* 0x000fe20000000a00 */
[----:B------:R-:W-:Y:S02]  /*7fe0*/  USHF.L.U32 UR12, UR26, 0x6, URZ ;  /* 0x000000061a0c7899 */ /* 0x000fe4000800063f */
[----:B------:R-:W-:Y:S02]  /*7ff0*/  @UP0 UIMAD.WIDE.U32 UR14, UR13, UR8, URZ ;  /* 0x000000080d0e02a5 */ /* 0x000fe4000f8e003f */
[----:B------:R-:W-:-:S04]  /*8000*/  @UP0 UIMAD UR13, UR13, UR9, URZ ;  /* 0x000000090d0d02a4 */ /* 0x000fc8000f8e023f */
[----:B------:R-:W-:Y:S01]  /*8010*/  @UP0 UIADD3 UR18, UR15, UR13, URZ ;  /* 0x0000000d0f120290 */ /* 0x000fe2000fffe03f */
[----:B------:R-:W-:Y:S11]  /*8020*/  @P0 BRA `(.L_x_27) ;  /* 0x0000000000300947 */ /* 0x000ff60003800000 */
[----:B------:R-:W-:Y:S01]  /*8030*/  USHF.R.S32.HI UR13, URZ, 0x1f, UR19 ;  /* 0x0000001f3f0d7899 */ /* 0x000fe20008011413 */
[----:B------:R-:W-:Y:S01]  /*8040*/  ULDC.64 UR8, c[0x0][0x458] ;  /* 0x0001160000087ab9 */ /* 0x000fe20000000a00 */
[----:B------:R-:W-:Y:S02]  /*8050*/  USHF.R.S32.HI UR18, URZ, 0x1f, UR45 ;  /* 0x0000001f3f127899 */ /* 0x000fe4000801142d */
[----:B------:R-:W-:Y:S02]  /*8060*/  UIMAD UR13, UR13, UR8, URZ ;  /* 0x000000080d0d72a4 */ /* 0x000fe4000f8e023f */
[----:B------:R-:W-:Y:S02]  /*8070*/  UIMAD.WIDE.U32 UR14, UR19, UR8, URZ ;  /* 0x00000008130e72a5 */ /* 0x000fe4000f8e003f */
[----:B------:R-:W-:Y:S01]  /*8080*/  UIMAD UR13, UR19, UR9, UR13 ;  /* 0x00000009130d72a4 */ /* 0x000fe2000f8e020d */
[----:B------:R-:W-:-:S03]  /*8090*/  ULDC.64 UR16, c[0x0][0x440] ;  /* 0x0001100000107ab9 */ /* 0x000fc60000000a00 */
[----:B------:R-:W-:Y:S02]  /*80a0*/  UIADD3 UR15, UR15, UR13, URZ ;  /* 0x0000000d0f0f7290 */ /* 0x000fe4000fffe03f */
[----:B------:R-:W-:Y:S02]  /*80b0*/  UIMAD UR13, UR18, UR16, URZ ;  /* 0x00000010120d72a4 */ /* 0x000fe4000f8e023f */
[----:B------:R-:W-:Y:S02]  /*80c0*/  UIMAD.WIDE.U32 UR14, UR45, UR16, UR14 ;  /* 0x000000102d0e72a5 */ /* 0x000fe4000f8e000e */
[----:B------:R-:W-:-:S04]  /*80d0*/  UIMAD UR13, UR45, UR17, UR13 ;  /* 0x000000112d0d72a4 */ /* 0x000fc8000f8e020d */
[----:B------:R-:W-:-:S12]  /*80e0*/  UIADD3 UR18, UR15, UR13, URZ ;  /* 0x0000000d0f127290 */ /* 0x000fd8000fffe03f */
.L_x_27:
[----:B------:R-:W-:Y:S01]  /*80f0*/  BAR.SYNC.DEFER_BLOCKING 0x0 ;  /* 0x0000000000007b1d */ /* 0x000fe20000010000 */
[----:B------:R-:W-:Y:S01]  /*8100*/  USHF.R.S32.HI UR13, URZ, 0x1f, UR12 ;  /* 0x0000001f3f0d7899 */ /* 0x000fe2000801140c */
[----:B-1----:R-:W-:Y:S01]  /*8110*/  SHF.R.S32.HI R5, RZ, 0x1f, R4 ;  /* 0x0000001fff057819 */ /* 0x002fe20000011404 */
[----:B------:R-:W-:Y:S01]  /*8120*/  IMAD.U32 R6, RZ, RZ, UR10 ;  /* 0x0000000aff067e24 */ /* 0x000fe2000f8e00ff */
[--C-:B------:R-:W-:Y:S01]  /*8130*/  SHF.R.S32.HI R9, RZ, 0x1f, R244.reuse ;  /* 0x0000001fff097819 */ /* 0x100fe200000114f4 */
[----:B------:R-:W-:Y:S01]  /*8140*/  UIMAD UR15, UR13, UR10, URZ ;  /* 0x0000000a0d0f72a4 */ /* 0x000fe2000f8e023f */
[----:B------:R-:W-:Y:S01]  /*8150*/  IMAD.MOV.U32 R8, RZ, RZ, R244 ;  /* 0x000000ffff087224 */ /* 0x000fe200078e00f4 */
[----:B------:R-:W-:Y:S01]  /*8160*/  LEA.HI R4, R5, R4, RZ, 0x3 ;  /* 0x0000000405047211 */ /* 0x000fe200078f18ff */
[----:B------:R-:W-:Y:S01]  /*8170*/  UIMAD UR5, UR26, -0x40, UR5 ;  /* 0xffffffc01a0578a4 */ /* 0x000fe2000f8e0205 */
[----:B------:R-:W-:Y:S01]  /*8180*/  BSSY B0, `(.L_x_28) ;  /* 0x000002c000007945 */ /* 0x000fe20003800000 */
[----:B------:R-:W-:Y:S01]  /*8190*/  UIMAD UR15, UR12, UR11, UR15 ;  /* 0x0000000b0c0f72a4 */ /* 0x000fe2000f8e020f */
[----:B------:R-:W-:Y:S01]  /*81a0*/  IMAD.WIDE.U32 R6, R6, UR12, R8 ;  /* 0x0000000c06067c25 */ /* 0x000fe2000f8e0008 */
[----:B------:R-:W-:Y:S01]  /*81b0*/  SHF.R.S32.HI R4, RZ, 0x3, R4 ;  /* 0x00000003ff047819 */ /* 0x000fe20000011404 */
[----:B------:R-:W-:Y:S01]  /*81c0*/  USHF.R.S32.HI UR19, URZ, 0x1f, UR54 ;  /* 0x0000001f3f137899 */ /* 0x000fe20008011436 */
[----:B------:R-:W-:-:S02]  /*81d0*/  ULDC.64 UR16, c[0x0][0x468] ;  /* 0x00011a0000107ab9 */ /* 0x000fc40000000a00 */
[----:B------:R-:W-:Y:S01]  /*81e0*/  IMAD.U32 R5, RZ, RZ, UR15 ;  /* 0x0000000fff057e24 */ /* 0x000fe2000f8e00ff */
[----:B------:R-:W-:Y:S01]  /*81f0*/  IADD3 R6, P0, R6, UR20, RZ ;  /* 0x0000001406067c10 */ /* 0x000fe2000ff1e0ff */
[C---:B------:R-:W-:Y:S01]  /*8200*/  VIADD R10, R4.reuse, 0x20 ;  /* 0x00000020040a7836 */ /* 0x040fe20000000000 */
[----:B------:R-:W-:Y:S01]  /*8210*/  ISETP.GE.AND P4, PT, R4, UR5, PT ;  /* 0x0000000504007c0c */ /* 0x000fe2000bf86270 */
[----:B------:R-:W-:Y:S01]  /*8220*/  UIMAD UR15, UR19, UR16, URZ ;  /* 0x00000010130f72a4 */ /* 0x000fe2000f8e023f */
[----:B------:R-:W-:Y:S01]  /*8230*/  IADD3.X R7, R7, UR21, R5, P0, !PT ;  /* 0x0000001507077c10 */ /* 0x000fe200087fe405 */
[----:B------:R-:W-:Y:S01]  /*8240*/  IMAD.U32 R5, RZ, RZ, UR16 ;  /* 0x00000010ff057e24 */ /* 0x000fe2000f8e00ff */
[----:B------:R-:W-:Y:S01]  /*8250*/  ISETP.GE.AND P3, PT, R10, UR5, PT ;  /* 0x000000050a007c0c */ /* 0x000fe2000bf66270 */
[----:B--2---:R1:W2:Y:S01]  /*8260*/  LDS.128 R36, [R96+0xd000] ;  /* 0x00d0000060247984 */ /* 0x0042a20000000c00 */
[----:B------:R-:W-:Y:S01]  /*8270*/  UIMAD UR17, UR54, UR17, UR15 ;  /* 0x00000011361172a4 */ /* 0x000fe2000f8e020f */
[----:B------:R-:W-:Y:S01]  /*8280*/  IMAD.WIDE.U32 R10, R5, UR54, R6 ;  /* 0x00000036050a7c25 */ /* 0x000fe2000f8e0006 */
[----:B------:R-:W-:Y:S01]  /*8290*/  SHF.R.S32.HI R52, RZ, 0x1f, R4 ;  /* 0x0000001fff347819 */ /* 0x000fe20000011404 */
[----:B------:R1:W3:Y:S03]  /*82a0*/  LDS.128 R32, [R96+0xf000] ;  /* 0x00f0000060207984 */ /* 0x0002e60000000c00 */
[----:B------:R-:W-:Y:S01]  /*82b0*/  VIADD R14, R11, UR17 ;  /* 0x000000110b0e7c36 */ /* 0x000fe20008000000 */
[----:B------:R1:W4:Y:S04]  /*82c0*/  LDS.128 R28, [R96+0x11000] ;  /* 0x01100000601c7984 */ /* 0x0003280000000c00 */
[----:B------:R1:W1:Y:S04]  /*82d0*/  LDS.128 R48, [R96+0x13000] ;  /* 0x0130000060307984 */ /* 0x0002680000000c00 */
[----:B------:R1:W1:Y:S04]  /*82e0*/  LDS.128 R44, [R96+0x15000] ;  /* 0x01500000602c7984 */ /* 0x0002680000000c00 */
[----:B------:R1:W1:Y:S01]  /*82f0*/  LDS.128 R40, [R96+0x17000] ;  /* 0x0170000060287984 */ /* 0x0002620000000c00 */
[----:B------:R-:W-:Y:S05]  /*8300*/  @P4 BRA `(.L_x_29) ;  /* 0x00000000004c4947 */ /* 0x000fea0003800000 */
[----:B------:R-:W-:Y:S01]  /*8310*/  ULDC UR15, c[0x0][0x2d0] ;  /* 0x0000b400000f7ab9 */ /* 0x000fe20000000800 */
[----:B------:R-:W5:Y:S01]  /*8320*/  LDS.128 R24, [R96+0xe000] ;  /* 0x00e0000060187984 */ /* 0x000f620000000c00 */
[----:B------:R-:W-:Y:S01]  /*8330*/  ISETP.GE.AND P5, PT, R244, UR15, PT ;  /* 0x0000000ff4007c0c */ /* 0x000fe2000bfa6270 */
[----:B------:R-:W-:Y:S01]  /*8340*/  IMAD R5, R52, UR10, RZ ;  /* 0x0000000a34057c24 */ /* 0x000fe2000f8e02ff */
[----:B------:R-:W-:Y:S01]  /*8350*/  MOV R7, R14 ;  /* 0x0000000e00077202 */ /* 0x000fe20000000f00 */
[----:B------:R-:W2:Y:S01]  /*8360*/  LDS.128 R20, [R96+0x10000] ;  /* 0x0100000060147984 */ /* 0x000ea20000000c00 */
[----:B------:R-:W-:Y:S01]  /*8370*/  IMAD.MOV.U32 R6, RZ, RZ, R10 ;  /* 0x000000ffff067224 */ /* 0x000fe200078e000a */
[----:B------:R-:W-:Y:S01]  /*8380*/  ISETP.GE.AND P2, PT, R246, UR15, PT ;  /* 0x0000000ff6007c0c */ /* 0x000fe2000bf46270 */
[C---:B------:R-:W-:Y:S01]  /*8390*/  IMAD R5, R4.reuse, UR11, R5 ;  /* 0x0000000b04057c24 */ /* 0x040fe2000f8e0205 */
[----:B------:R-:W-:Y:S01]  /*83a0*/  ISETP.GE.AND P1, PT, R247, UR15, PT ;  /* 0x0000000ff7007c0c */ /* 0x000fe2000bf26270 */
[----:B------:R-:W-:Y:S01]  /*83b0*/  IMAD.WIDE.U32 R12, R4, UR10, R6 ;  /* 0x0000000a040c7c25 */ /* 0x000fe2000f8e0006 */
[----:B------:R-:W-:-:S03]  /*83c0*/  ULDC.64 UR16, c[0x0][0x3f0] ;  /* 0x0000fc0000107ab9 */ /* 0x000fc60000000a00 */
[----:B------:R-:W-:Y:S01]  /*83d0*/  IMAD.IADD R5, R13, 0x1, R5 ;  /* 0x000000010d057824 */ /* 0x000fe200078e0205 */
[----:B------:R-:W3:Y:S01]  /*83e0*/  @!P5 LDS.128 R16, [R96+0xc000] ;  /* 0x00c000006010d984 */ /* 0x000ee20000000c00 */
[----:B------:R-:W-:-:S04]  /*83f0*/  LEA R6, P0, R12, UR16, 0x1 ;  /* 0x000000100c067c11 */ /* 0x000fc8000f8008ff */
[----:B------:R-:W-:-:S05]  /*8400*/  LEA.HI.X R7, R12, UR17, R5, 0x1, P0 ;  /* 0x000000110c077c11 */ /* 0x000fca00080f0c05 */
[----:B-----5:R1:W-:Y:S04]  /*8410*/  @!P2 STG.E.128 desc[UR6][R6.64+0x80], R24 ;  /* 0x000080180600a986 */ /* 0x0203e8000c101d06 */
[----:B--2---:R2:W-:Y:S04]  /*8420*/  @!P1 STG.E.128 desc[UR6][R6.64+0x100], R20 ;  /* 0x0001001406009986 */ /* 0x0045e8000c101d06 */
[----:B---3--:R2:W-:Y:S02]  /*8430*/  @!P5 STG.E.128 desc[UR6][R6.64], R16 ;  /* 0x000000100600d986 */ /* 0x0085e4000c101d06 */
.L_x_29:
[----:B------:R-:W-:Y:S05]  /*8440*/  BSYNC B0 ;  /* 0x0000000000007941 */ /* 0x000fea0003800000 */
.L_x_28:
[----:B------:R-:W-:Y:S04]  /*8450*/  BSSY B0, `(.L_x_30) ;  /* 0x0000014000007945 */ /* 0x000fe80003800000 */
[----:B------:R-:W-:Y:S05]  /*8460*/  @P3 BRA `(.L_x_31) ;  /* 0x0000000000483947 */ /* 0x000fea0003800000 */
[----:B------:R-:W-:Y:S01]  /*8470*/  IADD3 R5, P0, R4, 0x20, RZ ;  /* 0x0000002004057810 */ /* 0x000fe20007f1e0ff */
[----:B------:R-:W-:Y:S01]  /*8480*/  ULDC UR5, c[0x0][0x2d0] ;  /* 0x0000b40000057ab9 */ /* 0x000fe20000000800 */
[----:B-12---:R-:W-:Y:S01]  /*8490*/  MOV R7, R14 ;  /* 0x0000000e00077202 */ /* 0x006fe20000000f00 */
[----:B------:R-:W-:Y:S01]  /*84a0*/  ULDC.64 UR16, c[0x0][0x3f0] ;  /* 0x0000fc0000107ab9 */ /* 0x000fe20000000a00 */
[----:B------:R-:W-:Y:S01]  /*84b0*/  ISETP.GE.AND P2, PT, R244, UR5, PT ;  /* 0x00000005f4007c0c */ /* 0x000fe2000bf46270 */
[----:B------:R-:W-:Y:S01]  /*84c0*/  IMAD.X R6, RZ, RZ, R52, P0 ;  /* 0x000000ffff067224 */ /* 0x000fe200000e0634 */
[----:B------:R-:W-:Y:S02]  /*84d0*/  ISETP.GE.AND P1, PT, R246, UR5, PT ;  /* 0x00000005f6007c0c */ /* 0x000fe4000bf26270 */
[----:B------:R-:W-:Y:S01]  /*84e0*/  ISETP.GE.AND P0, PT, R247, UR5, PT ;  /* 0x00000005f7007c0c */ /* 0x000fe2000bf06270 */
[----:B------:R-:W-:Y:S02]  /*84f0*/  IMAD R12, R6, UR10, RZ ;  /* 0x0000000a060c7c24 */ /* 0x000fe4000f8e02ff */
[----:B------:R-:W-:-:S04]  /*8500*/  IMAD.MOV.U32 R6, RZ, RZ, R10 ;  /* 0x000000ffff067224 */ /* 0x000fc800078e000a */
[----:B------:R-:W-:-:S04]  /*8510*/  IMAD.WIDE.U32 R10, R5, UR10, R6 ;  /* 0x0000000a050a7c25 */ /* 0x000fc8000f8e0006 */
[----:B------:R-:W-:Y:S01]  /*8520*/  IMAD R5, R5, UR11, R12 ;  /* 0x0000000b05057c24 */ /* 0x000fe2000f8e020c */
[----:B------:R-:W-:-:S03]  /*8530*/  LEA R6, P5, R10, UR16, 0x1 ;  /* 0x000000100a067c11 */ /* 0x000fc6000f8a08ff */
[----:B------:R-:W-:-:S05]  /*8540*/  IMAD.IADD R5, R11, 0x1, R5 ;  /* 0x000000010b057824 */ /* 0x000fca00078e0205 */
[----:B------:R-:W-:-:S05]  /*8550*/  LEA.HI.X R7, R10, UR17, R5, 0x1, P5 ;  /* 0x000000110a077c11 */ /* 0x000fca000a8f0c05 */
[----:B------:R1:W-:Y:S04]  /*8560*/  @!P2 STG.E.128 desc[UR6][R6.64], R36 ;  /* 0x000000240600a986 */ /* 0x0003e8000c101d06 */
[----:B---3--:R1:W-:Y:S04]  /*8570*/  @!P1 STG.E.128 desc[UR6][R6.64+0x80], R32 ;  /* 0x0000802006009986 */ /* 0x0083e8000c101d06 */
[----:B----4-:R1:W-:Y:S02]  /*8580*/  @!P0 STG.E.128 desc[UR6][R6.64+0x100], R28 ;  /* 0x0001001c06008986 */ /* 0x0103e4000c101d06 */
.L_x_31:
[----:B------:R-:W-:Y:S05]  /*8590*/  BSYNC B0 ;  /* 0x0000000000007941 */ /* 0x000fea0003800000 */
.L_x_30:
[----:B--2---:R2:W2:Y:S01]  /*85a0*/  LDS.128 R20, [R96+0x12000] ;  /* 0x0120000060147984 */ /* 0x0044a20000000c00 */
[----:B-1----:R-:W-:Y:S01]  /*85b0*/  IMAD.U32 R6, RZ, RZ, UR8 ;  /* 0x00000008ff067e24 */ /* 0x002fe2000f8e00ff */
[----:B------:R-:W-:Y:S01]  /*85c0*/  UIMAD UR13, UR13, UR8, URZ ;  /* 0x000000080d0d72a4 */ /* 0x000fe2000f8e023f */
[----:B------:R-:W-:Y:S01]  /*85d0*/  BSSY B0, `(.L_x_32) ;  /* 0x0000020000007945 */ /* 0x000fe20003800000 */
[----:B------:R1:W1:Y:S01]  /*85e0*/  LDS.128 R16, [R96+0x14000] ;  /* 0x0140000060107984 */ /* 0x0002620000000c00 */
[----:B------:R-:W-:Y:S01]  /*85f0*/  IMAD.WIDE.U32 R6, R6, UR12, R8 ;  /* 0x0000000c06067c25 */ /* 0x000fe2000f8e0008 */
[----:B------:R-:W-:Y:S02]  /*8600*/  UIMAD UR12, UR12, UR9, UR13 ;  /* 0x000000090c0c72a4 */ /* 0x000fe4000f8e020d */
[----:B------:R1:W1:Y:S01]  /*8610*/  LDS.128 R12, [R96+0x16000] ;  /* 0x01600000600c7984 */ /* 0x0002620000000c00 */
[----:B------:R-:W-:Y:S01]  /*8620*/  USHF.R.S32.HI UR5, URZ, 0x1f, UR54 ;  /* 0x0000001f3f057899 */ /* 0x000fe20008011436 */
[----:B------:R-:W-:Y:S01]  /*8630*/  IADD3 R6, P0, R6, UR14, RZ ;  /* 0x0000000e06067c10 */ /* 0x000fe2000ff1e0ff */
[----:B------:R-:W-:Y:S01]  /*8640*/  ULDC.64 UR10, c[0x0][0x470] ;  /* 0x00011c00000a7ab9 */ /* 0x000fe20000000a00 */
[----:B------:R-:W-:Y:S01]  /*8650*/  IMAD.U32 R5, RZ, RZ, UR12 ;  /* 0x0000000cff057e24 */ /* 0x000fe2000f8e00ff */
[----:B------:R-:W-:-:S04]  /*8660*/  UIMAD UR5, UR5, UR10, URZ ;  /* 0x0000000a050572a4 */ /* 0x000fc8000f8e023f */
[----:B------:R-:W-:Y:S01]  /*8670*/  IADD3.X R7, R7, UR18, R5, P0, !PT ;  /* 0x0000001207077c10 */ /* 0x000fe200087fe405 */
[----:B------:R-:W-:Y:S01]  /*8680*/  UIMAD UR11, UR54, UR11, UR5 ;  /* 0x0000000b360b72a4 */ /* 0x000fe2000f8e0205 */
[----:B------:R-:W-:-:S05]  /*8690*/  MOV R5, UR10 ;  /* 0x0000000a00057c02 */ /* 0x000fca0008000f00 */
[----:B------:R-:W-:-:S05]  /*86a0*/  IMAD.WIDE.U32 R8, R5, UR54, R6 ;  /* 0x0000003605087c25 */ /* 0x000fca000f8e0006 */
[----:B------:R-:W-:Y:S01]  /*86b0*/  IADD3 R5, R9, UR11, RZ ;  /* 0x0000000b09057c10 */ /* 0x000fe2000fffe0ff */
[----:B------:R-:W-:Y:S06]  /*86c0*/  @P4 BRA `(.L_x_33) ;  /* 0x0000000000404947 */ /* 0x000fec0003800000 */
[----:B------:R-:W-:Y:S01]  /*86d0*/  MOV R7, R5 ;  /* 0x0000000500077202 */ /* 0x000fe20000000f00 */
[----:B------:R-:W-:Y:S01]  /*86e0*/  IMAD.MOV.U32 R6, RZ, RZ, R8 ;  /* 0x000000ffff067224 */ /* 0x000fe200078e0008 */
[----:B------:R-:W-:Y:S01]  /*86f0*/  ULDC UR5, c[0x0][0x2d0] ;  /* 0x0000b40000057ab9 */ /* 0x000fe20000000800 */
[----:B------:R-:W-:Y:S01]  /*8700*/  IMAD R24, R52, UR8, RZ ;  /* 0x0000000834187c24 */ /* 0x000fe2000f8e02ff */
[----:B------:R-:W-:Y:S01]  /*8710*/  ISETP.GE.AND P2, PT, R244, UR5, PT ;  /* 0x00000005f4007c0c */ /* 0x000fe2000bf46270 */
[----:B------:R-:W-:Y:S01]  /*8720*/  IMAD.WIDE.U32 R10, R4, UR8, R6 ;  /* 0x00000008040a7c25 */ /* 0x000fe2000f8e0006 */
[----:B------:R-:W-:Y:S01]  /*8730*/  ISETP.GE.AND P1, PT, R246, UR5, PT ;  /* 0x00000005f6007c0c */ /* 0x000fe2000bf26270 */
[----:B------:R-:W-:Y:S01]  /*8740*/  ULDC.64 UR10, c[0x0][0x3f8] ;  /* 0x0000fe00000a7ab9 */ /* 0x000fe20000000a00 */
[----:B------:R-:W-:Y:S01]  /*8750*/  ISETP.GE.AND P0, PT, R247, UR5, PT ;  /* 0x00000005f7007c0c */ /* 0x000fe2000bf06270 */
[----:B------:R-:W-:-:S04]  /*8760*/  IMAD R6, R4, UR9, R24 ;  /* 0x0000000904067c24 */ /* 0x000fc8000f8e0218 */
[----:B------:R-:W-:Y:S01]  /*8770*/  IMAD.IADD R7, R11, 0x1, R6 ;  /* 0x000000010b077824 */ /* 0x000fe200078e0206 */
[----:B------:R-:W-:-:S04]  /*8780*/  LEA R6, P4, R10, UR10, 0x1 ;  /* 0x0000000a0a067c11 */ /* 0x000fc8000f8808ff */
[----:B------:R-:W-:-:S05]  /*8790*/  LEA.HI.X R7, R10, UR11, R7, 0x1, P4 ;  /* 0x0000000b0a077c11 */ /* 0x000fca000a0f0c07 */
[----:B--2---:R2:W-:Y:S04]  /*87a0*/  @!P2 STG.E.128 desc[UR6][R6.64], R20 ;  /* 0x000000140600a986 */ /* 0x0045e8000c101d06 */
[----:B-1----:R2:W-:Y:S04]  /*87b0*/  @!P1 STG.E.128 desc[UR6][R6.64+0x80], R16 ;  /* 0x0000801006009986 */ /* 0x0025e8000c101d06 */
[----:B------:R2:W-:Y:S02]  /*87c0*/  @!P0 STG.E.128 desc[UR6][R6.64+0x100], R12 ;  /* 0x0001000c06008986 */ /* 0x0005e4000c101d06 */
.L_x_33:
[----:B------:R-:W-:Y:S05]  /*87d0*/  BSYNC B0 ;  /* 0x0000000000007941 */ /* 0x000fea0003800000 */
.L_x_32:
[----:B------:R-:W-:Y:S05]  /*87e0*/  @P3 BRA `(.L_x_34) ;  /* 0x0000000800d43947 */ /* 0x000fea0003800000 */
[----:B------:R-:W-:Y:S01]  /*87f0*/  IADD3 R4, P0, R4, 0x20, RZ ;  /* 0x0000002004047810 */ /* 0x000fe20007f1e0ff */
[----:B------:R-:W-:Y:S01]  /*8800*/  ULDC UR5, c[0x0][0x2d0] ;  /* 0x0000b40000057ab9 */ /* 0x000fe20000000800 */
[----:B--2---:R-:W-:Y:S01]  /*8810*/  MOV R7, R5 ;  /* 0x0000000500077202 */ /* 0x004fe20000000f00 */
[----:B------:R-:W-:Y:S01]  /*8820*/  ULDC.64 UR10, c[0x0][0x3f8] ;  /* 0x0000fe00000a7ab9 */ /* 0x000fe20000000a00 */
[----:B------:R-:W-:Y:S01]  /*8830*/  ISETP.GE.AND P1, PT, R244, UR5, PT ;  /* 0x00000005f4007c0c */ /* 0x000fe2000bf26270 */
[----:B------:R-:W-:Y:S01]  /*8840*/  IMAD.X R6, RZ, RZ, R52, P0 ;  /* 0x000000ffff067224 */ /* 0x000fe200000e0634 */
[----:B------:R-:W-:-:S03]  /*8850*/  ISETP.GE.AND P0, PT, R246, UR5, PT ;  /* 0x00000005f6007c0c */ /* 0x000fc6000bf06270 */
[----:B------:R-:W-:Y:S02]  /*8860*/  IMAD R9, R6, UR8, RZ ;  /* 0x0000000806097c24 */ /* 0x000fe4000f8e02ff */
[----:B------:R-:W-:Y:S02]  /*8870*/  IMAD.MOV.U32 R6, RZ, RZ, R8 ;  /* 0x000000ffff067224 */ /* 0x000fe400078e0008 */
[C---:B------:R-:W-:Y:S02]  /*8880*/  IMAD R5, R4.reuse, UR9, R9 ;  /* 0x0000000904057c24 */ /* 0x040fe4000f8e0209 */
[----:B------:R-:W-:-:S04]  /*8890*/  IMAD.WIDE.U32 R6, R4, UR8, R6 ;  /* 0x0000000804067c25 */ /* 0x000fc8000f8e0006 */
[----:B------:R-:W-:Y:S01]  /*88a0*/  IMAD.IADD R5, R7, 0x1, R5 ;  /* 0x0000000107057824 */ /* 0x000fe200078e0205 */
[----:B------:R-:W-:-:S04]  /*88b0*/  LEA R4, P2, R6, UR10, 0x1 ;  /* 0x0000000a06047c11 */ /* 0x000fc8000f8408ff */
[----:B------:R-:W-:-:S05]  /*88c0*/  LEA.HI.X R5, R6, UR11, R5, 0x1, P2 ;  /* 0x0000000b06057c11 */ /* 0x000fca00090f0c05 */
[----:B------:R2:W-:Y:S04]  /*88d0*/  @!P1 STG.E.128 desc[UR6][R4.64], R48 ;  /* 0x0000003004009986 */ /* 0x0005e8000c101d06 */
[----:B------:R2:W-:Y:S01]  /*88e0*/  @!P0 STG.E.128 desc[UR6][R4.64+0x80], R44 ;  /* 0x0000802c04008986 */ /* 0x0005e2000c101d06 */
[----:B------:R-:W-:-:S13]  /*88f0*/  ISETP.GE.AND P0, PT, R247, UR5, PT ;  /* 0x00000005f7007c0c */ /* 0x000fda000bf06270 */
[----:B------:R-:W-:Y:S05]  /*8900*/  @P0 BRA `(.L_x_34) ;  /* 0x00000008008c0947 */ /* 0x000fea0003800000 */
[----:B------:R1:W-:Y:S01]  /*8910*/  STG.E.128 desc[UR6][R4.64+0x100], R40 ;  /* 0x0001002804007986 */ /* 0x0003e2000c101d06 */
[----:B------:R-:W-:Y:S05]  /*8920*/  BRA `(.L_x_34) ;  /* 0x0000000800847947 */ /* 0x000fea0003800000 */
.L_x_6:
[----:B------:R-:W-:Y:S01]  /*8930*/  UISETP.NE.AND UP0, UPT, UR27, -0x1, UPT ;  /* 0xffffffff1b00788c */ /* 0x000fe2000bf05270 */
[----:B------:R-:W1:Y:S01]  /*8940*/  S2R R5, SR_TID.X ;  /* 0x0000000000057919 */ /* 0x000e620000002100 */
[----:B------:R-:W-:-:S04]  /*8950*/  USHF.L.U32 UR17, UR26, 0x6, URZ ;  /* 0x000000061a117899 */ /* 0x000fc8000800063f */
[----:B------:R-:W-:-:S05]  /*8960*/  PLOP3.LUT P0, PT, PT, PT, UP0, 0x80, 0x0 ;  /* 0x000000000000781c */ /* 0x000fca0003f0f008 */
[----:B------:R-:W-:Y:S01]  /*8970*/  @UP0 UIADD3 UR12, UR19, UR27, URZ ;  /* 0x0000001b130c0290 */ /* 0x000fe2000fffe03f */
[----:B------:R-:W-:-:S03]  /*8980*/  @UP0 ULDC.64 UR8, c[0x0][0x450] ;  /* 0x0001140000080ab9 */ /* 0x000fc60000000a00 */
[----:B------:R-:W-:Y:S02]  /*8990*/  @UP0 UIMAD.WIDE.U32 UR10, UR12, UR8, URZ ;  /* 0x000000080c0a02a5 */ /* 0x000fe4000f8e003f */
[----:B------:R-:W-:-:S04]  /*89a0*/  @UP0 UIMAD UR12, UR12, UR9, URZ ;  /* 0x000000090c0c02a4 */ /* 0x000fc8000f8e023f */
[----:B------:R-:W-:Y:S01]  /*89b0*/  @UP0 UIADD3 UR21, UR11, UR12, URZ ;  /* 0x0000000c0b150290 */ /* 0x000fe2000fffe03f */
[----:B------:R-:W-:Y:S01]  /*89c0*/  @UP0 UMOV UR20, UR10 ;  /* 0x0000000a00140c82 */ /* 0x000fe20008000000 */
[----:B------:R-:W-:Y:S10]  /*89d0*/  @P0 BRA `(.L_x_35) ;  /* 0x0000000000340947 */ /* 0x000ff40003800000 */
        /* <DEDUP_REMOVED lines=13> */
.L_x_35:
[----:B------:R-:W-:Y:S01]  /*8ab0*/  @UP0 UIADD3 UR14, UR19, UR27, URZ ;  /* 0x0000001b130e0290 */ /* 0x000fe2000fffe03f */
[----:B-1----:R-:W-:Y:S01]  /*8ac0*/  SHF.R.S32.HI R4, RZ, 0x1f, R5 ;  /* 0x0000001fff047819 */ /* 0x002fe20000011405 */
[----:B------:R-:W-:Y:S01]  /*8ad0*/  @UP0 ULDC.64 UR10, c[0x0][0x458] ;  /* 0x00011600000a0ab9 */ /* 0x000fe20000000a00 */
[----:B------:R-:W-:Y:S02]  /*8ae0*/  USHF.R.S32.HI UR18, URZ, 0x1f, UR17 ;  /* 0x0000001f3f127899 */ /* 0x000fe40008011411 */
        /* <DEDUP_REMOVED lines=16> */
[----:B------:R-:W-:-:S03]  /*8bf0*/  UIADD3 UR16, UR13, UR15, URZ ;  /* 0x0000000f0d107290 */ /* 0x000fc6000fffe03f */
[----:B------:R-:W-:-:S09]  /*8c00*/  UMOV UR15, UR12 ;  /* 0x0000000c000f7c82 */ /* 0x000fd20008000000 */
.L_x_36:
[----:B------:R-:W2:Y:S04]  /*8c10*/  LDL.64 R16, [R1+0x48] ;  /* 0x0000480001107983 */ /* 0x000ea80000100a00 */
[----:B------:R1:W5:Y:S04]  /*8c20*/  LDL R14, [R1+0x6c] ;  /* 0x00006c00010e7983 */ /* 0x0003680000100800 */
[----:B------:R1:W5:Y:S01]  /*8c30*/  LDL R15, [R1+0x68] ;  /* 0x00006800010f7983 */ /* 0x0003620000100800 */
[----:B------:R-:W-:Y:S01]  /*8c40*/  UIMAD UR12, UR18, UR8, URZ ;  /* 0x00000008120c72a4 */ /* 0x000fe2000f8e023f */
[----:B------:R-:W-:Y:S01]  /*8c50*/  IMAD.U32 R6, RZ, RZ, UR8 ;  /* 0x00000008ff067e24 */ /* 0x000fe2000f8e00ff */
[----:B------:R-:W-:Y:S01]  /*8c60*/  LEA.HI R4, R4, R5, RZ, 0x3 ;  /* 0x0000000504047211 */ /* 0x000fe200078f18ff */
[----:B------:R-:W-:Y:S01]  /*8c70*/  UIMAD UR5, UR26, -0x40, UR5 ;  /* 0xffffffc01a0578a4 */ /* 0x000fe2000f8e0205 */
[----:B------:R-:W-:Y:S01]  /*8c80*/  BSSY B0, `(.L_x_37) ;  /* 0x0000023000007945 */ /* 0x000fe20003800000 */
[----:B------:R-:W-:Y:S01]  /*8c90*/  UIMAD UR12, UR17, UR9, UR12 ;  /* 0x00000009110c72a4 */ /* 0x000fe2000f8e020c */
[----:B------:R-:W-:Y:S01]  /*8ca0*/  SHF.R.S32.HI R4, RZ, 0x3, R4 ;  /* 0x00000003ff047819 */ /* 0x000fe20000011404 */
[----:B------:R-:W-:-:S03]  /*8cb0*/  USHF.R.S32.HI UR14, URZ, 0x1f, UR54 ;  /* 0x0000001f3f0e7899 */ /* 0x000fc60008011436 */
[----:B------:R-:W-:Y:S01]  /*8cc0*/  ISETP.GE.AND P4, PT, R4, UR5, PT ;  /* 0x0000000504007c0c */ /* 0x000fe2000bf86270 */
[----:B------:R-:W-:Y:S01]  /*8cd0*/  IMAD.U32 R5, RZ, RZ, UR12 ;  /* 0x0000000cff057e24 */ /* 0x000fe2000f8e00ff */
[----:B------:R-:W-:Y:S01]  /*8ce0*/  ULDC.64 UR12, c[0x0][0x468] ;  /* 0x00011a00000c7ab9 */ /* 0x000fe20000000a00 */
[----:B------:R-:W-:Y:S01]  /*8cf0*/  SHF.R.S32.HI R13, RZ, 0x1f, R4 ;  /* 0x0000001fff0d7819 */ /* 0x000fe20000011404 */
[----:B------:R-:W-:-:S04]  /*8d00*/  UIMAD UR14, UR14, UR12, URZ ;  /* 0x0000000c0e0e72a4 */ /* 0x000fc8000f8e023f */
[----:B------:R-:W-:Y:S01]  /*8d10*/  UIMAD UR13, UR54, UR13, UR14 ;  /* 0x0000000d360d72a4 */ /* 0x000fe2000f8e020e */
[----:B--2---:R-:W-:-:S03]  /*8d20*/  IMAD.WIDE.U32 R6, R6, UR17, R16 ;  /* 0x0000001106067c25 */ /* 0x004fc6000f8e0010 */
[----:B------:R-:W-:Y:S01]  /*8d30*/  IADD3 R8, P0, R6, UR20, RZ ;  /* 0x0000001406087c10 */ /* 0x000fe2000ff1e0ff */
[----:B------:R-:W-:-:S03]  /*8d40*/  VIADD R6, R4, 0x20 ;  /* 0x0000002004067836 */ /* 0x000fc60000000000 */
[----:B------:R-:W-:Y:S01]  /*8d50*/  IADD3.X R9, R7, UR21, R5, P0, !PT ;  /* 0x0000001507097c10 */ /* 0x000fe200087fe405 */
[----:B------:R-:W-:Y:S01]  /*8d60*/  IMAD.U32 R5, RZ, RZ, UR12 ;  /* 0x0000000cff057e24 */ /* 0x000fe2000f8e00ff */
[----:B------:R-:W-:-:S03]  /*8d70*/  ISETP.GE.AND P3, PT, R6, UR5, PT ;  /* 0x0000000506007c0c */ /* 0x000fc6000bf66270 */
[----:B------:R-:W-:-:S04]  /*8d80*/  IMAD.WIDE.U32 R8, R5, UR54, R8 ;  /* 0x0000003605087c25 */ /* 0x000fc8000f8e0008 */
[----:B------:R-:W-:Y:S01]  /*8d90*/  VIADD R12, R9, UR13 ;  /* 0x0000000d090c7c36 */ /* 0x000fe20008000000 */
[----:B-1----:R-:W-:Y:S06]  /*8da0*/  @P4 BRA `(.L_x_38) ;  /* 0x0000000000404947 */ /* 0x002fec0003800000 */
[----:B------:R-:W-:Y:S01]  /*8db0*/  MOV R7, R12 ;  /* 0x0000000c00077202 */ /* 0x000fe20000000f00 */
[----:B------:R-:W-:Y:S01]  /*8dc0*/  IMAD R5, R13, UR8, RZ ;  /* 0x000000080d057c24 */ /* 0x000fe2000f8e02ff */
[----:B------:R-:W-:Y:S01]  /*8dd0*/  ULDC UR14, c[0x0][0x2d0] ;  /* 0x0000b400000e7ab9 */ /* 0x000fe20000000800 */
[----:B------:R-:W-:Y:S01]  /*8de0*/  IMAD.MOV.U32 R6, RZ, RZ, R8 ;  /* 0x000000ffff067224 */ /* 0x000fe200078e0008 */
[----:B------:R-:W-:Y:S01]  /*8df0*/  ISETP.GE.AND P2, PT, R16, UR14, PT ;  /* 0x0000000e10007c0c */ /* 0x000fe2000bf46270 */
[C---:B------:R-:W-:Y:S01]  /*8e00*/  IMAD R5, R4.reuse, UR9, R5 ;  /* 0x0000000904057c24 */ /* 0x040fe2000f8e0205 */
[----:B-----5:R-:W-:Y:S01]  /*8e10*/  ISETP.GE.AND P1, PT, R15, UR14, PT ;  /* 0x0000000e0f007c0c */ /* 0x020fe2000bf26270 */
[----:B------:R-:W-:Y:S01]  /*8e20*/  IMAD.WIDE.U32 R10, R4, UR8, R6 ;  /* 0x00000008040a7c25 */ /* 0x000fe2000f8e0006 */
[----:B------:R-:W-:Y:S01]  /*8e30*/  ISETP.GE.AND P0, PT, R14, UR14, PT ;  /* 0x0000000e0e007c0c */ /* 0x000fe2000bf06270 */
[----:B------:R-:W-:Y:S02]  /*8e40*/  ULDC.64 UR12, c[0x0][0x3f0] ;  /* 0x0000fc00000c7ab9 */ /* 0x000fe40000000a00 */
[----:B------:R-:W-:Y:S01]  /*8e50*/  IMAD.IADD R5, R5, 0x1, R11 ;  /* 0x0000000105057824 */ /* 0x000fe200078e020b */
[----:B------:R-:W-:-:S04]  /*8e60*/  LEA R6, P5, R10, UR12, 0x1 ;  /* 0x0000000c0a067c11 */ /* 0x000fc8000f8a08ff */
[----:B------:R-:W-:-:S05]  /*8e70*/  LEA.HI.X R7, R10, UR13, R5, 0x1, P5 ;  /* 0x0000000d0a077c11 */ /* 0x000fca000a8f0c05 */
[----:B------:R1:W-:Y:S04]  /*8e80*/  @!P2 STG.E.128 desc[UR6][R6.64], RZ ;  /* 0x000000ff0600a986 */ /* 0x0003e8000c101d06 */
[----:B------:R1:W-:Y:S04]  /*8e90*/  @!P1 STG.E.128 desc[UR6][R6.64+0x80], RZ ;  /* 0x000080ff06009986 */ /* 0x0003e8000c101d06 */
[----:B------:R1:W-:Y:S02]  /*8ea0*/  @!P0 STG.E.128 desc[UR6][R6.64+0x100], RZ ;  /* 0x000100ff06008986 */ /* 0x0003e4000c101d06 */
.L_x_38:
[----:B------:R-:W-:Y:S05]  /*8eb0*/  BSYNC B0 ;  /* 0x0000000000007941 */ /* 0x000fea0003800000 */
.L_x_37:
[----:B------:R-:W-:Y:S04]  /*8ec0*/  BSSY B0, `(.L_x_39) ;  /* 0x0000013000007945 */ /* 0x000fe80003800000 */
[----:B------:R-:W-:Y:S05]  /*8ed0*/  @P3 BRA `(.L_x_40) ;  /* 0x0000000000443947 */ /* 0x000fea0003800000 */
[----:B------:R-:W-:Y:S01]  /*8ee0*/  IADD3 R5, P0, R4, 0x20, RZ ;  /* 0x0000002004057810 */ /* 0x000fe20007f1e0ff */
[----:B------:R-:W-:Y:S01]  /*8ef0*/  IMAD.MOV.U32 R9, RZ, RZ, R12 ;  /* 0x000000ffff097224 */ /* 0x000fe200078e000c */
[----:B------:R-:W-:Y:S01]  /*8f00*/  ULDC UR5, c[0x0][0x2d0] ;  /* 0x0000b40000057ab9 */ /* 0x000fe20000000800 */
[----:B------:R-:W-:Y:S01]  /*8f10*/  ULDC.64 UR12, c[0x0][0x3f0] ;  /* 0x0000fc00000c7ab9 */ /* 0x000fe20000000a00 */
[----:B------:R-:W-:Y:S01]  /*8f20*/  ISETP.GE.AND P2, PT, R16, UR5, PT ;  /* 0x0000000510007c0c */ /* 0x000fe2000bf46270 */
[----:B-1----:R-:W-:Y:S01]  /*8f30*/  IMAD.X R6, RZ, RZ, R13, P0 ;  /* 0x000000ffff067224 */ /* 0x002fe200000e060d */
[----:B-----5:R-:W-:Y:S01]  /*8f40*/  ISETP.GE.AND P1, PT, R15, UR5, PT ;  /* 0x000000050f007c0c */ /* 0x020fe2000bf26270 */
[----:B------:R-:W-:Y:S01]  /*8f50*/  IMAD.WIDE.U32 R8, R5, UR8, R8 ;  /* 0x0000000805087c25 */ /* 0x000fe2000f8e0008 */
[----:B------:R-:W-:-:S03]  /*8f60*/  ISETP.GE.AND P0, PT, R14, UR5, PT ;  /* 0x000000050e007c0c */ /* 0x000fc6000bf06270 */
[----:B------:R-:W-:-:S04]  /*8f70*/  IMAD R6, R6, UR8, RZ ;  /* 0x0000000806067c24 */ /* 0x000fc8000f8e02ff */
[----:B------:R-:W-:Y:S01]  /*8f80*/  IMAD R5, R5, UR9, R6 ;  /* 0x0000000905057c24 */ /* 0x000fe2000f8e0206 */
[----:B------:R-:W-:-:S03]  /*8f90*/  LEA R6, P5, R8, UR12, 0x1 ;  /* 0x0000000c08067c11 */ /* 0x000fc6000f8a08ff */
[----:B------:R-:W-:-:S05]  /*8fa0*/  IMAD.IADD R5, R5, 0x1, R9 ;  /* 0x0000000105057824 */ /* 0x000fca00078e0209 */
[----:B------:R-:W-:-:S05]  /*8fb0*/  LEA.HI.X R7, R8, UR13, R5, 0x1, P5 ;  /* 0x0000000d08077c11 */ /* 0x000fca000a8f0c05 */
[----:B------:R2:W-:Y:S04]  /*8fc0*/  @!P2 STG.E.128 desc[UR6][R6.64], RZ ;  /* 0x000000ff0600a986 */ /* 0x0005e8000c101d06 */
[----:B------:R2:W-:Y:S04]  /*8fd0*/  @!P1 STG.E.128 desc[UR6][R6.64+0x80], RZ ;  /* 0x000080ff06009986 */ /* 0x0005e8000c101d06 */
[----:B------:R2:W-:Y:S02]  /*8fe0*/  @!P0 STG.E.128 desc[UR6][R6.64+0x100], RZ ;  /* 0x000100ff06008986 */ /* 0x0005e4000c101d06 */
.L_x_40:
[----:B------:R-:W-:Y:S05]  /*8ff0*/  BSYNC B0 ;  /* 0x0000000000007941 */ /* 0x000fea0003800000 */
.L_x_39:
[----:B------:R-:W-:Y:S01]  /*9000*/  UIMAD UR5, UR18, UR10, URZ ;  /* 0x0000000a120572a4 */ /* 0x000fe2000f8e023f */
[----:B-12---:R-:W-:Y:S01]  /*9010*/  IMAD.U32 R6, RZ, RZ, UR10 ;  /* 0x0000000aff067e24 */ /* 0x006fe2000f8e00ff */
[----:B------:R-:W-:Y:S01]  /*9020*/  USHF.R.S32.HI UR12, URZ, 0x1f, UR54 ;  /* 0x0000001f3f0c7899 */ /* 0x000fe20008011436 */
[----:B------:R-:W-:Y:S01]  /*9030*/  BSSY B0, `(.L_x_41) ;  /* 0x000001d000007945 */ /* 0x000fe20003800000 */
[----:B------:R-:W-:Y:S01]  /*9040*/  UIMAD UR5, UR17, UR11, UR5 ;  /* 0x0000000b110572a4 */ /* 0x000fe2000f8e0205 */
[----:B------:R-:W-:Y:S01]  /*9050*/  IMAD.WIDE.U32 R6, R6, UR17, R16 ;  /* 0x0000001106067c25 */ /* 0x000fe2000f8e0010 */
[----:B------:R-:W-:-:S04]  /*9060*/  ULDC.64 UR8, c[0x0][0x470] ;  /* 0x00011c0000087ab9 */ /* 0x000fc80000000a00 */
[----:B------:R-:W-:Y:S01]  /*9070*/  IMAD.U32 R5, RZ, RZ, UR5 ;  /* 0x00000005ff057e24 */ /* 0x000fe2000f8e00ff */
[----:B------:R-:W-:Y:S01]  /*9080*/  IADD3 R8, P0, R6, UR15, RZ ;  /* 0x0000000f06087c10 */ /* 0x000fe2000ff1e0ff */
[----:B------:R-:W-:-:S03]  /*9090*/  UIMAD UR5, UR12, UR8, URZ ;  /* 0x000000080c0572a4 */ /* 0x000fc6000f8e023f */
        /* <DEDUP_REMOVED lines=12> */
[----:B-----5:R-:W-:Y:S01]  /*9160*/  ISETP.GE.AND P1, PT, R15, UR5, PT ;  /* 0x000000050f007c0c */ /* 0x020fe2000bf26270 */
[----:B------:R-:W-:Y:S01]  /*9170*/  ULDC.64 UR8, c[0x0][0x3f8] ;  /* 0x0000fe0000087ab9 */ /* 0x000fe20000000a00 */
[----:B------:R-:W-:Y:S01]  /*9180*/  ISETP.GE.AND P0, PT, R14, UR5, PT ;  /* 0x000000050e007c0c */ /* 0x000fe2000bf06270 */
[----:B------:R-:W-:-:S04]  /*9190*/  IMAD R6, R4, UR11, R12 ;  /* 0x0000000b04067c24 */ /* 0x000fc8000f8e020c */
[----:B------:R-:W-:Y:S01]  /*91a0*/  IMAD.IADD R7, R6, 0x1, R11 ;  /* 0x0000000106077824 */ /* 0x000fe200078e020b */
[----:B------:R-:W-:-:S04]  /*91b0*/  LEA R6, P4, R10, UR8, 0x1 ;  /* 0x000000080a067c11 */ /* 0x000fc8000f8808ff */
[----:B------:R-:W-:-:S05]  /*91c0*/  LEA.HI.X R7, R10, UR9, R7, 0x1, P4 ;  /* 0x000000090a077c11 */ /* 0x000fca000a0f0c07 */
[----:B------:R1:W-:Y:S04]  /*91d0*/  @!P2 STG.E.128 desc[UR6][R6.64], RZ ;  /* 0x000000ff0600a986 */ /* 0x0003e8000c101d06 */
[----:B------:R1:W-:Y:S04]  /*91e0*/  @!P1 STG.E.128 desc[UR6][R6.64+0x80], RZ ;  /* 0x000080ff06009986 */ /* 0x0003e8000c101d06 */
[----:B------:R1:W-:Y:S02]  /*91f0*/  @!P0 STG.E.128 desc[UR6][R6.64+0x100], RZ ;  /* 0x000100ff06008986 */ /* 0x0003e4000c101d06 */
.L_x_42:
[----:B------:R-:W-:Y:S05]  /*9200*/  BSYNC B0 ;  /* 0x0000000000007941 */ /* 0x000fea0003800000 */
.L_x_41:
[----:B------:R-:W-:Y:S05]  /*9210*/  @P3 BRA `(.L_x_34) ;  /* 0x0000000000483947 */ /* 0x000fea0003800000 */
[----:B------:R-:W-:Y:S01]  /*9220*/  IADD3 R4, P0, R4, 0x20, RZ ;  /* 0x0000002004047810 */ /* 0x000fe20007f1e0ff */
[----:B------:R-:W-:Y:S01]  /*9230*/  ULDC UR5, c[0x0][0x2d0] ;  /* 0x0000b40000057ab9 */ /* 0x000fe20000000800 */
[----:B-1----:R-:W-:Y:S01]  /*9240*/  MOV R7, R5 ;  /* 0x0000000500077202 */ /* 0x002fe20000000f00 */
[----:B------:R-:W-:Y:S01]  /*9250*/  ULDC.64 UR8, c[0x0][0x3f8] ;  /* 0x0000fe0000087ab9 */ /* 0x000fe20000000a00 */
[----:B------:R-:W-:Y:S01]  /*9260*/  ISETP.GE.AND P2, PT, R16, UR5, PT ;  /* 0x0000000510007c0c */ /* 0x000fe2000bf46270 */
[----:B------:R-:W-:Y:S01]  /*9270*/  IMAD.X R6, RZ, RZ, R13, P0 ;  /* 0x000000ffff067224 */ /* 0x000fe200000e060d */
[----:B-----5:R-:W-:Y:S02]  /*9280*/  ISETP.GE.AND P1, PT, R15, UR5, PT ;  /* 0x000000050f007c0c */ /* 0x020fe4000bf26270 */
[----:B------:R-:W-:Y:S01]  /*9290*/  ISETP.GE.AND P0, PT, R14, UR5, PT ;  /* 0x000000050e007c0c */ /* 0x000fe2000bf06270 */
[----:B------:R-:W-:Y:S02]  /*92a0*/  IMAD R9, R6, UR10, RZ ;  /* 0x0000000a06097c24 */ /* 0x000fe4000f8e02ff */
[----:B------:R-:W-:-:S02]  /*92b0*/  IMAD.MOV.U32 R6, RZ, RZ, R8 ;  /* 0x000000ffff067224 */ /* 0x000fc400078e0008 */
[C---:B------:R-:W-:Y:S02]  /*92c0*/  IMAD R5, R4.reuse, UR11, R9 ;  /* 0x0000000b04057c24 */ /* 0x040fe4000f8e0209 */
[----:B------:R-:W-:-:S04]  /*92d0*/  IMAD.WIDE.U32 R6, R4, UR10, R6 ;  /* 0x0000000a04067c25 */ /* 0x000fc8000f8e0006 */
[----:B------:R-:W-:Y:S01]  /*92e0*/  IMAD.IADD R5, R5, 0x1, R7 ;  /* 0x0000000105057824 */ /* 0x000fe200078e0207 */
[----:B------:R-:W-:-:S04]  /*92f0*/  LEA R4, P3, R6, UR8, 0x1 ;  /* 0x0000000806047c11 */ /* 0x000fc8000f8608ff */
[----:B------:R-:W-:-:S05]  /*9300*/  LEA.HI.X R5, R6, UR9, R5, 0x1, P3 ;  /* 0x0000000906057c11 */ /* 0x000fca00098f0c05 */
[----:B------:R2:W-:Y:S04]  /*9310*/  @!P2 STG.E.128 desc[UR6][R4.64], RZ ;  /* 0x000000ff0400a986 */ /* 0x0005e8000c101d06 */
[----:B------:R2:W-:Y:S04]  /*9320*/  @!P1 STG.E.128 desc[UR6][R4.64+0x80], RZ ;  /* 0x000080ff04009986 */ /* 0x0005e8000c101d06 */
[----:B------:R2:W-:Y:S02]  /*9330*/  @!P0 STG.E.128 desc[UR6][R4.64+0x100], RZ ;  /* 0x000100ff04008986 */ /* 0x0005e4000c101d06 */
.L_x_34:
[----:B------:R-:W-:Y:S05]  /*9340*/  BSYNC B1 ;  /* 0x0000000000017941 */ /* 0x000fea0003800000 */
.L_x_1:
[----:B------:R-:W-:Y:S02]  /*9350*/  ULDC UR5, c[0x0][0xc] ;  /* 0x0000030000057ab9 */ /* 0x000fe40000000800 */
[----:B------:R-:W-:-:S04]  /*9360*/  UIADD3 UR26, UR5, UR26, URZ ;  /* 0x0000001a051a7290 */ /* 0x000fc8000fffe03f */
[----:B------:R-:W-:-:S06]  /*9370*/  UISETP.GE.AND UP0, UPT, UR26, UR59, UPT ;  /* 0x0000003b1a00728c */ /* 0x000fcc000bf06270 */
[----:B------:R-:W-:-:S13]  /*9380*/  PLOP3.LUT P0, PT, PT, PT, UP0, 0x80, 0x0 ;  /* 0x000000000000781c */ /* 0x000fda0003f0f008 */
[----:B------:R-:W-:Y:S05]  /*9390*/  @P0 BRA `(.L_x_43) ;  /* 0x0000000000040947 */ /* 0x000fea0003800000 */
[----:B------:R-:W-:Y:S05]  /*93a0*/  BRA `(.L_x_44) ;  /* 0xffffff7400f07947 */ /* 0x000fea000383ffff */
.L_x_43:
[----:B------:R-:W-:Y:S05]  /*93b0*/  EXIT ;  /* 0x000000000000794d */ /* 0x000fea0003800000 */
.L_x_45:
[----:B------:R-:W-:-:S00]  /*93c0*/  BRA `(.L_x_45) ;  /* 0xfffffffc00fc7947 */ /* 0x000fc0000383ffff */
[----:B------:R-:W-:-:S00]  /*93d0*/  NOP ;  /* 0x0000000000007918 */ /* 0x000fc00000000000 */
        /* <DEDUP_REMOVED lines=10> */
.L_x_1582:


//--------------------- .text._ZN5flash44flash_bwd_dq_dk_dv_loop_seqk_parallel_kernelI23Flash_bwd_kernel_traitsILi192ELi64ELi64ELi8ELi4ELi2ELi2ELb1ELb1EN7cutlass6half_tE19Flash_kernel_traitsILi192ELi64ELi64ELi8ES3_EELb0ELb0ELb1ELb0ELb0ELb0ELb0EEEvNS_16Flash_bwd_paramsE --------------------------
	.section	.text._ZN5flash44flash_bwd_dq_dk_dv_loop_seqk_parallel_kernelI23Flash_bwd_kernel_traitsILi192ELi64ELi64ELi8ELi4ELi2ELi2ELb1ELb1EN7cutlass6half_tE19Flash_kernel_traitsILi192ELi64ELi64ELi8ES3_EELb0ELb0ELb1ELb0ELb0ELb0ELb0EEEvNS_16Flash_bwd_paramsE,"ax",@progbits
	.align	128
        .global         _ZN5flash44flash_bwd_dq_dk_dv_loop_seqk_parallel_kernelI23Flash_bwd_kernel_traitsILi192ELi64ELi64ELi8ELi4ELi2ELi2ELb1ELb1EN7cutlass6half_tE19Flash_kernel_traitsILi192ELi64ELi64ELi8ES3_EELb0ELb0ELb1ELb0ELb0ELb0ELb0EEEvNS_16Flash_bwd_paramsE
        .type           _ZN5flash44flash_bwd_dq_dk_dv_loop_seqk_parallel_kernelI23Flash_bwd_kernel_traitsILi192ELi64ELi64ELi8ELi4ELi2ELi2ELb1ELb1EN7cutlass6half_tE19Flash_kernel_traitsILi192ELi64ELi64ELi8ES3_EELb0ELb0ELb1ELb0ELb0ELb0ELb0EEEvNS_16Flash_bwd_paramsE,@function
        .size           _ZN5flash44flash_bwd_dq_dk_dv_loop_seqk_parallel_kernelI23Flash_bwd_kernel_traitsILi192ELi64ELi64ELi8ELi4ELi2ELi2ELb1ELb1EN7cutlass6half_tE19Flash_kernel_traitsILi192ELi64ELi64ELi8ES3_EELb0ELb0ELb1ELb0ELb0ELb0ELb0EEEvNS_16Flash_bwd_paramsE,(.L_x_1583 - _ZN5flash44flash_bwd_dq_dk_dv_loop_seqk_parallel_kernelI23Flash_bwd_kernel_traitsILi192ELi64ELi64ELi8ELi4ELi2ELi2ELb1ELb1EN7cutlass6half_tE19Flash_kernel_traitsILi192ELi64ELi64ELi8ES3_EELb0ELb0ELb1ELb0ELb0ELb0ELb0EEEvNS_16Flash_bwd_paramsE)
        .other          _ZN5flash44flash_bwd_dq_dk_dv_loop_seqk_parallel_kernelI23Flash_bwd_kernel_traitsILi192ELi64ELi64ELi8ELi4ELi2ELi2ELb1ELb1EN7cutlass6half_tE19Flash_kernel_traitsILi192ELi64ELi64ELi8ES3_EELb0ELb0ELb1ELb0ELb0ELb0ELb0EEEvNS_16Flash_bwd_paramsE,@"STO_CUDA_ENTRY STV_DEFAULT"
_ZN5flash44flash_bwd_dq_dk_dv_loop_seqk_parallel_kernelI23Flash_bwd_kernel_traitsILi192ELi64ELi64ELi8ELi4ELi2ELi2ELb1ELb1EN7cutlass6half_tE19Flash_kernel_traitsILi192ELi64ELi64ELi8ES3_EELb0ELb0ELb1ELb0ELb0ELb0ELb0EEEvNS_16Flash_bwd_paramsE:
.text._ZN5flash44flash_bwd_dq_dk_dv_loop_seqk_parallel_kernelI23Flash_bwd_kernel_traitsILi192ELi64ELi64ELi8ELi4ELi2ELi2ELb1ELb1EN7cutlass6half_tE19Flash_kernel_traitsILi192ELi64ELi64ELi8ES3_EELb0ELb0ELb1ELb0ELb0ELb0ELb0EEEvNS_16Flash_bwd_paramsE:
[----:B------:R-:W1:Y:S08]  /*0000*/  LDC R1, c[0x0][0x28] ;  /* 0x00000a00ff017b82 */ /* 0x000e700000000800 */
[----:B------:R-:W2:Y:S01]  /*0010*/  S2UR UR30, SR_CTAID.X ;  /* 0x00000000001e79c3 */ /* 0x000ea20000002500 */
[----:B------:R-:W-:Y:S01]  /*0020*/  ULDC UR4, c[0x0][0x2c8] ;  /* 0x0000b20000047ab9 */ /* 0x000fe20000000800 */
[----:B-1----:R-:W-:Y:S01]  /*0030*/  VIADD R1, R1, 0xffffff08 ;  /* 0xffffff0801017836 */ /* 0x002fe20000000000 */
[----:B------:R-:W-:-:S04]  /*0040*/  UIADD3 UR5, UR4, 0x3f, URZ ;  /* 0x0000003f04057890 */ /* 0x000fc8000fffe03f */
[----:B------:R-:W-:-:S04]  /*0050*/  USHF.R.S32.HI UR4, URZ, 0x1f, UR5 ;  /* 0x0000001f3f047899 */ /* 0x000fc80008011405 */
[----:B------:R-:W-:-:S04]  /*0060*/  ULEA.HI UR4, UR4, UR5, URZ, 0x6 ;  /* 0x0000000504047291 */ /* 0x000fc8000f8f303f */
[----:B------:R-:W-:-:S06]  /*0070*/  USHF.R.S32.HI UR6, URZ, 0x6, UR4 ;  /* 0x000000063f067899 */ /* 0x000fcc0008011404 */
[----:B------:R-:W-:Y:S01]  /*0080*/  MOV R0, UR6 ;  /* 0x0000000600007c02 */ /* 0x000fe20008000f00 */
[----:B--2---:R-:W-:-:S04]  /*0090*/  UISETP.GE.AND UP0, UPT, UR30, UR6, UPT ;  /* 0x000000061e00728c */ /* 0x004fc8000bf06270 */
[----:B------:R1:W-:Y:S02]  /*00a0*/  STL [R1+0x88], R0 ;  /* 0x0000880001007387 */ /* 0x0003e40000100800 */
[----:B------:R-:W-:-:S13]  /*00b0*/  PLOP3.LUT P0, PT, PT, PT, UP0, 0x80, 0x0 ;  /* 0x000000000000781c */ /* 0x000fda0003f0f008 */
[----:B------:R-:W-:Y:S05]  /*00c0*/  @P0 EXIT ;  /* 0x000000000000094d */ /* 0x000fea0003800000 */
[----:B------:R-:W2:Y:S01]  /*00d0*/  S2R R16, SR_TID.X ;  /* 0x0000000000107919 */ /* 0x000ea20000002100 */
[----:B------:R-:W3:Y:S01]  /*00e0*/  S2UR UR4, SR_CgaCtaId ;  /* 0x00000000000479c3 */ /* 0x000ee20000008800 */
[----:B------:R-:W-:Y:S01]  /*00f0*/  UMOV UR5, 0x400 ;  /* 0x0000040000057882 */ /* 0x000fe20000000000 */
[----:B------:R-:W-:Y:S01]  /*0100*/  UMOV UR6, 0x400 ;  /* 0x0000040000067882 */ /* 0x000fe20000000000 */
[----:B------:R-:W-:-:S05]  /*0110*/  ULDC UR60, c[0x0][0x394] ;  /* 0x0000e500003c7ab9 */ /* 0x000fca0000000800 */
[----:B------:R-:W4:Y:S08]  /*0120*/  S2UR UR56, SR_CTAID.Z ;  /* 0x00000000003879c3 */ /* 0x000f300000002700 */
[----:B------:R-:W5:Y:S08]  /*0130*/  S2UR UR48, SR_CTAID.Y ;  /* 0x00000000003079c3 */ /* 0x000f700000002600 */
[----:B------:R-:W5:Y:S01]  /*0140*/  S2UR UR7, SR_CgaCtaId ;  /* 0x00000000000779c3 */ /* 0x000f620000008800 */
[----:B---3--:R-:W-:Y:S01]  /*0150*/  ULEA UR5, UR4, UR5, 0x18 ;  /* 0x0000000504057291 */ /* 0x008fe2000f8ec03f */
[----:B--2---:R-:W-:Y:S01]  /*0160*/  SHF.R.S32.HI R12, RZ, 0x1f, R16 ;  /* 0x0000001fff0c7819 */ /* 0x004fe20000011410 */
[----:B----4-:R-:W-:-:S03]  /*0170*/  USHF.R.S32.HI UR4, URZ, 0x1f, UR56 ;  /* 0x0000001f3f047899 */ /* 0x010fc60008011438 */
[CC--:B------:R-:W-:Y:S02]  /*0180*/  LEA.HI R5, R12.reuse, R16.reuse, RZ, 0x5 ;  /* 0x000000100c057211 */ /* 0x0c0fe400078f28ff */
[CC--:B------:R-:W-:Y:S02]  /*0190*/  LEA.HI R19, R12.reuse, R16.reuse, RZ, 0x2 ;  /* 0x000000100c137211 */ /* 0x0c0fe400078f10ff */
[--C-:B------:R-:W-:Y:S02]  /*01a0*/  SHF.R.S32.HI R6, RZ, 0x5, R5.reuse ;  /* 0x00000005ff067819 */ /* 0x100fe40000011405 */
[----:B-1----:R-:W-:Y:S02]  /*01b0*/  SHF.R.S32.HI R0, RZ, 0x1f, R5 ;  /* 0x0000001fff007819 */ /* 0x002fe40000011405 */
[----:B------:R-:W-:Y:S02]  /*01c0*/  LEA.HI R9, R12, R16, RZ, 0x4 ;  /* 0x000000100c097211 */ /* 0x000fe400078f20ff */
[----:B------:R-:W-:-:S02]  /*01d0*/  LEA.HI R0, R0, R6, RZ, 0x2 ;  /* 0x0000000600007211 */ /* 0x000fc400078f10ff */
[----:B------:R-:W-:Y:S02]  /*01e0*/  LEA.HI R2, R5, R6, RZ, 0x1 ;  /* 0x0000000605027211 */ /* 0x000fe400078f08ff */
[--C-:B------:R-:W-:Y:S02]  /*01f0*/  SHF.R.S32.HI R10, RZ, 0x2, R19.reuse ;  /* 0x00000002ff0a7819 */ /* 0x100fe40000011413 */
[----:B------:R-:W-:Y:S02]  /*0200*/  SHF.R.S32.HI R4, RZ, 0x1f, R19 ;  /* 0x0000001fff047819 */ /* 0x000fe40000011413 */
[----:B------:R-:W-:Y:S02]  /*0210*/  SHF.R.S32.HI R7, RZ, 0x4, R9 ;  /* 0x00000004ff077819 */ /* 0x000fe40000011409 */
[----:B------:R-:W-:Y:S02]  /*0220*/  LOP3.LUT R3, R0, 0xfffffffc, RZ, 0xc0, !PT ;  /* 0xfffffffc00037812 */ /* 0x000fe400078ec0ff */
[----:B------:R-:W-:-:S02]  /*0230*/  LOP3.LUT R0, R2, 0xfffffffe, RZ, 0xc0, !PT ;  /* 0xfffffffe02007812 */ /* 0x000fc400078ec0ff */
[----:B------:R-:W-:Y:S01]  /*0240*/  LEA.HI R2, R4, R10, RZ, 0x3 ;  /* 0x0000000a04027211 */ /* 0x000fe200078f18ff */
[C---:B------:R-:W-:Y:S01]  /*0250*/  IMAD.IADD R15, R6.reuse, 0x1, -R3 ;  /* 0x00000001060f7824 */ /* 0x040fe200078e0a03 */
[----:B------:R-:W-:Y:S01]  /*0260*/  LEA.HI R8, R9, R7, RZ, 0x1 ;  /* 0x0000000709087211 */ /* 0x000fe200078f08ff */
[----:B------:R-:W-:Y:S01]  /*0270*/  IMAD.IADD R14, R6, 0x1, -R0 ;  /* 0x00000001060e7824 */ /* 0x000fe200078e0a00 */
[----:B------:R-:W-:Y:S02]  /*0280*/  LOP3.LUT R0, R2, 0xfffffff8, RZ, 0xc0, !PT ;  /* 0xfffffff802007812 */ /* 0x000fe400078ec0ff */
[----:B------:R-:W-:Y:S02]  /*0290*/  LOP3.LUT R4, R8, 0xfffffffe, RZ, 0xc0, !PT ;  /* 0xfffffffe08047812 */ /* 0x000fe400078ec0ff */
[----:B------:R-:W-:Y:S01]  /*02a0*/  LEA.HI R17, R12, R16, RZ, 0x3 ;  /* 0x000000100c117211 */ /* 0x000fe200078f18ff */
[----:B------:R-:W-:Y:S01]  /*02b0*/  IMAD.IADD R8, R10, 0x1, -R0 ;  /* 0x000000010a087824 */ /* 0x000fe200078e0a00 */
[----:B------:R-:W-:Y:S01]  /*02c0*/  LOP3.LUT R2, R5, 0xffffffe0, RZ, 0xc0, !PT ;  /* 0xffffffe005027812 */ /* 0x000fe200078ec0ff */
[----:B------:R-:W-:Y:S01]  /*02d0*/  IMAD.IADD R11, R7, 0x1, -R4 ;  /* 0x00000001070b7824 */ /* 0x000fe200078e0a04 */
[----:B------:R-:W-:-:S02]  /*02e0*/  SHF.R.S32.HI R3, RZ, 0x3, R17 ;  /* 0x00000003ff037819 */ /* 0x000fc40000011411 */
[----:B------:R-:W-:Y:S01]  /*02f0*/  LOP3.LUT R0, R17, 0xfffffff8, RZ, 0xc0, !PT ;  /* 0xfffffff811007812 */ /* 0x000fe200078ec0ff */
[----:B------:R-:W-:Y:S01]  /*0300*/  IMAD.IADD R4, R16, 0x1, -R2 ;  /* 0x0000000110047824 */ /* 0x000fe200078e0a02 */
[----:B------:R-:W-:Y:S01]  /*0310*/  LOP3.LUT R2, R9, 0xfffffff0, RZ, 0xc0, !PT ;  /* 0xfffffff009027812 */ /* 0x000fe200078ec0ff */
[----:B------:R-:W-:Y:S01]  /*0320*/  IMAD.SHL.U32 R3, R3, 0x40, RZ ;  /* 0x0000004003037824 */ /* 0x000fe200078e00ff */
[----:B------:R-:W-:Y:S01]  /*0330*/  LEA.HI R7, R12, R16, RZ, 0x7 ;  /* 0x000000100c077211 */ /* 0x000fe200078f38ff */
[C---:B------:R-:W-:Y:S01]  /*0340*/  IMAD.IADD R0, R16.reuse, 0x1, -R0 ;  /* 0x0000000110007824 */ /* 0x040fe200078e0a00 */
[----:B------:R-:W-:Y:S01]  /*0350*/  SHF.R.S32.HI R5, RZ, 0x1f, R4 ;  /* 0x0000001fff057819 */ /* 0x000fe20000011404 */
[----:B------:R-:W-:Y:S01]  /*0360*/  IMAD.IADD R2, R16, 0x1, -R2 ;  /* 0x0000000110027824 */ /* 0x000fe200078e0a02 */
[----:B------:R-:W-:Y:S01]  /*0370*/  LOP3.LUT R3, R3, 0x1c0, RZ, 0xc0, !PT ;  /* 0x000001c003037812 */ /* 0x000fe200078ec0ff */
[----:B------:R-:W-:Y:S01]  /*0380*/  IMAD.SHL.U32 R20, R0, 0x8, RZ ;  /* 0x0000000800147824 */ /* 0x000fe200078e00ff */
[----:B------:R-:W-:-:S02]  /*0390*/  LEA.HI R18, R5, R4, RZ, 0x2 ;  /* 0x0000000405127211 */ /* 0x000fc400078f10ff */
[----:B------:R-:W-:Y:S02]  /*03a0*/  SHF.R.S32.HI R5, RZ, 0x1f, R2 ;  /* 0x0000001fff057819 */ /* 0x000fe40000011402 */
[----:B------:R-:W-:Y:S01]  /*03b0*/  LOP3.LUT R4, R3, 0x38, R20, 0xf8, !PT ;  /* 0x0000003803047812 */ /* 0x000fe200078ef814 */
[----:B------:R-:W-:Y:S01]  /*03c0*/  STL [R1+0x48], R20 ;  /* 0x0000481401007387 */ /* 0x000fe20000100800 */
[----:B------:R-:W-:Y:S02]  /*03d0*/  SHF.R.U32.HI R3, RZ, 0x3, R3 ;  /* 0x00000003ff037819 */ /* 0x000fe40000011603 */
[C---:B------:R-:W-:Y:S02]  /*03e0*/  LOP3.LUT P4, RZ, R0.reuse, 0x4, RZ, 0xc0, !PT ;  /* 0x0000000400ff7812 */ /* 0x040fe4000788c0ff */
[----:B------:R-:W-:Y:S02]  /*03f0*/  LEA.HI R13, R5, R2, RZ, 0x3 ;  /* 0x00000002050d7211 */ /* 0x000fe400078f18ff */
[C---:B------:R-:W-:Y:S01]  /*0400*/  LOP3.LUT P3, RZ, R0.reuse, 0x2, RZ, 0xc0, !PT ;  /* 0x0000000200ff7812 */ /* 0x040fe2000786c0ff */
[----:B------:R-:W-:Y:S01]  /*0410*/  IMAD.SHL.U32 R0, R0, 0x40, RZ ;  /* 0x0000004000007824 */ /* 0x000fe200078e00ff */
[----:B------:R-:W-:Y:S01]  /*0420*/  LOP3.LUT R10, R4, R3, RZ, 0x3c, !PT ;  /* 0x00000003040a7212 */ /* 0x000fe200078e3cff */
[----:B------:R-:W-:Y:S01]  /*0430*/  IMAD.SHL.U32 R3, R14, 0x10, RZ ;  /* 0x000000100e037824 */ /* 0x000fe200078e00ff */
[----:B------:R-:W-:-:S02]  /*0440*/  LOP3.LUT R4, R13, 0xfffffff8, RZ, 0xc0, !PT ;  /* 0xfffffff80d047812 */ /* 0x000fc400078ec0ff */
[----:B------:R-:W-:Y:S02]  /*0450*/  LOP3.LUT R0, R0, 0x1c0, RZ, 0xc0, !PT ;  /* 0x000001c000007812 */ /* 0x000fe400078ec0ff */
[----:B------:R-:W-:Y:S01]  /*0460*/  SHF.R.S32.HI R7, RZ, 0x7, R7 ;  /* 0x00000007ff077819 */ /* 0x000fe20000011407 */
[----:B------:R-:W-:Y:S01]  /*0470*/  IMAD.IADD R9, R2, 0x1, -R4 ;  /* 0x0000000102097824 */ /* 0x000fe200078e0a04 */
[C---:B------:R-:W-:Y:S02]  /*0480*/  LOP3.LUT R5, R0.reuse, 0x8, R17, 0xf8, !PT ;  /* 0x0000000800057812 */ /* 0x040fe400078ef811 */
[----:B------:R-:W-:Y:S01]  /*0490*/  LOP3.LUT R4, R0, 0x10, R3, 0xf8, !PT ;  /* 0x0000001000047812 */ /* 0x000fe200078ef803 */
[----:B------:R-:W-:Y:S01]  /*04a0*/  IMAD.SHL.U32 R3, R11, 0x200, RZ ;  /* 0x000002000b037824 */ /* 0x000fe200078e00ff */
[----:B------:R-:W-:Y:S02]  /*04b0*/  SHF.R.U32.HI R0, RZ, 0x3, R0 ;  /* 0x00000003ff007819 */ /* 0x000fe40000011600 */
[----:B------:R-:W-:Y:S01]  /*04c0*/  LOP3.LUT R2, R8, 0x1, RZ, 0xc0, !PT ;  /* 0x0000000108027812 */ /* 0x000fe200078ec0ff */
[----:B------:R-:W-:Y:S01]  /*04d0*/  IMAD R6, R7, 0x800, R3 ;  /* 0x0000080007067824 */ /* 0x000fe200078e0203 */
[----:B------:R-:W-:-:S02]  /*04e0*/  LEA.HI R12, R12, R16, RZ, 0x6 ;  /* 0x000000100c0c7211 */ /* 0x000fc400078f30ff */
[----:B------:R-:W-:Y:S02]  /*04f0*/  LOP3.LUT R5, R5, R0, RZ, 0x3c, !PT ;  /* 0x0000000005057212 */ /* 0x000fe400078e3cff */
[----:B------:R-:W-:Y:S02]  /*0500*/  ISETP.NE.U32.AND P0, PT, R2, 0x1, PT ;  /* 0x000000010200780c */ /* 0x000fe40003f05070 */
[----:B------:R-:W-:Y:S01]  /*0510*/  LOP3.LUT R4, R4, 0x8, R17, 0xf8, !PT ;  /* 0x0000000804047812 */ /* 0x000fe200078ef811 */
[----:B------:R-:W-:Y:S01]  /*0520*/  IMAD.IADD R17, R6, 0x1, R5 ;  /* 0x0000000106117824 */ /* 0x000fe200078e0205 */
[----:B------:R-:W-:Y:S01]  /*0530*/  SHF.R.S32.HI R2, RZ, 0x6, R12 ;  /* 0x00000006ff027819 */ /* 0x000fe2000001140c */
[----:B------:R-:W-:Y:S01]  /*0540*/  IMAD.SHL.U32 R6, R11, 0x20, RZ ;  /* 0x000000200b067824 */ /* 0x000fe200078e00ff */
[----:B------:R-:W-:Y:S01]  /*0550*/  LOP3.LUT R3, R3, R4, R0, 0xf6, !PT ;  /* 0x0000000403037212 */ /* 0x000fe200078ef600 */
[----:B------:R-:W-:Y:S01]  /*0560*/  IMAD.SHL.U32 R4, R7, 0x20, RZ ;  /* 0x0000002007047824 */ /* 0x000fe200078e00ff */
[----:B------:R-:W-:Y:S01]  /*0570*/  LOP3.LUT R0, R19, 0x7ffffffc, RZ, 0xc0, !PT ;  /* 0x7ffffffc13007812 */ /* 0x000fe200078ec0ff */
[----:B------:R-:W-:Y:S01]  /*0580*/  IMAD R10, R2, 0x200, R10 ;  /* 0x00000200020a7824 */ /* 0x000fe200078e020a */
[----:B------:R-:W-:Y:S01]  /*0590*/  R2P PR, R8, 0x6 ;  /* 0x0000000608007804 */ /* 0x000fe20000000000 */
[----:B------:R-:W-:Y:S01]  /*05a0*/  IMAD.SHL.U32 R5, R2, 0x8, RZ ;  /* 0x0000000802057824 */ /* 0x000fe200078e00ff */
[C---:B------:R-:W-:Y:S01]  /*05b0*/  LOP3.LUT P6, RZ, R9.reuse, 0x4, RZ, 0xc0, !PT ;  /* 0x0000000409ff7812 */ /* 0x040fe200078cc0ff */
[----:B------:R-:W-:Y:S01]  /*05c0*/  IMAD.SHL.U32 R2, R8, 0x40, RZ ;  /* 0x0000004008027824 */ /* 0x000fe200078e00ff */
[----:B------:R-:W-:Y:S01]  /*05d0*/  LOP3.LUT P5, RZ, R9, 0x2, RZ, 0xc0, !PT ;  /* 0x0000000209ff7812 */ /* 0x000fe200078ac0ff */
[C---:B------:R-:W-:Y:S01]  /*05e0*/  IMAD.IADD R8, R16.reuse, 0x1, -R0 ;  /* 0x0000000110087824 */ /* 0x040fe200078e0a00 */
[----:B------:R-:W-:Y:S01]  /*05f0*/  LEA R3, R3, UR5, 0x1 ;  /* 0x0000000503037c11 */ /* 0x000fe2000f8e08ff */
[----:B------:R-:W-:Y:S01]  /*0600*/  IMAD.SHL.U32 R16, R16, 0x2, RZ ;  /* 0x0000000210107824 */ /* 0x000fe200078e00ff */
[----:B------:R-:W-:-:S02]  /*0610*/  LOP3.LUT R0, R2, 0x1c0, RZ, 0xc0, !PT ;  /* 0x000001c002007812 */ /* 0x000fc400078ec0ff */
[----:B------:R-:W-:Y:S02]  /*0620*/  LOP3.LUT R2, R5, 0x18, RZ, 0xc0, !PT ;  /* 0x0000001805027812 */ /* 0x000fe400078ec0ff */
[----:B------:R-:W-:Y:S02]  /*0630*/  SHF.R.U32.HI R5, RZ, 0x3, R0 ;  /* 0x00000003ff057819 */ /* 0x000fe40000011600 */
[----:B------:R-:W-:Y:S02]  /*0640*/  LOP3.LUT R12, R4, 0x6, R16, 0xf8, !PT ;  /* 0x00000006040c7812 */ /* 0x000fe400078ef810 */
[----:B------:R-:W-:Y:S02]  /*0650*/  LOP3.LUT R7, R2, 0x20, R6, 0xf8, !PT ;  /* 0x0000002002077812 */ /* 0x000fe400078ef806 */
[----:B------:R-:W-:Y:S01]  /*0660*/  LOP3.LUT R4, R0, 0x20, R4, 0xf8, !PT ;  /* 0x0000002000047812 */ /* 0x000fe200078ef804 */
[----:B------:R1:W-:Y:S01]  /*0670*/  STL [R1+0x84], R12 ;  /* 0x0000840c01007387 */ /* 0x0003e20000100800 */
[----:B------:R-:W-:Y:S01]  /*0680*/  LOP3.LUT R6, R5, R0, R2, 0x1e, !PT ;  /* 0x0000000005067212 */ /* 0x000fe200078e1e02 */
[----:B------:R-:W-:Y:S01]  /*0690*/  IMAD.SHL.U32 R0, R8, 0x2, RZ ;  /* 0x0000000208007824 */ /* 0x000fe200078e00ff */
[----:B------:R-:W-:Y:S01]  /*06a0*/  LOP3.LUT R5, R4, R5, RZ, 0x3c, !PT ;  /* 0x0000000504057212 */ /* 0x000fe200078e3cff */
[----:B------:R-:W-:-:S02]  /*06b0*/  IMAD.SHL.U32 R2, R9, 0x40, RZ ;  /* 0x0000004009027824 */ /* 0x000fc400078e00ff */
[--C-:B------:R-:W-:Y:S02]  /*06c0*/  IMAD R4, R15, 0x400, R0.reuse ;  /* 0x000004000f047824 */ /* 0x100fe400078e0200 */
[----:B------:R-:W-:Y:S02]  /*06d0*/  IMAD R0, R14, 0x400, R0 ;  /* 0x000004000e007824 */ /* 0x000fe400078e0200 */
[----:B------:R-:W-:Y:S02]  /*06e0*/  IMAD.IADD R16, R4, 0x1, R5 ;  /* 0x0000000104107824 */ /* 0x000fe400078e0205 */
[----:B------:R-:W-:Y:S01]  /*06f0*/  IMAD.SHL.U32 R4, R11, 0x8, RZ ;  /* 0x000000080b047824 */ /* 0x000fe200078e00ff */
[----:B------:R-:W-:Y:S01]  /*0700*/  LEA R11, R10, UR5, 0x1 ;  /* 0x000000050a0b7c11 */ /* 0x000fe2000f8e08ff */
[----:B------:R-:W-:Y:S02]  /*0710*/  IMAD.SHL.U32 R8, R13, 0x40, RZ ;  /* 0x000000400d087824 */ /* 0x000fe400078e00ff */
[----:B------:R-:W-:-:S03]  /*0720*/  VIADD R13, R20, 0x80 ;  /* 0x00000080140d7836 */ /* 0x000fc60000000000 */
[----:B------:R-:W-:-:S05]  /*0730*/  LOP3.LUT R8, R8, 0xfffffe00, RZ, 0xc0, !PT ;  /* 0xfffffe0008087812 */ /* 0x000fca00078ec0ff */
[----:B------:R-:W-:Y:S02]  /*0740*/  IMAD R9, R14, 0x400, R8 ;  /* 0x000004000e097824 */ /* 0x000fe400078e0208 */
[----:B-1----:R-:W-:Y:S01]  /*0750*/  IMAD.IADD R12, R0, 0x1, R6 ;  /* 0x00000001000c7824 */ /* 0x002fe200078e0206 */
[----:B------:R-:W-:Y:S01]  /*0760*/  LOP3.LUT R0, R2, 0x1c0, RZ, 0xc0, !PT ;  /* 0x000001c002007812 */ /* 0x000fe200078ec0ff */
[----:B------:R-:W-:Y:S02]  /*0770*/  IMAD.MOV.U32 R6, RZ, RZ, 0x20 ;  /* 0x00000020ff067424 */ /* 0x000fe400078e00ff */
[----:B------:R-:W-:Y:S01]  /*0780*/  VIADD R14, R20, 0x40 ;  /* 0x00000040140e7836 */ /* 0x000fe20000000000 */
[----:B------:R-:W-:Y:S02]  /*0790*/  SHF.R.U32.HI R2, RZ, 0x3, R0 ;  /* 0x00000003ff027819 */ /* 0x000fe40000011600 */
[----:B------:R-:W-:Y:S02]  /*07a0*/  LOP3.LUT R4, R0, 0x8, R4, 0xf8, !PT ;  /* 0x0000000800047812 */ /* 0x000fe400078ef804 */
[----:B------:R-:W-:Y:S01]  /*07b0*/  LOP3.LUT R5, R2, R7, R0, 0x1e, !PT ;  /* 0x0000000702057212 */ /* 0x000fe200078e1e00 */
[----:B------:R-:W-:Y:S01]  /*07c0*/  IMAD R7, R15, 0x400, R8 ;  /* 0x000004000f077824 */ /* 0x000fe200078e0208 */
[----:B------:R-:W-:-:S02]  /*07d0*/  SHF.R.S32.HI R0, RZ, 0x2, R18 ;  /* 0x00000002ff007819 */ /* 0x000fc40000011412 */
[----:B------:R-:W-:Y:S02]  /*07e0*/  LOP3.LUT R2, R4, R2, RZ, 0x3c, !PT ;  /* 0x0000000204027212 */ /* 0x000fe400078e3cff */
[----:B------:R-:W-:Y:S01]  /*07f0*/  LOP3.LUT R8, R5, R8, RZ, 0xfc, !PT ;  /* 0x0000000805087212 */ /* 0x000fe200078efcff */
[----:B------:R-:W-:Y:S02]  /*0800*/  IMAD R4, R15, 0x10, R0 ;  /* 0x000000100f047824 */ /* 0x000fe400078e0200 */
[----:B------:R-:W-:Y:S01]  /*0810*/  IMAD.U32 R0, RZ, RZ, UR4 ;  /* 0x00000004ff007e24 */ /* 0x000fe2000f8e00ff */
[----:B-----5:R-:W-:Y:S01]  /*0820*/  USHF.L.U32 UR4, UR48, 0x7, URZ ;  /* 0x0000000730047899 */ /* 0x020fe2000800063f */
[----:B------:R-:W-:Y:S01]  /*0830*/  IMAD.IADD R7, R7, 0x1, R2 ;  /* 0x0000000107077824 */ /* 0x000fe200078e0202 */
[----:B------:R1:W-:Y:S01]  /*0840*/  STL [R1+0x80], R4 ;  /* 0x0000800401007387 */ /* 0x0003e20000100800 */
[----:B------:R-:W-:Y:S02]  /*0850*/  IMAD.IADD R9, R2, 0x1, R9 ;  /* 0x0000000102097824 */ /* 0x000fe400078e0209 */
[----:B------:R-:W-:Y:S01]  /*0860*/  IMAD.MOV.U32 R5, RZ, RZ, 0x40 ;  /* 0x00000040ff057424 */ /* 0x000fe200078e00ff */
[----:B------:R2:W-:Y:S01]  /*0870*/  STL [R1+0x68], R14 ;  /* 0x0000680e01007387 */ /* 0x0005e20000100800 */
[----:B------:R-:W-:Y:S01]  /*0880*/  IMAD.U32 R0, RZ, RZ, UR4 ;  /* 0x00000004ff007e24 */ /* 0x000fe2000f8e00ff */
[----:B------:R-:W-:-:S02]  /*0890*/  ULEA UR4, UR7, UR6, 0x18 ;  /* 0x0000000607047291 */ /* 0x000fc4000f8ec03f */
[----:B------:R-:W-:Y:S01]  /*08a0*/  USHF.R.S32.HI UR6, URZ, 0x1f, UR48 ;  /* 0x0000001f3f067899 */ /* 0x000fe20008011430 */
[----:B------:R3:W-:Y:S01]  /*08b0*/  STL [R1+0x6c], R13 ;  /* 0x00006c0d01007387 */ /* 0x0007e20000100800 */
[----:B------:R-:W-:-:S03]  /*08c0*/  USHF.R.S32.HI UR7, URZ, 0x1f, UR56 ;  /* 0x0000001f3f077899 */ /* 0x000fc60008011438 */
[----:B------:R4:W-:Y:S01]  /*08d0*/  STL [R1+0x2c], R11 ;  /* 0x00002c0b01007387 */ /* 0x0009e20000100800 */
[----:B------:R-:W-:Y:S01]  /*08e0*/  IMAD.U32 R0, RZ, RZ, UR6 ;  /* 0x00000006ff007e24 */ /* 0x000fe2000f8e00ff */
[----:B------:R-:W-:Y:S01]  /*08f0*/  UIADD3 UR6, UR5, 0x12000, URZ ;  /* 0x0001200005067890 */ /* 0x000fe2000fffe03f */
[----:B------:R-:W-:Y:S02]  /*0900*/  IMAD.MOV.U32 R0, RZ, RZ, -0x10 ;  /* 0xfffffff0ff007424 */ /* 0x000fe400078e00ff */
[----:B------:R-:W-:Y:S01]  /*0910*/  IMAD.U32 R2, RZ, RZ, UR7 ;  /* 0x00000007ff027e24 */ /* 0x000fe2000f8e00ff */
[----:B------:R-:W-:Y:S01]  /*0920*/  SEL R2, R6, 0xffffffe0, !P3 ;  /* 0xffffffe006027807 */ /* 0x000fe20005800000 */
[----:B------:R-:W-:Y:S01]  /*0930*/  UIADD3 UR7, UR5, 0xc000, URZ ;  /* 0x0000c00005077890 */ /* 0x000fe2000fffe03f */
[----:B------:R-:W-:Y:S02]  /*0940*/  SEL R10, R0, 0x10, !P0 ;  /* 0x00000010000a7807 */ /* 0x000fe40004000000 */
[----:B------:R-:W-:-:S02]  /*0950*/  LEA R0, R17, UR6, 0x1 ;  /* 0x0000000611007c11 */ /* 0x000fc4000f8e08ff */
[C---:B-1----:R-:W-:Y:S02]  /*0960*/  SEL R4, R5.reuse, 0xffffffc0, !P4 ;  /* 0xffffffc005047807 */ /* 0x042fe40006000000 */
[----:B------:R-:W-:Y:S02]  /*0970*/  SEL R6, R6, 0xffffffe0, !P5 ;  /* 0xffffffe006067807 */ /* 0x000fe40006800000 */
[----:B--2---:R-:W-:Y:S01]  /*0980*/  LEA R14, R16, UR5, 0x1 ;  /* 0x00000005100e7c11 */ /* 0x004fe2000f8e08ff */
[----:B------:R-:W-:Y:S01]  /*0990*/  IMAD.IADD R252, R0, 0x1, R4 ;  /* 0x0000000100fc7824 */ /* 0x000fe200078e0204 */
[----:B------:R-:W-:Y:S02]  /*09a0*/  SEL R5, R5, 0xffffffc0, !P6 ;  /* 0xffffffc005057807 */ /* 0x000fe40007000000 */
[----:B------:R-:W-:Y:S02]  /*09b0*/  LEA R9, R9, UR6, 0x1 ;  /* 0x0000000609097c11 */ /* 0x000fe4000f8e08ff */
[----:B---3--:R-:W-:Y:S01]  /*09c0*/  LEA R13, R12, UR7, 0x1 ;  /* 0x000000070c0d7c11 */ /* 0x008fe2000f8e08ff */
[----:B------:R-:W-:Y:S01]  /*09d0*/  VIADD R12, R14, 0x20 ;  /* 0x000000200e0c7836 */ /* 0x000fe20000000000 */
[----:B------:R-:W-:Y:S01]  /*09e0*/  ULDC.64 UR6, c[0x0][0x208] ;  /* 0x0000820000067ab9 */ /* 0x000fe20000000a00 */
[----:B----4-:R-:W-:Y:S01]  /*09f0*/  IMAD.IADD R11, R0, 0x1, R2 ;  /* 0x00000001000b7824 */ /* 0x010fe200078e0202 */
[----:B------:R-:W-:Y:S01]  /*0a00*/  IADD3 R2, R2, -0x6000, R0 ;  /* 0xffffa00002027810 */ /* 0x000fe20007ffe000 */
[----:B------:R-:W-:-:S03]  /*0a10*/  @P1 VIADD R12, R14, 0xffffffe0 ;  /* 0xffffffe00e0c1836 */ /* 0x000fc60000000000 */
        /* <DEDUP_REMOVED lines=8> */
[----:B-1----:R-:W-:-:S05]  /*0aa0*/  LEA R11, R7, UR5, 0x1 ;  /* 0x00000005070b7c11 */ /* 0x002fca000f8e08ff */
[----:B------:R-:W-:Y:S02]  /*0ab0*/  IMAD.IADD R7, R11, 0x1, R6 ;  /* 0x000000010b077824 */ /* 0x000fe400078e0206 */
        /* <DEDUP_REMOVED lines=8> */
[----:B--2---:R-:W-:Y:S02]  /*0b40*/  IMAD.IADD R4, R10, 0x1, R12 ;  /* 0x000000010a047824 */ /* 0x004fe400078e020c */
[----:B------:R-:W-:-:S03]  /*0b50*/  IMAD.IADD R10, R11, 0x1, R5 ;  /* 0x000000010b0a7824 */ /* 0x000fc600078e0205 */
[----:B------:R1:W-:Y:S04]  /*0b60*/  STL [R1+0x58], R4 ;  /* 0x0000580401007387 */ /* 0x0003e80000100800 */
[----:B------:R-:W-:Y:S04]  /*0b70*/  STL [R1+0xc], R7 ;  /* 0x00000c0701007387 */ /* 0x000fe80000100800 */
[----:B------:R-:W-:Y:S04]  /*0b80*/  STL [R1+0x18], R10 ;  /* 0x0000180a01007387 */ /* 0x000fe80000100800 */
[----:B------:R-:W-:Y:S01]  /*0b90*/  STL [R1+0x28], R8 ;  /* 0x0000280801007387 */ /* 0x000fe20000100800 */
[----:B-1----:R-:W-:-:S02]  /*0ba0*/  IMAD.IADD R4, R5, 0x1, R9 ;  /* 0x0000000105047824 */ /* 0x002fc400078e0209 */
[----:B------:R-:W-:-:S03]  /*0bb0*/  IMAD.IADD R5, R7, 0x1, R5 ;  /* 0x0000000107057824 */ /* 0x000fc600078e0205 */
[----:B------:R1:W-:Y:S04]  /*0bc0*/  STL [R1+0x20], R4 ;  /* 0x0000200401007387 */ /* 0x0003e80000100800 */
[----:B------:R2:W-:Y:S01]  /*0bd0*/  STL [R1+0x14], R5 ;  /* 0x0000140501007387 */ /* 0x0005e20000100800 */
[----:B-1----:R-:W-:-:S05]  /*0be0*/  IMAD.IADD R4, R6, 0x1, R4 ;  /* 0x0000000106047824 */ /* 0x002fca00078e0204 */
[----:B------:R2:W-:Y:S02]  /*0bf0*/  STL [R1+0x24], R4 ;  /* 0x0000240401007387 */ /* 0x0005e40000100800 */
.L_x_92:
        /* <DEDUP_REMOVED lines=16> */
[----:B--2---:R-:W-:Y:S01]  /*0d00*/  IMAD.U32 R4, RZ, RZ, UR8 ;  /* 0x00000008ff047e24 */ /* 0x004fe2000f8e00ff */
        /* <DEDUP_REMOVED lines=50> */
.L_x_46:
[----:B------:R-:W-:Y:S02]  /*1030*/  @!UP3 UIADD3 UR5, UR10, UR9, -UR25 ;  /* 0x000000090a05b290 */ /* 0x000fe4000fffe819 */
[----:B------:R-:W-:Y:S02]  /*1040*/  @UP0 UIADD3 UR13, UR12, -UR8, URZ ;  /* 0x800000080c0d0290 */ /* 0x000fe4000fffe03f */
[----:B------:R-:W-:-:S05]  /*1050*/  UISETP.GT.AND UP1, UPT, UR5, UR31, UPT ;  /* 0x0000001f0500728c */ /* 0x000fca000bf24270 */
[----:B------:R-:W-:Y:S01]  /*1060*/  @!UP0 ULDC UR13, c[0x0][0x2c4] ;  /* 0x0000b100000d8ab9 */ /* 0x000fe20000000800 */
[----:B------:R-:W-:-:S13]  /*1070*/  PLOP3.LUT P0, PT, PT, PT, UP1, 0x80, 0x0 ;  /* 0x000000000000781c */ /* 0x000fda0003f0f018 */
[----:B------:R-:W-:Y:S05]  /*1080*/  @!P0 BRA `(.L_x_47) ;  /* 0x00000084001c8947 */ /* 0x000fea0003800000 */
[----:B------:R-:W1:Y:S01]  /*1090*/  LDC R9, c[0x0][0x278] ;  /* 0x00009e00ff097b82 */ /* 0x000e620000000800 */
[----:B------:R-:W-:Y:S01]  /*10a0*/  UISETP.NE.AND UP2, UPT, UR8, -0x1, UPT ;  /* 0xffffffff0800788c */ /* 0x000fe2000bf45270 */
[----:B------:R-:W-:Y:S01]  /*10b0*/  IABS R7, UR56 ;  /* 0x0000003800077c13 */ /* 0x000fe20008000000 */
[----:B------:R-:W-:Y:S01]  /*10c0*/  ULDC.64 UR10, c[0x0][0x228] ;  /* 0x00008a00000a7ab9 */ /* 0x000fe20000000a00 */
[----:B------:R-:W-:Y:S01]  /*10d0*/  ULDC.64 UR16, c[0x0][0x488] ;  /* 0x0001220000107ab9 */ /* 0x000fe20000000a00 */
[----:B------:R-:W-:Y:S02]  /*10e0*/  UIMAD.WIDE.U32 UR18, UR48, UR10, URZ ;  /* 0x0000000a301272a5 */ /* 0x000fe4000f8e003f */
[----:B------:R-:W-:Y:S01]  /*10f0*/  UIMAD UR10, UR58, UR10, URZ ;  /* 0x0000000a3a0a72a4 */ /* 0x000fe2000f8e023f */
[----:B------:R-:W2:Y:S01]  /*1100*/  S2UR UR9, SR_CTAID.X ;  /* 0x00000000000979c3 */ /* 0x000ea20000002500 */
[----:B------:R-:W-:Y:S02]  /*1110*/  USHF.L.U32 UR21, UR48, 0x7, URZ ;  /* 0x0000000730157899 */ /* 0x000fe4000800063f */
[----:B------:R-:W-:-:S02]  /*1120*/  UIMAD UR24, UR48, UR11, UR10 ;  /* 0x0000000b301872a4 */ /* 0x000fc4000f8e020a */
[----:B------:R-:W-:Y:S01]  /*1130*/  UIADD3 UR12, UR13, 0x3f, URZ ;  /* 0x0000003f0d0c7890 */ /* 0x000fe2000fffe03f */
[----:B------:R-:W-:Y:S01]  /*1140*/  @!UP2 ULDC.64 UR10, c[0x0][0x418] ;  /* 0x00010600000aaab9 */ /* 0x000fe20000000a00 */
[----:B------:R-:W-:Y:S01]  /*1150*/  ULDC.64 UR32, c[0x0][0x240] ;  /* 0x0000900000207ab9 */ /* 0x000fe20000000a00 */
[----:B------:R-:W-:Y:S01]  /*1160*/  @!UP2 UIMAD.WIDE.U32 UR42, UR48, UR10, URZ ;  /* 0x0000000a302aa2a5 */ /* 0x000fe2000f8e003f */
[----:B------:R-:W-:Y:S01]  /*1170*/  ULDC UR59, c[0x0][0x2d4] ;  /* 0x0000b500003b7ab9 */ /* 0x000fe20000000800 */
[----:B------:R-:W-:Y:S01]  /*1180*/  @UP2 ULDC.64 UR14, c[0x0][0x420] ;  /* 0x00010800000e2ab9 */ /* 0x000fe20000000a00 */
[----:B------:R-:W-:Y:S02]  /*1190*/  USHF.R.S32.HI UR38, URZ, 0x1f, UR59 ;  /* 0x0000001f3f267899 */ /* 0x000fe4000801143b */
[----:B------:R-:W-:Y:S01]  /*11a0*/  @UP2 UIMAD.WIDE.U32 UR46, UR8, UR14, URZ ;  /* 0x0000000e082e22a5 */ /* 0x000fe2000f8e003f */
[----:B-1----:R-:W-:Y:S01]  /*11b0*/  IABS R8, R9 ;  /* 0x0000000900087213 */ /* 0x002fe20000000000 */
[----:B------:R-:W-:Y:S01]  /*11c0*/  USHF.L.U64.HI UR20, UR48, 0x7, UR58 ;  /* 0x0000000730147899 */ /* 0x000fe2000801023a */
[----:B------:R-:W-:Y:S01]  /*11d0*/  ISETP.NE.AND P3, PT, R9, RZ, PT ;  /* 0x000000ff0900720c */ /* 0x000fe20003f65270 */
[----:B------:R-:W-:Y:S01]  /*11e0*/  ULDC UR28, c[0x0][0x2dc] ;  /* 0x0000b700001c7ab9 */ /* 0x000fe20000000800 */
[----:B------:R-:W1:Y:S01]  /*11f0*/  I2F.RP R4, R8 ;  /* 0x0000000800047306 */ /* 0x000e620000209400 */
[----:B------:R-:W-:Y:S01]  /*1200*/  ULDC UR61, c[0x0][0x270] ;  /* 0x00009c00003d7ab9 */ /* 0x000fe20000000800 */
[----:B------:R-:W-:-:S02]  /*1210*/  @UP2 UIMAD UR51, UR8, UR15, UR47 ;  /* 0x0000000f083322a4 */ /* 0x000fc4000f8e022f */
[----:B--2---:R-:W-:Y:S02]  /*1220*/  UIMAD.WIDE.U32 UR36, UR9, UR16, URZ ;  /* 0x00000010092472a5 */ /* 0x004fe4000f8e003f */
[----:B------:R-:W-:Y:S02]  /*1230*/  UIMAD.WIDE.U32 UR14, UR48, UR59, URZ ;  /* 0x0000003b300e72a5 */ /* 0x000fe4000f8e003f */
[----:B------:R-:W-:Y:S02]  /*1240*/  UIMAD UR41, UR9, UR17, UR37 ;  /* 0x00000011092972a4 */ /* 0x000fe4000f8e0225 */
[----:B------:R-:W-:Y:S02]  /*1250*/  @!UP2 UIMAD UR9, UR58, UR10, URZ ;  /* 0x0000000a3a09a2a4 */ /* 0x000fe4000f8e023f */
[----:B------:R-:W-:Y:S02]  /*1260*/  USEL UR37, UR21, URZ, UP0 ;  /* 0x0000003f15257287 */ /* 0x000fe40008000000 */
[----:B------:R-:W-:Y:S01]  /*1270*/  @!UP2 UIMAD UR39, UR48, UR11, UR9 ;  /* 0x0000000b3027a2a4 */ /* 0x000fe2000f8e0209 */
[----:B-1----:R-:W1:Y:S01]  /*1280*/  MUFU.RCP R4, R4 ;  /* 0x0000000400047308 */ /* 0x002e620000001000 */
[----:B------:R-:W-:Y:S01]  /*1290*/  UIADD3 UR9, UR13, 0x40, UR31 ;  /* 0x000000400d097890 */ /* 0x000fe2000fffe01f */
[----:B------:R-:W-:Y:S01]  /*12a0*/  ULDC UR10, c[0x0][0x394] ;  /* 0x0000e500000a7ab9 */ /* 0x000fe20000000800 */
[----:B------:R-:W-:-:S02]  /*12b0*/  USHF.R.S32.HI UR21, URZ, 0x1f, UR12 ;  /* 0x0000001f3f157899 */ /* 0x000fc4000801140c */
[----:B------:R-:W-:Y:S02]  /*12c0*/  UIADD3 UR9, UR9, UR10, -UR5 ;  /* 0x0000000a09097290 */ /* 0x000fe4000fffe805 */
[----:B------:R-:W-:Y:S02]  /*12d0*/  ULEA.HI UR21, UR21, UR12, URZ, 0x6 ;  /* 0x0000000c15157291 */ /* 0x000fe4000f8f303f */
[----:B------:R-:W-:Y:S02]  /*12e0*/  UIADD3 UR9, UR9, 0x3f, URZ ;  /* 0x0000003f09097890 */ /* 0x000fe4000fffe03f */
[----:B------:R-:W-:Y:S02]  /*12f0*/  UIMAD.WIDE.U32 UR16, UR8, UR32, URZ ;  /* 0x00000020081072a5 */ /* 0x000fe4000f8e003f */
[----:B------:R-:W-:Y:S02]  /*1300*/  USHF.R.S32.HI UR12, URZ, 0x1f, UR9 ;  /* 0x0000001f3f0c7899 */ /* 0x000fe40008011409 */
[----:B------:R-:W-:Y:S01]  /*1310*/  USEL UR57, UR18, UR16, !UP2 ;  /* 0x0000001012397287 */ /* 0x000fe2000d000000 */
[----:B-1----:R-:W-:Y:S01]  /*1320*/  VIADD R4, R4, 0xffffffe ;  /* 0x0ffffffe04047836 */ /* 0x002fe20000000000 */
[----:B------:R-:W-:-:S02]  /*1330*/  ULEA.HI UR9, UR12, UR9, URZ, 0x6 ;  /* 0x000000090c097291 */ /* 0x000fc4000f8f303f */
[----:B------:R-:W-:Y:S01]  /*1340*/  UIMAD UR18, UR38, UR48, URZ ;  /* 0x00000030261272a4 */ /* 0x000fe2000f8e023f */
[----:B------:R-:W1:Y:S01]  /*1350*/  F2I.FTZ.U32.TRUNC.NTZ R5, R4 ;  /* 0x0000000400057305 */ /* 0x000e62000021f000 */
[----:B------:R-:W-:Y:S02]  /*1360*/  USHF.R.S32.HI UR12, URZ, 0x6, UR21 ;  /* 0x000000063f0c7899 */ /* 0x000fe40008011415 */
[----:B------:R-:W-:Y:S02]  /*1370*/  USHF.R.S32.HI UR9, URZ, 0x6, UR9 ;  /* 0x000000063f097899 */ /* 0x000fe40008011409 */
[----:B------:R-:W-:Y:S02]  /*1380*/  UIMAD.WIDE UR10, UR28, UR61, URZ ;  /* 0x0000003d1c0a72a5 */ /* 0x000fe4000f8e023f */
[----:B------:R-:W-:Y:S02]  /*1390*/  USEL UR20, UR20, URZ, UP0 ;  /* 0x0000003f14147287 */ /* 0x000fe40008000000 */
[----:B------:R-:W-:-:S02]  /*13a0*/  UIMAD UR18, UR58, UR59, UR18 ;  /* 0x0000003b3a1272a4 */ /* 0x000fc4000f8e0212 */
[----:B------:R-:W-:Y:S02]  /*13b0*/  UISETP.LT.AND UP0, UPT, UR12, UR9, UPT ;  /* 0x000000090c00728c */ /* 0x000fe4000bf01270 */
[----:B------:R-:W-:Y:S01]  /*13c0*/  UIMAD UR22, UR8, UR33, URZ ;  /* 0x00000021081672a4 */ /* 0x000fe2000f8e023f */
[----:B-1----:R-:W-:Y:S01]  /*13d0*/  IMAD.MOV R4, RZ, RZ, -R5 ;  /* 0x000000ffff047224 */ /* 0x002fe200078e0a05 */
[----:B------:R-:W-:Y:S02]  /*13e0*/  UIADD3 UR52, UR19, UR24, URZ ;  /* 0x0000001813347290 */ /* 0x000fe4000fffe03f */
[----:B------:R-:W-:Y:S01]  /*13f0*/  UIMAD UR19, UR11, UR14, URZ ;  /* 0x0000000e0b1372a4 */ /* 0x000fe2000f8e023f */
[----:B------:R-:W-:Y:S01]  /*1400*/  IMAD R6, R4, R8, RZ ;  /* 0x0000000804067224 */ /* 0x000fe200078e02ff */
[----:B------:R-:W-:Y:S01]  /*1410*/  UIADD3 UR18, UR15, UR18, URZ ;  /* 0x000000120f127290 */ /* 0x000fe2000fffe03f */
[----:B------:R-:W-:Y:S01]  /*1420*/  IMAD.MOV.U32 R4, RZ, RZ, RZ ;  /* 0x000000ffff047224 */ /* 0x000fe200078e00ff */
[----:B------:R-:W-:Y:S01]  /*1430*/  USEL UR44, UR12, UR9, UP0 ;  /* 0x000000090c2c7287 */ /* 0x000fe20008000000 */
[----:B------:R-:W-:-:S02]  /*1440*/  ULDC.U8 UR26, c[0x0][0x3d8] ;  /* 0x0000f600001a7ab9 */ /* 0x000fc40000000000 */
[----:B------:R-:W-:Y:S01]  /*1450*/  IMAD.HI.U32 R4, R5, R6, R4 ;  /* 0x0000000605047227 */ /* 0x000fe200078e0004 */
[----:B------:R-:W-:Y:S01]  /*1460*/  MOV R5, R7 ;  /* 0x0000000700057202 */ /* 0x000fe20000000f00 */
[----:B------:R-:W-:Y:S02]  /*1470*/  @UP2 UIADD3 UR52, UR17, UR22, URZ ;  /* 0x0000001611342290 */ /* 0x000fe4000fffe03f */
[----:B------:R-:W-:Y:S02]  /*1480*/  UISETP.NE.AND UP3, UPT, UR26, URZ, UPT ;  /* 0x0000003f1a00728c */ /* 0x000fe4000bf65270 */
[----:B------:R-:W-:Y:S01]  /*1490*/  IMAD.HI.U32 R4, R4, R5, RZ ;  /* 0x0000000504047227 */ /* 0x000fe200078e00ff */
[----:B------:R-:W-:Y:S02]  /*14a0*/  UIMAD.WIDE.U32 UR16, UR10, UR14, URZ ;  /* 0x0000000e0a1072a5 */ /* 0x000fe4000f8e003f */
[----:B------:R-:W-:Y:S01]  /*14b0*/  UIMAD UR9, UR10, UR18, UR19 ;  /* 0x000000120a0972a4 */ /* 0x000fe2000f8e0213 */
[----:B------:R-:W-:Y:S01]  /*14c0*/  IMAD.MOV R6, RZ, RZ, -R4 ;  /* 0x000000ffff067224 */ /* 0x000fe200078e0a04 */
[----:B------:R-:W-:-:S02]  /*14d0*/  ULEA UR18, UR44, 0xffffffc0, 0x6 ;  /* 0xffffffc02c127891 */ /* 0x000fc4000f8e303f */
[----:B------:R-:W-:Y:S01]  /*14e0*/  UISETP.NE.AND UP1, UPT, UR34, -0x1, UPT ;  /* 0xffffffff2200788c */ /* 0x000fe2000bf25270 */
[C---:B------:R-:W-:Y:S01]  /*14f0*/  IMAD R5, R8.reuse, R6, R5 ;  /* 0x0000000608057224 */ /* 0x040fe200078e0205 */
[----:B------:R-:W-:Y:S02]  /*1500*/  UIMAD.WIDE.U32 UR14, UR10, UR8, URZ ;  /* 0x000000080a0e72a5 */ /* 0x000fe4000f8e003f */
[----:B------:R-:W-:Y:S02]  /*1510*/  UIMAD UR12, UR11, UR8, URZ ;  /* 0x000000080b0c72a4 */ /* 0x000fe4000f8e023f */
[----:B------:R-:W-:Y:S01]  /*1520*/  ISETP.GT.U32.AND P1, PT, R8, R5, PT ;  /* 0x000000050800720c */ /* 0x000fe20003f24070 */
[----:B------:R-:W-:Y:S02]  /*1530*/  UIADD3 UR49, UR17, UR9, URZ ;  /* 0x0000000911317290 */ /* 0x000fe4000fffe03f */
[----:B------:R-:W-:Y:S02]  /*1540*/  USHF.R.S32.HI UR38, URZ, 0x1f, UR18 ;  /* 0x0000001f3f267899 */ /* 0x000fe40008011412 */
[----:B------:R-:W-:-:S02]  /*1550*/  UIADD3 UR9, UP0, UR18, UR37, URZ ;  /* 0x0000002512097290 */ /* 0x000fc4000ff1e03f */
[----:B------:R-:W-:Y:S02]  /*1560*/  @UP2 UIADD3 UR49, UR15, UR12, URZ ;  /* 0x0000000c0f312290 */ /* 0x000fe4000fffe03f */
[----:B------:R-:W-:Y:S01]  /*1570*/  UIADD3.X UR12, UR38, UR20, URZ, UP0, !UPT ;  /* 0x00000014260c7290 */ /* 0x000fe200087fe43f */
[----:B------:R-:W-:Y:S01]  /*1580*/  ULDC UR24, c[0x0][0x2c4] ;  /* 0x0000b10000187ab9 */ /* 0x000fe20000000800 */
[----:B------:R-:W-:Y:S02]  /*1590*/  UIMAD UR11, UR11, UR9, URZ ;  /* 0x000000090b0b72a4 */ /* 0x000fe4000f8e023f */
[----:B------:R-:W-:Y:S01]  /*15a0*/  @!P1 IMAD.IADD R5, R5, 0x1, -R8 ;  /* 0x0000000105059824 */ /* 0x000fe200078e0a08 */
[----:B------:R-:W-:Y:S01]  /*15b0*/  UIMAD.WIDE.U32 UR20, UR10, UR9, URZ ;  /* 0x000000090a1472a5 */ /* 0x000fe2000f8e003f */
[----:B------:R-:W-:Y:S01]  /*15c0*/  @!P1 IADD3 R4, R4, 0x1, RZ ;  /* 0x0000000104049810 */ /* 0x000fe20007ffe0ff */
[----:B------:R-:W-:Y:S01]  /*15d0*/  @UP3 UIMAD UR9, UR48, UR24, URZ ;  /* 0x00000018300932a4 */ /* 0x000fe2000f8e023f */
[----:B------:R-:W-:Y:S01]  /*15e0*/  PLOP3.LUT P1, PT, PT, PT, UP1, 0x80, 0x0 ;  /* 0x000000000000781c */ /* 0x000fe20003f2f018 */
[----:B------:R-:W-:Y:S01]  /*15f0*/  ULDC.U8 UR27, c[0x0][0x480] ;  /* 0x00012000001b7ab9 */ /* 0x000fe20000000000 */
[----:B------:R-:W-:Y:S01]  /*1600*/  ISETP.GE.U32.AND P0, PT, R5, R8, PT ;  /* 0x000000080500720c */ /* 0x000fe20003f06070 */
[----:B------:R-:W-:Y:S01]  /*1610*/  @UP1 UIADD3 UR23, UR25, UR34, URZ ;  /* 0x0000002219171290 */ /* 0x000fe2000fffe03f */
[----:B------:R-:W-:Y:S01]  /*1620*/  LOP3.LUT R5, R9, UR56, RZ, 0x3c, !PT ;  /* 0x0000003809057c12 */ /* 0x000fe2000f8e3cff */
[----:B------:R-:W-:-:S02]  /*1630*/  @UP1 UIADD3 UR35, UR25, UR34, URZ ;  /* 0x0000002219231290 */ /* 0x000fc4000fffe03f */
[----:B------:R-:W-:Y:S01]  /*1640*/  UIMAD UR11, UR10, UR12, UR11 ;  /* 0x0000000c0a0b72a4 */ /* 0x000fe2000f8e020b */
[----:B------:R-:W-:Y:S01]  /*1650*/  ISETP.GE.AND P2, PT, R5, RZ, PT ;  /* 0x000000ff0500720c */ /* 0x000fe20003f46270 */
[----:B------:R-:W-:Y:S02]  /*1660*/  UIMAD UR50, UR56, UR28, URZ ;  /* 0x0000001c383272a4 */ /* 0x000fe4000f8e023f */
[----:B------:R-:W-:Y:S02]  /*1670*/  UISETP.NE.AND UP4, UPT, UR27, URZ, UPT ;  /* 0x0000003f1b00728c */ /* 0x000fe4000bf85270 */
[----:B------:R-:W-:Y:S01]  /*1680*/  @UP3 USEL UR10, UR9, UR8, !UP2 ;  /* 0x00000008090a3287 */ /* 0x000fe2000d000000 */
[----:B------:R-:W-:Y:S01]  /*1690*/  @UP1 ULDC.64 UR28, c[0x0][0x248] ;  /* 0x00009200001c1ab9 */ /* 0x000fe20000000a00 */
[----:B------:R-:W-:Y:S01]  /*16a0*/  @UP1 ULDC.64 UR26, c[0x0][0x250] ;  /* 0x00009400001a1ab9 */ /* 0x000fe20000000a00 */
[----:B------:R-:W-:Y:S01]  /*16b0*/  USEL UR55, UR16, UR14, !UP2 ;  /* 0x0000000e10377287 */ /* 0x000fe2000d000000 */
[----:B------:R-:W-:Y:S01]  /*16c0*/  @P0 VIADD R4, R4, 0x1 ;  /* 0x0000000104040836 */ /* 0x000fe20000000000 */
[----:B------:R-:W-:Y:S01]  /*16d0*/  @UP3 ULDC UR9, c[0x0][0x2e4] ;  /* 0x0000b90000093ab9 */ /* 0x000fe20000000800 */
[----:B------:R-:W-:Y:S01]  /*16e0*/  @UP1 UIMAD.WIDE.U32 UR16, UR23, UR28, URZ ;  /* 0x0000001c171012a5 */ /* 0x000fe2000f8e003f */
[----:B------:R-:W-:Y:S01]  /*16f0*/  PLOP3.LUT P0, PT, PT, PT, UP3, 0x80, 0x0 ;  /* 0x000000000000781c */ /* 0x000fe20003f0f038 */
[----:B------:R-:W-:Y:S01]  /*1700*/  @UP1 UIMAD UR19, UR23, UR29, URZ ;  /* 0x0000001d171312a4 */ /* 0x000fe2000f8e023f */
[----:B------:R-:W-:Y:S01]  /*1710*/  IMAD.MOV.U32 R18, RZ, RZ, R4 ;  /* 0x000000ffff127224 */ /* 0x000fe200078e0004 */
[----:B------:R-:W-:-:S02]  /*1720*/  @UP1 UIMAD.WIDE.U32 UR14, UR35, UR26, URZ ;  /* 0x0000001a230e12a5 */ /* 0x000fc4000f8e003f */
[----:B------:R-:W-:Y:S02]  /*1730*/  @UP3 UIMAD UR23, UR56, UR9, UR10 ;  /* 0x00000009381732a4 */ /* 0x000fe4000f8e020a */
[----:B------:R-:W-:Y:S01]  /*1740*/  @UP1 UIMAD UR12, UR35, UR27, URZ ;  /* 0x0000001b230c12a4 */ /* 0x000fe2000f8e023f */
[----:B------:R-:W-:Y:S01]  /*1750*/  @!P2 IADD3 R18, -R18, RZ, RZ ;  /* 0x000000ff1212a210 */ /* 0x000fe20007ffe1ff */
[----:B------:R-:W-:Y:S01]  /*1760*/  @!UP3 UIMAD UR9, UR48, UR61, UR56 ;  /* 0x0000003d3009b2a4 */ /* 0x000fe2000f8e0238 */
[----:B------:R-:W-:Y:S01]  /*1770*/  @!P3 LOP3.LUT R18, RZ, R9, RZ, 0x33, !PT ;  /* 0x00000009ff12b212 */ /* 0x000fe200078e33ff */
[----:B------:R-:W-:Y:S02]  /*1780*/  @!UP2 UIADD3 UR51, UR43, UR39, URZ ;  /* 0x000000272b33a290 */ /* 0x000fe4000fffe03f */
[----:B------:R-:W-:Y:S02]  /*1790*/  @UP1 UIADD3 UR45, UR15, UR12, URZ ;  /* 0x0000000c0f2d1290 */ /* 0x000fe4000fffe03f */
[----:B------:R-:W-:-:S02]  /*17a0*/  USEL UR53, UR41, URZ, UP4 ;  /* 0x0000003f29357287 */ /* 0x000fc4000a000000 */
[----:B------:R-:W-:Y:S02]  /*17b0*/  @!UP3 UIMAD UR23, UR9, UR24, URZ ;  /* 0x000000180917b2a4 */ /* 0x000fe4000f8e023f */
[----:B------:R-:W-:Y:S02]  /*17c0*/  USHF.R.S32.HI UR40, URZ, 0x1f, UR31 ;  /* 0x0000001f3f287899 */ /* 0x000fe4000801141f */
[----:B------:R-:W-:Y:S02]  /*17d0*/  USHF.R.S32.HI UR39, URZ, 0x1f, UR50 ;  /* 0x0000001f3f277899 */ /* 0x000fe40008011432 */
[----:B------:R-:W-:Y:S02]  /*17e0*/  USEL UR54, UR36, URZ, UP4 ;  /* 0x0000003f24367287 */ /* 0x000fe4000a000000 */
[----:B------:R-:W-:Y:S02]  /*17f0*/  UIADD3 UR12, UR21, UR11, URZ ;  /* 0x0000000b150c7290 */ /* 0x000fe4000fffe03f */
[----:B------:R-:W-:Y:S01]  /*1800*/  @UP1 UIADD3 UR35, UR17, UR19, URZ ;  /* 0x0000001311231290 */ /* 0x000fe2000fffe03f */
[----:B------:R-:W-:Y:S01]  /*1810*/  @UP1 UMOV UR24, UR16 ;  /* 0x0000001000181c82 */ /* 0x000fe20008000000 */
[----:B------:R-:W-:Y:S01]  /*1820*/  @UP1 UMOV UR41, UR14 ;  /* 0x0000000e00291c82 */ /* 0x000fe20008000000 */
[----:B------:R-:W-:Y:S09]  /*1830*/  @P1 BRA `(.L_x_48) ;  /* 0x0000000000301947 */ /* 0x000ff20003800000 */
[----:B------:R-:W-:Y:S01]  /*1840*/  USHF.R.S32.HI UR9, URZ, 0x1f, UR25 ;  /* 0x0000001f3f097899 */ /* 0x000fe20008011419 */
[----:B------:R-:W-:Y:S01]  /*1850*/  ULDC.64 UR28, c[0x0][0x248] ;  /* 0x00009200001c7ab9 */ /* 0x000fe20000000a00 */
[----:B------:R-:W-:Y:S02]  /*1860*/  ULDC.64 UR14, c[0x0][0x230] ;  /* 0x00008c00000e7ab9 */ /* 0x000fe40000000a00 */
[----:B------:R-:W-:Y:S02]  /*1870*/  UIMAD UR9, UR9, UR28, URZ ;  /* 0x0000001c090972a4 */ /* 0x000fe4000f8e023f */
[----:B------:R-:W-:Y:S02]  /*1880*/  UIMAD.WIDE.U32 UR10, UR25, UR28, URZ ;  /* 0x0000001c190a72a5 */ /* 0x000fe4000f8e003f */
[----:B------:R-:W-:-:S04]  /*1890*/  UIMAD UR9, UR25, UR29, UR9 ;  /* 0x0000001d190972a4 */ /* 0x000fc8000f8e0209 */
[----:B------:R-:W-:Y:S02]  /*18a0*/  UIADD3 UR11, UR11, UR9, URZ ;  /* 0x000000090b0b7290 */ /* 0x000fe4000fffe03f */
[----:B------:R-:W-:Y:S02]  /*18b0*/  UIMAD UR9, UR58, UR14, URZ ;  /* 0x0000000e3a0972a4 */ /* 0x000fe4000f8e023f */
[----:B------:R-:W-:Y:S02]  /*18c0*/  UIMAD.WIDE.U32 UR10, UR48, UR14, UR10 ;  /* 0x0000000e300a72a5 */ /* 0x000fe4000f8e000a */
[----:B------:R-:W-:-:S04]  /*18d0*/  UIMAD UR9, UR48, UR15, UR9 ;  /* 0x0000000f300972a4 */ /* 0x000fc8000f8e0209 */
[----:B------:R-:W-:Y:S01]  /*18e0*/  UIADD3 UR35, UR11, UR9, URZ ;  /* 0x000000090b237290 */ /* 0x000fe2000fffe03f */
[----:B------:R-:W-:-:S11]  /*18f0*/  UMOV UR24, UR10 ;  /* 0x0000000a00187c82 */ /* 0x000fd60008000000 */
.L_x_48:
[----:B------:R-:W-:Y:S05]  /*1900*/  @P1 BRA `(.L_x_49) ;  /* 0x0000000000301947 */ /* 0x000fea0003800000 */
        /* <DEDUP_REMOVED lines=12> */
.L_x_49:
        /* <DEDUP_REMOVED lines=11> */
.L_x_50:
[----:B------:R-:W-:-:S04]  /*1a80*/  UIMAD UR8, UR48, UR61, UR56 ;  /* 0x0000003d300872a4 */ /* 0x000fc8000f8e0238 */
[----:B------:R-:W-:-:S12]  /*1a90*/  UIMAD UR8, UR8, UR59, URZ ;  /* 0x0000003b080872a4 */ /* 0x000fd8000f8e023f */
.L_x_51:
[----:B------:R-:W2:Y:S01]  /*1aa0*/  LDL.64 R6, [R1+0x48] ;  /* 0x0000480001067983 */ /* 0x000ea20000100a00 */
[----:B------:R-:W1:Y:S01]  /*1ab0*/  LDC.64 R20, c[0x0][0x420] ;  /* 0x00010800ff147b82 */ /* 0x000e620000000a00 */
[----:B------:R-:W-:Y:S02]  /*1ac0*/  ULDC UR9, c[0x0][0x2dc] ;  /* 0x0000b70000097ab9 */ /* 0x000fe40000000800 */
[----:B------:R3:W2:Y:S01]  /*1ad0*/  LDL.64 R32, [R1+0x48] ;  /* 0x0000480001207983 */ /* 0x0006a20000100a00 */
[----:B------:R-:W-:Y:S01]  /*1ae0*/  UIMAD UR9, UR9, UR61, URZ ;  /* 0x0000003d090972a4 */ /* 0x000fe2000f8e023f */
[----:B------:R-:W-:Y:S01]  /*1af0*/  BSSY B1, `(.L_x_47) ;  /* 0x00007a0000017945 */ /* 0x000fe20003800000 */
[----:B------:R-:W-:Y:S01]  /*1b00*/  USHF.R.S32.HI UR43, URZ, 0x1f, UR56 ;  /* 0x0000001f3f2b7899 */ /* 0x000fe20008011438 */
[----:B------:R-:W4:Y:S01]  /*1b10*/  S2R R29, SR_TID.X ;  /* 0x00000000001d7919 */ /* 0x000f220000002100 */
[----:B------:R-:W-:Y:S02]  /*1b20*/  UIADD3 UR10, UR18, UR8, URZ ;  /* 0x00000008120a7290 */ /* 0x000fe4000fffe03f */
[----:B------:R-:W-:Y:S01]  /*1b30*/  UIADD3 UR23, UR18, UR23, URZ ;  /* 0x0000001712177290 */ /* 0x000fe2000fffe03f */
[----:B------:R-:W-:Y:S01]  /*1b40*/  ULDC.64 UR16, c[0x0][0x428] ;  /* 0x00010a0000107ab9 */ /* 0x000fe20000000a00 */
[----:B------:R-:W-:Y:S01]  /*1b50*/  UIADD3 UR22, -UR5, UR13, UR31 ;  /* 0x0000000d05167290 */ /* 0x000fe2000fffe11f */
[----:B------:R-:W-:Y:S01]  /*1b60*/  IMAD.U32 R9, RZ, RZ, UR16 ;  /* 0x00000010ff097e24 */ /* 0x000fe2000f8e00ff */
[----:B------:R-:W-:Y:S01]  /*1b70*/  ULDC UR42, c[0x0][0x398] ;  /* 0x0000e600002a7ab9 */ /* 0x000fe20000000800 */
[----:B------:R-:W-:Y:S01]  /*1b80*/  ULDC.64 UR36, c[0x0][0x258] ;  /* 0x0000960000247ab9 */ /* 0x000fe20000000a00 */
[----:B------:R-:W-:Y:S01]  /*1b90*/  ULDC.64 UR14, c[0x0][0x478] ;  /* 0x00011e00000e7ab9 */ /* 0x000fe20000000a00 */
[----:B------:R-:W-:Y:S01]  /*1ba0*/  ULDC.64 UR46, c[0x0][0x2b0] ;  /* 0x0000ac00002e7ab9 */ /* 0x000fe20000000a00 */
[----:B------:R-:W-:-:S02]  /*1bb0*/  UIMAD.WIDE UR14, UR10, 0x4, UR14 ;  /* 0x000000040a0e78a5 */ /* 0x000fc4000f8e020e */
[----:B------:R-:W-:Y:S01]  /*1bc0*/  UIADD3 UR8, UR44, -0x1, URZ ;  /* 0xffffffff2c087890 */ /* 0x000fe2000fffe03f */
[----:B----4-:R-:W-:-:S04]  /*1bd0*/  SHF.R.S32.HI R27, RZ, 0x1f, R29 ;  /* 0x0000001fff1b7819 */ /* 0x010fc8000001141d */
[CC--:B------:R-:W-:Y:S02]  /*1be0*/  LEA.HI R5, R27.reuse, R29.reuse, RZ, 0x5 ;  /* 0x0000001d1b057211 */ /* 0x0c0fe400078f28ff */
[----:B------:R-:W-:Y:S02]  /*1bf0*/  LEA.HI R25, R27, R29, RZ, 0x3 ;  /* 0x0000001d1b197211 */ /* 0x000fe400078f18ff */
[----:B------:R-:W-:Y:S02]  /*1c00*/  LOP3.LUT R4, R5, 0xffffffe0, RZ, 0xc0, !PT ;  /* 0xffffffe005047812 */ /* 0x000fe400078ec0ff */
[----:B------:R-:W-:-:S03]  /*1c10*/  SHF.R.S32.HI R5, RZ, 0x5, R5 ;  /* 0x00000005ff057819 */ /* 0x000fc60000011405 */
[----:B------:R-:W-:-:S04]  /*1c20*/  IMAD.IADD R4, R29, 0x1, -R4 ;  /* 0x000000011d047824 */ /* 0x000fc800078e0a04 */
[----:B------:R-:W-:Y:S01]  /*1c30*/  IMAD R8, R5, UR9, R4 ;  /* 0x0000000905087c24 */ /* 0x000fe2000f8e0204 */
[----:B------:R-:W-:Y:S01]  /*1c40*/  USHF.L.U32 UR9, UR9, 0x6, URZ ;  /* 0x0000000609097899 */ /* 0x000fe2000800063f */
[----:B-1----:R-:W-:Y:S01]  /*1c50*/  IMAD R5, R20, UR38, RZ ;  /* 0x0000002614057c24 */ /* 0x002fe2000f8e02ff */
[----:B------:R-:W-:Y:S02]  /*1c60*/  SHF.R.S32.HI R4, RZ, 0x3, R25 ;  /* 0x00000003ff047819 */ /* 0x000fe40000011419 */
[----:B------:R-:W-:Y:S01]  /*1c70*/  UIADD3 UR19, UP2, UP0, UR20, UR9, UR50 ;  /* 0x0000000914137290 */ /* 0x000fe2000f85e032 */
[----:B------:R-:W-:Y:S01]  /*1c80*/  IMAD R5, R21, UR18, R5 ;  /* 0x0000001215057c24 */ /* 0x000fe2000f8e0205 */
[----:B------:R-:W-:Y:S01]  /*1c90*/  USHF.R.S32.HI UR9, URZ, 0x1f, UR9 ;  /* 0x0000001f3f097899 */ /* 0x000fe20008011409 */
[----:B------:R-:W-:Y:S01]  /*1ca0*/  SHF.R.S32.HI R28, RZ, 0x1f, R4 ;  /* 0x0000001fff1c7819 */ /* 0x000fe20000011404 */
[----:B------:R-:W-:Y:S01]  /*1cb0*/  ULDC.64 UR20, c[0x0][0x210] ;  /* 0x0000840000147ab9 */ /* 0x000fe20000000a00 */
[----:B--2---:R-:W-:-:S05]  /*1cc0*/  IMAD.MOV.U32 R32, RZ, RZ, R6 ;  /* 0x000000ffff207224 */ /* 0x004fca00078e0006 */
[----:B------:R-:W-:Y:S02]  /*1cd0*/  SHF.R.S32.HI R33, RZ, 0x1f, R32 ;  /* 0x0000001fff217819 */ /* 0x000fe40000011420 */
[----:B------:R-:W-:Y:S01]  /*1ce0*/  IADD3 R6, P0, R32, UR11, RZ ;  /* 0x0000000b20067c10 */ /* 0x000fe2000ff1e0ff */
[----:B------:R-:W-:Y:S02]  /*1cf0*/  ULDC.64 UR10, c[0x0][0x3e0] ;  /* 0x0000f800000a7ab9 */ /* 0x000fe40000000a00 */
[----:B------:R3:W-:Y:S01]  /*1d00*/  STL [R1+0x4c], R33 ;  /* 0x00004c2101007387 */ /* 0x0007e20000100800 */
[----:B------:R-:W-:Y:S02]  /*1d10*/  IADD3.X R7, R33, UR51, RZ, P0, !PT ;  /* 0x0000003321077c10 */ /* 0x000fe400087fe4ff */
[----:B------:R-:W-:Y:S01]  /*1d20*/  IADD3 R10, P0, R4, UR18, RZ ;  /* 0x00000012040a7c10 */ /* 0x000fe2000ff1e0ff */
[----:B------:R-:W-:Y:S01]  /*1d30*/  IMAD.WIDE.U32 R6, R20, UR18, R6 ;  /* 0x0000001214067c25 */ /* 0x000fe2000f8e0006 */
[----:B------:R-:W-:-:S02]  /*1d40*/  UIADD3.X UR18, UR12, UR9, UR39, UP2, UP0 ;  /* 0x000000090c127290 */ /* 0x000fc400097e0427 */
[----:B------:R-:W-:Y:S01]  /*1d50*/  IADD3.X R11, R28, UR38, RZ, P0, !PT ;  /* 0x000000261c0b7c10 */ /* 0x000fe200087fe4ff */
[----:B------:R-:W-:Y:S01]  /*1d60*/  UIMAD UR12, UR43, UR16, URZ ;  /* 0x000000102b0c72a4 */ /* 0x000fe2000f8e023f */
[----:B------:R-:W-:Y:S01]  /*1d70*/  IMAD.IADD R7, R7, 0x1, R5 ;  /* 0x0000000107077824 */ /* 0x000fe200078e0205 */
[----:B------:R-:W-:Y:S01]  /*1d80*/  ULDC.64 UR38, c[0x0][0x400] ;  /* 0x0001000000267ab9 */ /* 0x000fe20000000a00 */
[----:B------:R-:W-:Y:S01]  /*1d90*/  UIADD3 UR9, UR22, -UR42, URZ ;  /* 0x8000002a16097290 */ /* 0x000fe2000fffe03f */
[----:B------:R-:W-:Y:S01]  /*1da0*/  IMAD R11, R11, UR32, RZ ;  /* 0x000000200b0b7c24 */ /* 0x000fe2000f8e02ff */
[----:B------:R-:W-:Y:S01]  /*1db0*/  UIMAD UR17, UR56, UR17, UR12 ;  /* 0x00000011381172a4 */ /* 0x000fe2000f8e020c */
[----:B------:R-:W-:Y:S01]  /*1dc0*/  IMAD.WIDE.U32 R6, R9, UR56, R6 ;  /* 0x0000003809067c25 */ /* 0x000fe2000f8e0006 */
[----:B------:R-:W-:Y:S02]  /*1dd0*/  UIADD3 UR12, UP2, UP0, UR54, UR19, UR55 ;  /* 0x00000013360c7290 */ /* 0x000fe4000f85e037 */
[----:B------:R-:W-:Y:S01]  /*1de0*/  USHF.R.S32.HI UR19, URZ, 0x1f, UR9 ;  /* 0x0000001f3f137899 */ /* 0x000fe20008011409 */
[C---:B------:R-:W-:Y:S01]  /*1df0*/  IMAD R12, R10.reuse, UR33, R11 ;  /* 0x000000210a0c7c24 */ /* 0x040fe2000f8e020b */
[----:B------:R-:W-:Y:S01]  /*1e00*/  UIADD3.X UR16, UR53, UR18, UR49, UP2, UP0 ;  /* 0x0000001235107290 */ /* 0x000fe200097e0431 */
[----:B------:R-:W-:Y:S01]  /*1e10*/  IMAD.WIDE.U32 R10, R10, UR32, R32 ;  /* 0x000000200a0a7c25 */ /* 0x000fe2000f8e0020 */
[----:B------:R-:W-:Y:S01]  /*1e20*/  IADD3 R5, P0, R8, UR12, RZ ;  /* 0x0000000c08057c10 */ /* 0x000fe2000ff1e0ff */
[----:B------:R-:W-:-:S02]  /*1e30*/  UIMAD UR18, UR43, UR36, URZ ;  /* 0x000000242b1272a4 */ /* 0x000fc4000f8e023f */
[----:B------:R-:W-:Y:S01]  /*1e40*/  VIADD R9, R7, UR17 ;  /* 0x0000001107097c36 */ /* 0x000fe20008000000 */
[----:B------:R-:W-:Y:S01]  /*1e50*/  LEA.HI.X.SX32 R8, R8, UR16, 0x1, P0 ;  /* 0x0000001008087c11 */ /* 0x000fe200080f0eff */
[----:B------:R-:W-:Y:S01]  /*1e60*/  ULEA.HI UR19, UR19, UR9, URZ, 0x6 ;  /* 0x0000000913137291 */ /* 0x000fe2000f8f303f */
[C---:B------:R-:W-:Y:S01]  /*1e70*/  LEA R14, P0, R5.reuse, UR38, 0x2 ;  /* 0x00000026050e7c11 */ /* 0x040fe2000f8010ff */
[----:B------:R-:W-:Y:S01]  /*1e80*/  UIMAD UR9, UR56, UR37, UR18 ;  /* 0x00000025380972a4 */ /* 0x000fe2000f8e0212 */
[----:B------:R-:W-:Y:S01]  /*1e90*/  IADD3 R10, P2, R10, UR57, RZ ;  /* 0x000000390a0a7c10 */ /* 0x000fe2000ff5e0ff */
[----:B------:R-:W-:Y:S01]  /*1ea0*/  USHF.R.S32.HI UR19, URZ, 0x6, UR19 ;  /* 0x000000063f137899 */ /* 0x000fe20008011413 */
[----:B------:R-:W-:Y:S01]  /*1eb0*/  LEA.HI.X R15, R5, UR39, R8, 0x2, P0 ;  /* 0x00000027050f7c11 */ /* 0x000fe200080f1408 */
[----:B------:R-:W-:Y:S01]  /*1ec0*/  IMAD.MOV.U32 R8, RZ, RZ, R6 ;  /* 0x000000ffff087224 */ /* 0x000fe200078e0006 */
[----:B------:R-:W-:Y:S01]  /*1ed0*/  IADD3.X R11, R11, UR52, R12, P2, !PT ;  /* 0x000000340b0b7c10 */ /* 0x000fe200097fe40c */
[-C--:B------:R-:W-:Y:S01]  /*1ee0*/  IMAD R5, R28, R20.reuse, RZ ;  /* 0x000000141c057224 */ /* 0x080fe200078e02ff */
[----:B------:R-:W-:Y:S01]  /*1ef0*/  UISETP.LT.AND UP0, UPT, URZ, UR19, UPT ;  /* 0x000000133f00728c */ /* 0x000fe2000bf01270 */
[----:B------:R-:W-:Y:S01]  /*1f00*/  IMAD.U32 R6, RZ, RZ, UR36 ;  /* 0x00000024ff067e24 */ /* 0x000fe2000f8e00ff */
[----:B------:R3:W-:Y:S01]  /*1f10*/  STL.64 [R1+0x30], R14 ;  /* 0x0000300e01007387 */ /* 0x0007e20000100a00 */
[C---:B------:R-:W-:Y:S01]  /*1f20*/  IMAD R5, R4.reuse, R21, R5 ;  /* 0x0000001504057224 */ /* 0x040fe200078e0205 */
[----:B------:R-:W-:Y:S01]  /*1f30*/  USEL UR19, URZ, UR19, !UP0 ;  /* 0x000000133f137287 */ /* 0x000fe2000c000000 */
[----:B------:R-:W-:Y:S01]  /*1f40*/  IMAD.WIDE.U32 R8, R4, R20, R8 ;  /* 0x0000001404087225 */ /* 0x000fe200078e0008 */
[----:B------:R-:W-:-:S02]  /*1f50*/  UIMAD.WIDE UR22, UR23, 0x4, UR46 ;  /* 0x00000004171678a5 */ /* 0x000fc4000f8e022e */
[----:B------:R-:W-:Y:S01]  /*1f60*/  UISETP.GT.AND UP0, UPT, UR44, UR19, UPT ;  /* 0x000000132c00728c */ /* 0x000fe2000bf04270 */
[----:B------:R-:W-:Y:S01]  /*1f70*/  IMAD.WIDE.U32 R10, R6, UR56, R10 ;  /* 0x00000038060a7c25 */ /* 0x000fe2000f8e000a */
[----:B------:R-:W-:Y:S01]  /*1f80*/  LEA R36, P2, R8, UR10, 0x1 ;  /* 0x0000000a08247c11 */ /* 0x000fe2000f8408ff */
[----:B------:R-:W-:Y:S01]  /*1f90*/  UMOV UR17, UR14 ;  /* 0x0000000e00117c82 */ /* 0x000fe20008000000 */
[----:B------:R-:W-:Y:S01]  /*1fa0*/  UMOV UR16, UR15 ;  /* 0x0000000f00107c82 */ /* 0x000fe20008000000 */
[----:B------:R-:W-:Y:S01]  /*1fb0*/  IMAD.IADD R22, R9, 0x1, R5 ;  /* 0x0000000109167824 */ /* 0x000fe200078e0205 */
[----:B------:R-:W-:Y:S01]  /*1fc0*/  LEA R34, P3, R10, UR20, 0x1 ;  /* 0x000000140a227c11 */ /* 0x000fe2000f8608ff */
[----:B------:R-:W-:Y:S01]  /*1fd0*/  VIADD R23, R11, UR9 ;  /* 0x000000090b177c36 */ /* 0x000fe20008000000 */
[----:B------:R-:W-:Y:S01]  /*1fe0*/  PLOP3.LUT P0, PT, PT, PT, UP0, 0x80, 0x0 ;  /* 0x000000000000781c */ /* 0x000fe20003f0f008 */
[----:B------:R-:W-:Y:S01]  /*1ff0*/  UMOV UR15, UR22 ;  /* 0x00000016000f7c82 */ /* 0x000fe20008000000 */
[----:B------:R-:W-:Y:S01]  /*2000*/  LEA.HI.X R37, R8, UR11, R22, 0x1, P2 ;  /* 0x0000000b08257c11 */ /* 0x000fe200090f0c16 */
[----:B------:R-:W-:Y:S01]  /*2010*/  UMOV UR14, UR23 ;  /* 0x00000017000e7c82 */ /* 0x000fe20008000000 */
[----:B------:R-:W-:-:S03]  /*2020*/  LEA.HI.X R35, R10, UR21, R23, 0x1, P3 ;  /* 0x000000150a237c11 */ /* 0x000fc600098f0c17 */
[----:B------:R3:W-:Y:S04]  /*2030*/  STL.64 [R1+0x38], R36 ;  /* 0x0000382401007387 */ /* 0x0007e80000100a00 */
[----:B------:R3:W-:Y:S02]  /*2040*/  STL.64 [R1+0x40], R34 ;  /* 0x0000402201007387 */ /* 0x0007e40000100a00 */
[----:B------:R-:W-:Y:S05]  /*2050*/  @P0 BRA `(.L_x_52) ;  /* 0x00000008005c0947 */ /* 0x000fea0003800000 */
        /* <DEDUP_REMOVED lines=19> */
.L_x_53:
        /* <DEDUP_REMOVED lines=19> */
.L_x_54:
[----:B---3--:R1:W5:Y:S04]  /*22c0*/  LDL R14, [R1+0x68] ;  /* 0x00006800010e7983 */ /* 0x0083680000100800 */
[----:B------:R1:W5:Y:S01]  /*22d0*/  LDL R13, [R1+0x6c] ;  /* 0x00006c00010d7983 */ /* 0x0003620000100800 */
[----:B------:R-:W-:Y:S01]  /*22e0*/  UIMAD UR12, UR40, UR10, URZ ;  /* 0x0000000a280c72a4 */ /* 0x000fe2000f8e023f */
[----:B------:R-:W-:Y:S01]  /*22f0*/  IMAD.U32 R6, RZ, RZ, UR10 ;  /* 0x0000000aff067e24 */ /* 0x000fe2000f8e00ff */
[----:B------:R-:W-:Y:S01]  /*2300*/  UIMAD UR5, UR30, -0x40, UR5 ;  /* 0xffffffc01e0578a4 */ /* 0x000fe2000f8e0205 */
[----:B------:R-:W-:Y:S01]  /*2310*/  BSSY B0, `(.L_x_55) ;  /* 0x0000021000007945 */ /* 0x000fe20003800000 */
[----:B------:R-:W-:Y:S01]  /*2320*/  UIMAD UR12, UR31, UR11, UR12 ;  /* 0x0000000b1f0c72a4 */ /* 0x000fe2000f8e020c */
[----:B------:R-:W-:Y:S01]  /*2330*/  IMAD.WIDE.U32 R6, R6, UR31, R32 ;  /* 0x0000001f06067c25 */ /* 0x000fe2000f8e0020 */
[----:B------:R-:W-:-:S02]  /*2340*/  USHF.R.S32.HI UR14, URZ, 0x1f, UR56 ;  /* 0x0000001f3f0e7899 */ /* 0x000fc40008011438 */
[----:B------:R-:W-:Y:S02]  /*2350*/  ISETP.GE.AND P4, PT, R4, UR5, PT ;  /* 0x0000000504007c0c */ /* 0x000fe4000bf86270 */
[----:B------:R-:W-:Y:S01]  /*2360*/  MOV R5, UR12 ;  /* 0x0000000c00057c02 */ /* 0x000fe20008000f00 */
[----:B------:R-:W-:Y:S01]  /*2370*/  ULDC.64 UR12, c[0x0][0x468] ;  /* 0x00011a00000c7ab9 */ /* 0x000fe20000000a00 */
[----:B------:R-:W-:Y:S01]  /*2380*/  IADD3 R8, P0, R6, UR17, RZ ;  /* 0x0000001106087c10 */ /* 0x000fe2000ff1e0ff */
[----:B------:R-:W-:Y:S01]  /*2390*/  UIMAD UR14, UR14, UR12, URZ ;  /* 0x0000000c0e0e72a4 */ /* 0x000fe2000f8e023f */
[----:B------:R-:W-:Y:S02]  /*23a0*/  VIADD R6, R4, 0x20 ;  /* 0x0000002004067836 */ /* 0x000fe40000000000 */
[----:B------:R-:W-:Y:S01]  /*23b0*/  IADD3.X R9, R7, UR18, R5, P0, !PT ;  /* 0x0000001207097c10 */ /* 0x000fe200087fe405 */
[----:B------:R-:W-:Y:S01]  /*23c0*/  UIMAD UR13, UR56, UR13, UR14 ;  /* 0x0000000d380d72a4 */ /* 0x000fe2000f8e020e */
[----:B------:R-:W-:-:S02]  /*23d0*/  MOV R5, UR12 ;  /* 0x0000000c00057c02 */ /* 0x000fc40008000f00 */
        /* <DEDUP_REMOVED lines=9> */
[----:B------:R-:W-:Y:S01]  /*2470*/  IMAD R5, R4, UR11, R5 ;  /* 0x0000000b04057c24 */ /* 0x000fe2000f8e0205 */
        /* <DEDUP_REMOVED lines=10> */
.L_x_56:
[----:B------:R-:W-:Y:S05]  /*2520*/  BSYNC B0 ;  /* 0x0000000000007941 */ /* 0x000fea0003800000 */
.L_x_55:
        /* <DEDUP_REMOVED lines=19> */
.L_x_58:
[----:B------:R-:W-:Y:S05]  /*2660*/  BSYNC B0 ;  /* 0x0000000000007941 */ /* 0x000fea0003800000 */
.L_x_57:
        /* <DEDUP_REMOVED lines=32> */
.L_x_60:
[----:B------:R-:W-:Y:S05]  /*2870*/  BSYNC B0 ;  /* 0x0000000000007941 */ /* 0x000fea0003800000 */
.L_x_59:
[----:B------:R-:W-:Y:S05]  /*2880*/  @P3 BRA `(.L_x_61) ;  /* 0x0000006c00183947 */ /* 0x000fea0003800000 */
[----:B------:R-:W-:Y:S01]  /*2890*/  IADD3 R4, P0, R4, 0x20, RZ ;  /* 0x0000002004047810 */ /* 0x000fe20007f1e0ff */
[----:B------:R-:W-:Y:S01]  /*28a0*/  ULDC UR5, c[0x0][0x2d0] ;  /* 0x0000b40000057ab9 */ /* 0x000fe20000000800 */
[----:B-1----:R-:W-:Y:S01]  /*28b0*/  MOV R7, R5 ;  /* 0x0000000500077202 */ /* 0x002fe20000000f00 */
[----:B------:R-:W-:Y:S01]  /*28c0*/  ULDC.64 UR10, c[0x0][0x3f8] ;  /* 0x0000fe00000a7ab9 */ /* 0x000fe20000000a00 */
[----:B------:R-:W-:Y:S01]  /*28d0*/  ISETP.GE.AND P1, PT, R32, UR5, PT ;  /* 0x0000000520007c0c */ /* 0x000fe2000bf26270 */
[----:B------:R-:W-:Y:S01]  /*28e0*/  IMAD.X R6, RZ, RZ, R28, P0 ;  /* 0x000000ffff067224 */ /* 0x000fe200000e061c */
[----:B-----5:R-:W-:-:S03]  /*28f0*/  ISETP.GE.AND P0, PT, R14, UR5, PT ;  /* 0x000000050e007c0c */ /* 0x020fc6000bf06270 */
[----:B------:R-:W-:Y:S02]  /*2900*/  IMAD R9, R6, UR8, RZ ;  /* 0x0000000806097c24 */ /* 0x000fe4000f8e02ff */
[----:B------:R-:W-:Y:S02]  /*2910*/  IMAD.MOV.U32 R6, RZ, RZ, R8 ;  /* 0x000000ffff067224 */ /* 0x000fe400078e0008 */
[C---:B------:R-:W-:Y:S02]  /*2920*/  IMAD R5, R4.reuse, UR9, R9 ;  /* 0x0000000904057c24 */ /* 0x040fe4000f8e0209 */
[----:B------:R-:W-:-:S04]  /*2930*/  IMAD.WIDE.U32 R6, R4, UR8, R6 ;  /* 0x0000000804067c25 */ /* 0x000fc8000f8e0006 */
[----:B------:R-:W-:Y:S01]  /*2940*/  IMAD.IADD R5, R7, 0x1, R5 ;  /* 0x0000000107057824 */ /* 0x000fe200078e0205 */
[----:B------:R-:W-:-:S04]  /*2950*/  LEA R4, P2, R6, UR10, 0x1 ;  /* 0x0000000a06047c11 */ /* 0x000fc8000f8408ff */
[----:B------:R-:W-:-:S05]  /*2960*/  LEA.HI.X R5, R6, UR11, R5, 0x1, P2 ;  /* 0x0000000b06057c11 */ /* 0x000fca00090f0c05 */
[----:B------:R1:W-:Y:S04]  /*2970*/  @!P1 STG.E.128 desc[UR6][R4.64], RZ ;  /* 0x000000ff04009986 */ /* 0x0003e8000c101d06 */
[----:B------:R1:W-:Y:S01]  /*2980*/  @!P0 STG.E.128 desc[UR6][R4.64+0x80], RZ ;  /* 0x000080ff04008986 */ /* 0x0003e2000c101d06 */
[----:B------:R-:W-:-:S13]  /*2990*/  ISETP.GE.AND P0, PT, R13, UR5, PT ;  /* 0x000000050d007c0c */ /* 0x000fda000bf06270 */
[----:B------:R-:W-:Y:S05]  /*29a0*/  @P0 BRA `(.L_x_61) ;  /* 0x0000006800d00947 */ /* 0x000fea0003800000 */
[----:B------:R2:W-:Y:S01]  /*29b0*/  STG.E.128 desc[UR6][R4.64+0x100], RZ ;  /* 0x000100ff04007986 */ /* 0x0005e2000c101d06 */
[----:B------:R-:W-:Y:S05]  /*29c0*/  BRA `(.L_x_61) ;  /* 0x0000006800c87947 */ /* 0x000fea0003800000 */
.L_x_52:
[----:B------:R-:W2:Y:S01]  /*29d0*/  LDL R30, [R1+0x2c] ;  /* 0x00002c00011e7983 */ /* 0x000ea20000100800 */
[----:B------:R-:W-:Y:S01]  /*29e0*/  PLOP3.LUT P1, PT, PT, PT, UP4, 0x80, 0x0 ;  /* 0x000000000000781c */ /* 0x000fe20003f2f048 */
[----:B------:R-:W-:Y:S01]  /*29f0*/  UIMAD UR12, UR30, -0x40, UR5 ;  /* 0xffffffc01e0c78a4 */ /* 0x000fe2000f8e0205 */
[----:B------:R-:W-:Y:S01]  /*2a00*/  IMAD.U32 R6, RZ, RZ, UR26 ;  /* 0x0000001aff067e24 */ /* 0x000fe2000f8e00ff */
[----:B------:R-:W-:Y:S01]  /*2a10*/  UIMAD UR9, UR40, UR26, URZ ;  /* 0x0000001a280972a4 */ /* 0x000fe2000f8e023f */
[----:B------:R-:W-:Y:S01]  /*2a20*/  IADD3 R26, R4, 0x20, RZ ;  /* 0x00000020041a7810 */ /* 0x000fe20007ffe0ff */
[----:B------:R-:W-:Y:S01]  /*2a30*/  ULDC.64 UR22, c[0x0][0x268] ;  /* 0x00009a0000167ab9 */ /* 0x000fe20000000a00 */
[----:B------:R-:W-:-:S07]  /*2a40*/  IMAD.WIDE.U32 R6, R6, UR31, R32 ;  /* 0x0000001f06067c25 */ /* 0x000fce000f8e0020 */
[----:B------:R-:W-:Y:S01]  /*2a50*/  @P1 BAR.SYNC.DEFER_BLOCKING 0x0 ;  /* 0x0000000000001b1d */ /* 0x000fe20000010000 */
[----:B------:R-:W-:Y:S01]  /*2a60*/  ISETP.GE.AND P0, PT, R4, UR12, PT ;  /* 0x0000000c04007c0c */ /* 0x000fe2000bf06270 */
[----:B------:R-:W-:Y:S01]  /*2a70*/  UIMAD UR9, UR31, UR27, UR9 ;  /* 0x0000001b1f0972a4 */ /* 0x000fe2000f8e0209 */
[----:B------:R-:W-:Y:S02]  /*2a80*/  IADD3 R12, P2, R6, UR41, RZ ;  /* 0x00000029060c7c10 */ /* 0x000fe4000ff5e0ff */
[----:B------:R-:W-:Y:S01]  /*2a90*/  ISETP.GE.AND P4, PT, R26, UR12, PT ;  /* 0x0000000c1a007c0c */ /* 0x000fe2000bf86270 */
[----:B------:R-:W-:Y:S02]  /*2aa0*/  BSSY B0, `(.L_x_62) ;  /* 0x0000032000007945 */ /* 0x000fe40003800000 */
[----:B------:R-:W-:Y:S01]  /*2ab0*/  IMAD.U32 R5, RZ, RZ, UR9 ;  /* 0x00000009ff057e24 */ /* 0x000fe2000f8e00ff */
[----:B------:R-:W-:-:S04]  /*2ac0*/  UIMAD UR9, UR8, -0x40, UR13 ;  /* 0xffffffc0080978a4 */ /* 0x000fc8000f8e020d */
[----:B------:R-:W-:Y:S01]  /*2ad0*/  IADD3.X R13, R7, UR45, R5, P2, !PT ;  /* 0x0000002d070d7c10 */ /* 0x000fe200097fe405 */
[----:B------:R-:W-:Y:S01]  /*2ae0*/  IMAD R5, R24, UR22, RZ ;  /* 0x0000001618057c24 */ /* 0x000fe2000f8e02ff */
[----:B------:R-:W-:-:S03]  /*2af0*/  ISETP.GE.AND P6, PT, R4, UR9, PT ;  /* 0x0000000904007c0c */ /* 0x000fc6000bfc6270 */
[C---:B------:R-:W-:Y:S02]  /*2b00*/  IMAD R5, R18.reuse, UR23, R5 ;  /* 0x0000001712057c24 */ /* 0x040fe4000f8e0205 */
[----:B------:R-:W-:-:S04]  /*2b10*/  IMAD.WIDE.U32 R12, R18, UR22, R12 ;  /* 0x00000016120c7c25 */ /* 0x000fc8000f8e000c */
[----:B------:R-:W-:Y:S01]  /*2b20*/  IMAD.IADD R19, R13, 0x1, R5 ;  /* 0x000000010d137824 */ /* 0x000fe200078e0205 */
[----:B--2---:R1:W-:Y:S04]  /*2b30*/  @P0 STS.128 [R30+0x12000], RZ ;  /* 0x012000ff1e000388 */ /* 0x0043e80000000c00 */
[----:B------:R1:W-:Y:S04]  /*2b40*/  @P0 STS.128 [R30+0x14000], RZ ;  /* 0x014000ff1e000388 */ /* 0x0003e80000000c00 */
[----:B------:R1:W-:Y:S01]  /*2b50*/  @P0 STS.128 [R30+0x16000], RZ ;  /* 0x016000ff1e000388 */ /* 0x0003e20000000c00 */
[----:B------:R-:W-:Y:S05]  /*2b60*/  @P0 BRA `(.L_x_63) ;  /* 0x0000000000940947 */ /* 0x000fea0003800000 */
[----:B---3--:R-:W2:Y:S01]  /*2b70*/  LDL R14, [R1+0x68] ;  /* 0x00006800010e7983 */ /* 0x008ea20000100800 */
        /* <DEDUP_REMOVED lines=36> */
.L_x_63:
[----:B------:R-:W-:Y:S05]  /*2dc0*/  BSYNC B0 ;  /* 0x0000000000007941 */ /* 0x000fea0003800000 */
.L_x_62:
[----:B------:R4:W-:Y:S01]  /*2dd0*/  @P4 STS.128 [R30+0x13000], RZ ;  /* 0x013000ff1e004388 */ /* 0x0009e20000000c00 */
[----:B------:R-:W-:Y:S03]  /*2de0*/  BSSY B0, `(.L_x_64) ;  /* 0x000002b000007945 */ /* 0x000fe60003800000 */
[----:B------:R4:W-:Y:S04]  /*2df0*/  @P4 STS.128 [R30+0x15000], RZ ;  /* 0x015000ff1e004388 */ /* 0x0009e80000000c00 */
[----:B------:R4:W-:Y:S01]  /*2e00*/  @P4 STS.128 [R30+0x17000], RZ ;  /* 0x017000ff1e004388 */ /* 0x0009e20000000c00 */
[----:B------:R-:W-:Y:S05]  /*2e10*/  @P4 BRA `(.L_x_65) ;  /* 0x00000000009c4947 */ /* 0x000fea0003800000 */
[----:B------:R-:W5:Y:S01]  /*2e20*/  LDL R5, [R1+0x68] ;  /* 0x0000680001057983 */ /* 0x000f620000100800 */
[----:B------:R-:W-:-:S03]  /*2e30*/  ULDC UR12, c[0x0][0x2d0] ;  /* 0x0000b400000c7ab9 */ /* 0x000fc60000000800 */
[----:B------:R-:W4:Y:S01]  /*2e40*/  LDL R31, [R1+0x6c] ;  /* 0x00006c00011f7983 */ /* 0x000f220000100800 */
[----:B------:R-:W-:Y:S01]  /*2e50*/  ISETP.GE.AND P5, PT, R32, UR12, PT ;  /* 0x0000000c20007c0c */ /* 0x000fe2000bfa6270 */
[----:B------:R-:W-:-:S12]  /*2e60*/  IMAD.MOV.U32 R7, RZ, RZ, R19 ;  /* 0x000000ffff077224 */ /* 0x000fd800078e0013 */
[----:B-123--:R-:W1:Y:S01]  /*2e70*/  @!P5 LDC.64 R14, c[0x0][0x220] ;  /* 0x00008800ff0edb82 */ /* 0x00ee620000000a00 */
[----:B------:R2:W-:Y:S01]  /*2e80*/  @P5 STS.128 [R30+0x13000], RZ ;  /* 0x013000ff1e005388 */ /* 0x0005e20000000c00 */
[----:B-----5:R-:W-:Y:S02]  /*2e90*/  ISETP.GE.AND P3, PT, R5, UR12, PT ;  /* 0x0000000c05007c0c */ /* 0x020fe4000bf66270 */
[----:B------:R-:W-:-:S05]  /*2ea0*/  IADD3 R5, P1, R4, 0x20, RZ ;  /* 0x0000002004057810 */ /* 0x000fca0007f3e0ff */
[----:B------:R-:W-:Y:S01]  /*2eb0*/  IMAD.X R6, RZ, RZ, R28, P1 ;  /* 0x000000ffff067224 */ /* 0x000fe200008e061c */
[----:B----4-:R-:W-:-:S03]  /*2ec0*/  ISETP.GE.AND P1, PT, R31, UR12, PT ;  /* 0x0000000c1f007c0c */ /* 0x010fc6000bf26270 */
[----:B------:R-:W-:Y:S02]  /*2ed0*/  IMAD R13, R6, UR26, RZ ;  /* 0x0000001a060d7c24 */ /* 0x000fe4000f8e02ff */
[----:B------:R-:W3:Y:S01]  /*2ee0*/  @!P3 LDC.64 R16, c[0x0][0x220] ;  /* 0x00008800ff10bb82 */ /* 0x000ee20000000a00 */
[----:B------:R-:W-:-:S04]  /*2ef0*/  IMAD.MOV.U32 R6, RZ, RZ, R12 ;  /* 0x000000ffff067224 */ /* 0x000fc800078e000c */
[----:B------:R-:W-:-:S04]  /*2f00*/  IMAD.WIDE.U32 R6, R5, UR26, R6 ;  /* 0x0000001a05067c25 */ /* 0x000fc8000f8e0006 */
[----:B------:R-:W-:Y:S01]  /*2f10*/  IMAD R5, R5, UR27, R13 ;  /* 0x0000001b05057c24 */ /* 0x000fe2000f8e020d */
[----:B-1----:R-:W-:-:S03]  /*2f20*/  @!P5 LEA R14, P2, R6, R14, 0x1 ;  /* 0x0000000e060ed211 */ /* 0x002fc600078408ff */
[----:B------:R-:W-:-:S05]  /*2f30*/  IMAD.IADD R5, R7, 0x1, R5 ;  /* 0x0000000107057824 */ /* 0x000fca00078e0205 */
[----:B------:R-:W-:-:S05]  /*2f40*/  @!P5 LEA.HI.X R15, R6, R15, R5, 0x1, P2 ;  /* 0x0000000f060fd211 */ /* 0x000fca00010f0c05 */
[----:B------:R-:W-:Y:S01]  /*2f50*/  @!PT LDS RZ, [RZ] ;  /* 0x00000000fffff984 */ /* 0x000fe20000000800 */
[----:B------:R-:W-:Y:S01]  /*2f60*/  @!PT LDS RZ, [RZ] ;  /* 0x00000000fffff984 */ /* 0x000fe20000000800 */
[----:B------:R-:W-:Y:S01]  /*2f70*/  @!PT LDS RZ, [RZ] ;  /* 0x00000000fffff984 */ /* 0x000fe20000000800 */
[----:B------:R2:W-:Y:S01]  /*2f80*/  @!P5 LDGSTS.E.BYPASS.LTC128B.128 [R30+0x13000], desc[UR6][R14.64] ;  /* 0x130000000e1edfae */ /* 0x0005e2000b901d46 */
[----:B---3--:R-:W-:-:S03]  /*2f90*/  @!P3 LEA R12, P2, R6, R16, 0x1 ;  /* 0x00000010060cb211 */ /* 0x008fc600078408ff */
[----:B------:R2:W-:Y:S01]  /*2fa0*/  @P3 STS.128 [R30+0x15000], RZ ;  /* 0x015000ff1e003388 */ /* 0x0005e20000000c00 */
        /* <DEDUP_REMOVED lines=14> */
.L_x_65:
[----:B------:R-:W-:Y:S05]  /*3090*/  BSYNC B0 ;  /* 0x0000000000007941 */ /* 0x000fea0003800000 */
.L_x_64:
[----:B------:R-:W0:Y:S01]  /*30a0*/  LDGDEPBAR ;  /* 0x00000000000079af */ /* 0x000e220000000000 */
[----:B------:R-:W-:Y:S01]  /*30b0*/  BSSY B0, `(.L_x_66) ;  /* 0x000001d000007945 */ /* 0x000fe20003800000 */
[----:B------:R-:W-:Y:S02]  /*30c0*/  ISETP.GE.AND P5, PT, R26, UR9, PT ;  /* 0x000000091a007c0c */ /* 0x000fe4000bfa6270 */
[----:B------:R3:W-:Y:S01]  /*30d0*/  @P6 STS.128 [R30+0x6000], RZ ;  /* 0x006000ff1e006388 */ /* 0x0007e20000000c00 */
[----:B-12---:R-:W-:-:S03]  /*30e0*/  MOV R13, UR28 ;  /* 0x0000001c000d7c02 */ /* 0x006fc60008000f00 */
[----:B------:R3:W-:Y:S04]  /*30f0*/  @P6 STS.128 [R30+0x8000], RZ ;  /* 0x008000ff1e006388 */ /* 0x0007e80000000c00 */
        /* <DEDUP_REMOVED lines=24> */
.L_x_67:
[----:B------:R-:W-:Y:S05]  /*3280*/  BSYNC B0 ;  /* 0x0000000000007941 */ /* 0x000fea0003800000 */
.L_x_66:
[----:B------:R1:W-:Y:S01]  /*3290*/  @P5 STS.128 [R30+0x7000], RZ ;  /* 0x007000ff1e005388 */ /* 0x0003e20000000c00 */
[----:B------:R-:W-:Y:S03]  /*32a0*/  BSSY B0, `(.L_x_68) ;  /* 0x0000024000007945 */ /* 0x000fe60003800000 */
[----:B------:R1:W-:Y:S04]  /*32b0*/  @P5 STS.128 [R30+0x9000], RZ ;  /* 0x009000ff1e005388 */ /* 0x0003e80000000c00 */
[----:B------:R1:W-:Y:S01]  /*32c0*/  @P5 STS.128 [R30+0xb000], RZ ;  /* 0x00b000ff1e005388 */ /* 0x0003e20000000c00 */
[----:B------:R-:W-:Y:S05]  /*32d0*/  @P5 BRA `(.L_x_69) ;  /* 0x0000000000805947 */ /* 0x000fea0003800000 */
[----:B------:R-:W5:Y:S01]  /*32e0*/  LDL R5, [R1+0x68] ;  /* 0x0000680001057983 */ /* 0x000f620000100800 */
[----:B------:R-:W-:-:S03]  /*32f0*/  ULDC UR12, c[0x0][0x2d0] ;  /* 0x0000b400000c7ab9 */ /* 0x000fc60000000800 */
[----:B---3--:R-:W3:Y:S01]  /*3300*/  LDL R14, [R1+0x6c] ;  /* 0x00006c00010e7983 */ /* 0x008ee20000100800 */
[----:B------:R-:W-:Y:S01]  /*3310*/  ISETP.GE.AND P3, PT, R32, UR12, PT ;  /* 0x0000000c20007c0c */ /* 0x000fe2000bf66270 */
[----:B------:R-:W-:-:S04]  /*3320*/  IMAD.WIDE.U32 R6, R20, 0x20, RZ ;  /* 0x0000002014067825 */ /* 0x000fc800078e00ff */
[----:B------:R-:W-:-:S08]  /*3330*/  IMAD.SHL.U32 R12, R21, 0x20, RZ ;  /* 0x00000020150c7824 */ /* 0x000fd000078e00ff */
[----:B------:R1:W-:Y:S01]  /*3340*/  @P3 STS.128 [R30+0x7000], RZ ;  /* 0x007000ff1e003388 */ /* 0x0003e20000000c00 */
[----:B-----5:R-:W-:Y:S02]  /*3350*/  ISETP.GE.AND P2, PT, R5, UR12, PT ;  /* 0x0000000c05007c0c */ /* 0x020fe4000bf46270 */
[----:B------:R-:W-:-:S04]  /*3360*/  IADD3 R5, P1, R8, R6, RZ ;  /* 0x0000000608057210 */ /* 0x000fc80007f3e0ff */
[----:B------:R-:W-:Y:S02]  /*3370*/  IADD3.X R12, R22, R7, R12, P1, !PT ;  /* 0x00000007160c7210 */ /* 0x000fe40000ffe40c */
[----:B------:R-:W-:-:S04]  /*3380*/  @!P3 LEA R8, P1, R20, R36, 0x6 ;  /* 0x000000241408b211 */ /* 0x000fc800078230ff */
[----:B------:R-:W-:Y:S02]  /*3390*/  @!P3 LEA.HI.X R9, R20, R37, R21, 0x6, P1 ;  /* 0x000000251409b211 */ /* 0x000fe400008f3415 */
[----:B------:R-:W-:-:S03]  /*33a0*/  @!P2 LEA R6, P1, R5, UR10, 0x1 ;  /* 0x0000000a0506ac11 */ /* 0x000fc6000f8208ff */
[----:B------:R-:W-:Y:S01]  /*33b0*/  @!PT LDS RZ, [RZ] ;  /* 0x00000000fffff984 */ /* 0x000fe20000000800 */
[----:B------:R-:W-:Y:S01]  /*33c0*/  @!PT LDS RZ, [RZ] ;  /* 0x00000000fffff984 */ /* 0x000fe20000000800 */
[----:B------:R-:W-:Y:S01]  /*33d0*/  @!PT LDS RZ, [RZ] ;  /* 0x00000000fffff984 */ /* 0x000fe20000000800 */
[----:B------:R1:W-:Y:S01]  /*33e0*/  @!P3 LDGSTS.E.BYPASS.LTC128B.128 [R30+0x7000], desc[UR6][R8.64] ;  /* 0x07000000081ebfae */ /* 0x0003e2000b901d46 */
[----:B------:R-:W-:Y:S02]  /*33f0*/  @!P2 LEA.HI.X R7, R5, UR11, R12, 0x1, P1 ;  /* 0x0000000b0507ac11 */ /* 0x000fe400088f0c0c */
[----:B---3--:R-:W-:Y:S01]  /*3400*/  ISETP.GE.AND P1, PT, R14, UR12, PT ;  /* 0x0000000c0e007c0c */ /* 0x008fe2000bf26270 */
[----:B------:R1:W-:Y:S04]  /*3410*/  @P2 STS.128 [R30+0x9000], RZ ;  /* 0x009000ff1e002388 */ /* 0x0003e80000000c00 */
[----:B------:R-:W-:Y:S01]  /*3420*/  @!PT LDS RZ, [RZ] ;  /* 0x00000000fffff984 */ /* 0x000fe20000000800 */
[----:B------:R-:W-:Y:S01]  /*3430*/  @!PT LDS RZ, [RZ] ;  /* 0x00000000fffff984 */ /* 0x000fe20000000800 */
[----:B------:R-:W-:Y:S01]  /*3440*/  @!PT LDS RZ, [RZ] ;  /* 0x00000000fffff984 */ /* 0x000fe20000000800 */
[----:B------:R1:W-:Y:S08]  /*3450*/  @!P2 LDGSTS.E.BYPASS.LTC128B.128 [R30+0x9000], desc[UR6][R6.64+0x80] ;  /* 0x09000080061eafae */ /* 0x0003f0000b901d46 */
        /* <DEDUP_REMOVED lines=8> */
.L_x_69:
[----:B------:R-:W-:Y:S05]  /*34e0*/  BSYNC B0 ;  /* 0x0000000000007941 */ /* 0x000fea0003800000 */
.L_x_68:
[----:B------:R1:W-:Y:S01]  /*34f0*/  @P6 STS.128 [R30], RZ ;  /* 0x000000ff1e006388 */ /* 0x0003e20000000c00 */
[----:B------:R-:W-:Y:S03]  /*3500*/  BSSY B0, `(.L_x_70) ;  /* 0x000001a000007945 */ /* 0x000fe60003800000 */
[----:B------:R1:W-:Y:S04]  /*3510*/  @P6 STS.128 [R30+0x2000], RZ ;  /* 0x002000ff1e006388 */ /* 0x0003e80000000c00 */
[----:B------:R1:W-:Y:S01]  /*3520*/  @P6 STS.128 [R30+0x4000], RZ ;  /* 0x004000ff1e006388 */ /* 0x0003e20000000c00 */
[----:B------:R-:W-:Y:S05]  /*3530*/  @P6 BRA `(.L_x_71) ;  /* 0x0000000000586947 */ /* 0x000fea0003800000 */
[----:B-1----:R-:W5:Y:S01]  /*3540*/  LDL R6, [R1+0x68] ;  /* 0x0000680001067983 */ /* 0x002f620000100800 */
[----:B------:R-:W-:-:S03]  /*3550*/  ULDC UR10, c[0x0][0x2d0] ;  /* 0x0000b400000a7ab9 */ /* 0x000fc60000000800 */
[----:B------:R-:W2:Y:S01]  /*3560*/  LDL R5, [R1+0x6c] ;  /* 0x00006c0001057983 */ /* 0x000ea20000100800 */
[----:B------:R-:W-:-:S13]  /*3570*/  ISETP.GE.AND P3, PT, R32, UR10, PT ;  /* 0x0000000a20007c0c */ /* 0x000fda000bf66270 */
[----:B------:R1:W-:Y:S04]  /*3580*/  @P3 STS.128 [R30], RZ ;  /* 0x000000ff1e003388 */ /* 0x0003e80000000c00 */
[----:B------:R-:W-:Y:S01]  /*3590*/  @!PT LDS RZ, [RZ] ;  /* 0x00000000fffff984 */ /* 0x000fe20000000800 */
[----:B------:R-:W-:Y:S01]  /*35a0*/  @!PT LDS RZ, [RZ] ;  /* 0x00000000fffff984 */ /* 0x000fe20000000800 */
[----:B------:R-:W-:Y:S01]  /*35b0*/  @!PT LDS RZ, [RZ] ;  /* 0x00000000fffff984 */ /* 0x000fe20000000800 */
[----:B------:R1:W-:Y:S01]  /*35c0*/  @!P3 LDGSTS.E.BYPASS.LTC128B.128 [R30], desc[UR6][R34.64] ;  /* 0x00000000221ebfae */ /* 0x0003e2000b901d46 */
[----:B-----5:R-:W-:Y:S02]  /*35d0*/  ISETP.GE.AND P2, PT, R6, UR10, PT ;  /* 0x0000000a06007c0c */ /* 0x020fe4000bf46270 */
[----:B--2---:R-:W-:-:S11]  /*35e0*/  ISETP.GE.AND P1, PT, R5, UR10, PT ;  /* 0x0000000a05007c0c */ /* 0x004fd6000bf26270 */
        /* <DEDUP_REMOVED lines=11> */
.L_x_71:
[----:B------:R-:W-:Y:S05]  /*36a0*/  BSYNC B0 ;  /* 0x0000000000007941 */ /* 0x000fea0003800000 */
.L_x_70:
        /* <DEDUP_REMOVED lines=10> */
[----:B-1----:R-:W-:Y:S01]  /*3750*/  IMAD.U32 R7, RZ, RZ, UR32 ;  /* 0x00000020ff077e24 */ /* 0x002fe2000f8e00ff */
[----:B------:R-:W-:Y:S01]  /*3760*/  USHF.L.U32 UR12, UR33, 0x5, URZ ;  /* 0x00000005210c7899 */ /* 0x000fe2000800063f */
[----:B------:R-:W-:-:S09]  /*3770*/  IMAD.U32 R6, RZ, RZ, UR33 ;  /* 0x00000021ff067e24 */ /* 0x000fd2000f8e00ff */
[C---:B------:R-:W-:Y:S01]  /*3780*/  @!P3 LEA R8, P1, R7.reuse, R34, 0x6 ;  /* 0x000000220708b211 */ /* 0x040fe200078230ff */
[----:B------:R1:W-:Y:S03]  /*3790*/  @P3 STS.128 [R30+0x1000], RZ ;  /* 0x001000ff1e003388 */ /* 0x0003e60000000c00 */
[----:B------:R-:W-:-:S05]  /*37a0*/  @!P3 LEA.HI.X R9, R7, R35, R6, 0x6, P1 ;  /* 0x000000230709b211 */ /* 0x000fca00008f3406 */
[----:B------:R-:W-:Y:S01]  /*37b0*/  @!PT LDS RZ, [RZ] ;  /* 0x00000000fffff984 */ /* 0x000fe20000000800 */
[----:B------:R-:W-:Y:S01]  /*37c0*/  @!PT LDS RZ, [RZ] ;  /* 0x00000000fffff984 */ /* 0x000fe20000000800 */
[----:B------:R-:W-:Y:S01]  /*37d0*/  @!PT LDS RZ, [RZ] ;  /* 0x00000000fffff984 */ /* 0x000fe20000000800 */
[----:B------:R1:W-:Y:S01]  /*37e0*/  @!P3 LDGSTS.E.BYPASS.LTC128B.128 [R30+0x1000], desc[UR6][R8.64] ;  /* 0x01000000081ebfae */ /* 0x0003e2000b901d46 */
[----:B-----5:R-:W-:Y:S02]  /*37f0*/  ISETP.GE.AND P2, PT, R5, UR18, PT ;  /* 0x0000001205007c0c */ /* 0x020fe4000bf46270 */
[----:B------:R-:W-:Y:S01]  /*3800*/  IADD3 R5, P5, R10, UR10, RZ ;  /* 0x0000000a0a057c10 */ /* 0x000fe2000ffbe0ff */
[----:B------:R-:W-:Y:S01]  /*3810*/  IMAD.U32 R10, RZ, RZ, UR12 ;  /* 0x0000000cff0a7e24 */ /* 0x000fe2000f8e00ff */
[----:B---3--:R-:W-:-:S04]  /*3820*/  ISETP.GE.AND P1, PT, R12, UR18, PT ;  /* 0x000000120c007c0c */ /* 0x008fc8000bf26270 */
[----:B------:R-:W-:-:S05]  /*3830*/  IADD3.X R10, R23, UR11, R10, P5, !PT ;  /* 0x0000000b170a7c10 */ /* 0x000fca000affe40a */
[C---:B------:R-:W-:Y:S01]  /*3840*/  @!P2 LEA R6, P5, R5.reuse, UR20, 0x1 ;  /* 0x000000140506ac11 */ /* 0x040fe2000f8a08ff */
[----:B------:R1:W-:Y:S03]  /*3850*/  @P2 STS.128 [R30+0x3000], RZ ;  /* 0x003000ff1e002388 */ /* 0x0003e60000000c00 */
[----:B------:R-:W-:-:S05]  /*3860*/  @!P2 LEA.HI.X R7, R5, UR21, R10, 0x1, P5 ;  /* 0x000000150507ac11 */ /* 0x000fca000a8f0c0a */
        /* <DEDUP_REMOVED lines=12> */
.L_x_73:
[----:B------:R-:W-:Y:S05]  /*3930*/  BSYNC B0 ;  /* 0x0000000000007941 */ /* 0x000fea0003800000 */
.L_x_72:
[----:B---3--:R-:W3:Y:S01]  /*3940*/  LDL R14, [R1+0x80] ;  /* 0x00008000010e7983 */ /* 0x008ee20000100800 */
[----:B------:R-:W-:Y:S01]  /*3950*/  MOV R20, 0x7f800000 ;  /* 0x7f80000000147802 */ /* 0x000fe20000000f00 */
[----:B------:R-:W-:Y:S01]  /*3960*/  UIMAD UR10, UR40, UR28, URZ ;  /* 0x0000001c280a72a4 */ /* 0x000fe2000f8e023f */
[----:B------:R-:W-:Y:S01]  /*3970*/  IMAD.MOV.U32 R17, RZ, RZ, 0x7f800000 ;  /* 0x7f800000ff117424 */ /* 0x000fe200078e00ff */
[----:B------:R-:W-:Y:S01]  /*3980*/  @P0 STS.128 [R30+0xc000], RZ ;  /* 0x00c000ff1e000388 */ /* 0x000fe20000000c00 */
[----:B-1----:R-:W-:Y:S01]  /*3990*/  IMAD.WIDE.U32 R6, R13, UR31, R32 ;  /* 0x0000001f0d067c25 */ /* 0x002fe2000f8e0020 */
[----:B------:R-:W-:Y:S01]  /*39a0*/  UIMAD UR10, UR31, UR29, UR10 ;  /* 0x0000001d1f0a72a4 */ /* 0x000fe2000f8e020a */
[----:B------:R-:W-:Y:S01]  /*39b0*/  BSSY B0, `(.L_x_74) ;  /* 0x000003d000007945 */ /* 0x000fe20003800000 */
[----:B------:R-:W-:Y:S01]  /*39c0*/  @P0 STS.128 [R30+0xe000], RZ ;  /* 0x00e000ff1e000388 */ /* 0x000fe20000000c00 */
[----:B------:R-:W-:-:S03]  /*39d0*/  IADD3 R8, P1, R6, UR24, RZ ;  /* 0x0000001806087c10 */ /* 0x000fc6000ff3e0ff */
[----:B------:R-:W-:Y:S01]  /*39e0*/  @P0 STS.128 [R30+0x10000], RZ ;  /* 0x010000ff1e000388 */ /* 0x000fe20000000c00 */
[----:B------:R-:W-:Y:S01]  /*39f0*/  IMAD.U32 R9, RZ, RZ, UR10 ;  /* 0x0000000aff097e24 */ /* 0x000fe2000f8e00ff */
[----:B------:R-:W-:Y:S02]  /*3a00*/  ULDC.64 UR10, c[0x0][0x260] ;  /* 0x00009800000a7ab9 */ /* 0x000fe40000000a00 */
[----:B------:R-:W-:Y:S02]  /*3a10*/  IMAD R6, R24, UR10, RZ ;  /* 0x0000000a18067c24 */ /* 0x000fe4000f8e02ff */
[----:B------:R-:W-:Y:S02]  /*3a20*/  IADD3.X R9, R7, UR35, R9, P1, !PT ;  /* 0x0000002307097c10 */ /* 0x000fe40008ffe409 */
[C---:B------:R-:W-:Y:S02]  /*3a30*/  IMAD R6, R18.reuse, UR11, R6 ;  /* 0x0000000b12067c24 */ /* 0x040fe4000f8e0206 */
[----:B------:R-:W-:-:S05]  /*3a40*/  IMAD.WIDE.U32 R8, R18, UR10, R8 ;  /* 0x0000000a12087c25 */ /* 0x000fca000f8e0008 */
[----:B------:R-:W-:Y:S01]  /*3a50*/  IADD3 R16, R9, R6, RZ ;  /* 0x0000000609107210 */ /* 0x000fe20007ffe0ff */
[C---:B---3--:R-:W-:Y:S01]  /*3a60*/  VIADD R5, R14.reuse, 0x8 ;  /* 0x000000080e057836 */ /* 0x048fe20000000000 */
[C---:B------:R-:W-:Y:S01]  /*3a70*/  ISETP.GE.AND P6, PT, R14.reuse, UR9, PT ;  /* 0x000000090e007c0c */ /* 0x040fe2000bfc6270 */
[----:B------:R-:W-:-:S03]  /*3a80*/  IMAD.SHL.U32 R10, R14, 0x4, RZ ;  /* 0x000000040e0a7824 */ /* 0x000fc600078e00ff */
[----:B------:R-:W-:Y:S02]  /*3a90*/  ISETP.GE.AND P5, PT, R5, UR9, PT ;  /* 0x0000000905007c0c */ /* 0x000fe4000bfa6270 */
[----:B------:R-:W-:Y:S01]  /*3aa0*/  SHF.R.S32.HI R5, RZ, 0x1f, R14 ;  /* 0x0000001fff057819 */ /* 0x000fe2000001140e */
[----:B------:R1:W-:Y:S03]  /*3ab0*/  STL [R1+0x74], R10 ;  /* 0x0000740a01007387 */ /* 0x0003e60000100800 */
[----:B------:R-:W-:-:S05]  /*3ac0*/  SHF.L.U64.HI R12, R14, 0x2, R5 ;  /* 0x000000020e0c7819 */ /* 0x000fca0000010205 */
[----:B------:R3:W-:Y:S04]  /*3ad0*/  STL [R1+0x70], R12 ;  /* 0x0000700c01007387 */ /* 0x0007e80000100800 */
[----:B------:R3:W-:Y:S04]  /*3ae0*/  STL [R1+0x60], R20 ;  /* 0x0000601401007387 */ /* 0x0007e80000100800 */
[----:B------:R3:W-:Y:S01]  /*3af0*/  STL [R1+0x64], R17 ;  /* 0x0000641101007387 */ /* 0x0007e20000100800 */
[----:B-1----:R-:W-:-:S04]  /*3b00*/  IADD3 R10, P1, R10, UR15, RZ ;  /* 0x0000000f0a0a7c10 */ /* 0x002fc8000ff3e0ff */
[----:B------:R-:W-:Y:S01]  /*3b10*/  IADD3.X R11, R12, UR14, RZ, P1, !PT ;  /* 0x0000000e0c0b7c10 */ /* 0x000fe20008ffe4ff */
[----:B------:R-:W-:Y:S08]  /*3b20*/  @P0 BRA `(.L_x_75) ;  /* 0x0000000000940947 */ /* 0x000ff00003800000 */
[----:B---3--:R-:W3:Y:S01]  /*3b30*/  LDL R12, [R1+0x68] ;  /* 0x00006800010c7983 */ /* 0x008ee20000100800 */
        /* <DEDUP_REMOVED lines=17> */
[----:B---3--:R-:W-:Y:S02]  /*3c50*/  ISETP.GE.AND P2, PT, R12, UR9, PT ;  /* 0x000000090c007c0c */ /* 0x008fe4000bf46270 */
[----:B-----5:R-:W-:-:S11]  /*3c60*/  ISETP.GE.AND P0, PT, R19, UR9, PT ;  /* 0x0000000913007c0c */ /* 0x020fd6000bf06270 */
[----:B------:R-:W3:Y:S01]  /*3c70*/  @!P2 LDC.64 R12, c[0x0][0x218] ;  /* 0x00008600ff0cab82 */ /* 0x000ee20000000a00 */
        /* <DEDUP_REMOVED lines=16> */
.L_x_75:
[----:B------:R-:W-:Y:S05]  /*3d80*/  BSYNC B0 ;  /* 0x0000000000007941 */ /* 0x000fea0003800000 */
.L_x_74:
[----:B------:R1:W-:Y:S01]  /*3d90*/  @P4 STS.128 [R30+0xd000], RZ ;  /* 0x00d000ff1e004388 */ /* 0x0003e20000000c00 */
[----:B------:R-:W-:Y:S03]  /*3da0*/  BSSY B0, `(.L_x_76) ;  /* 0x000002b000007945 */ /* 0x000fe60003800000 */
[----:B------:R1:W-:Y:S04]  /*3db0*/  @P4 STS.128 [R30+0xf000], RZ ;  /* 0x00f000ff1e004388 */ /* 0x0003e80000000c00 */
[----:B------:R1:W-:Y:S01]  /*3dc0*/  @P4 STS.128 [R30+0x11000], RZ ;  /* 0x011000ff1e004388 */ /* 0x0003e20000000c00 */
[----:B------:R-:W-:Y:S05]  /*3dd0*/  @P4 BRA `(.L_x_77) ;  /* 0x00000000009c4947 */ /* 0x000fea0003800000 */
[----:B------:R-:W5:Y:S01]  /*3de0*/  LDL R5, [R1+0x68] ;  /* 0x0000680001057983 */ /* 0x000f620000100800 */
[----:B------:R-:W-:-:S03]  /*3df0*/  ULDC UR9, c[0x0][0x2d0] ;  /* 0x0000b40000097ab9 */ /* 0x000fc60000000800 */
[----:B------:R-:W2:Y:S01]  /*3e00*/  LDL R7, [R1+0x6c] ;  /* 0x00006c0001077983 */ /* 0x000ea20000100800 */
[----:B------:R-:W-:Y:S02]  /*3e10*/  ISETP.GE.AND P3, PT, R32, UR9, PT ;  /* 0x0000000920007c0c */ /* 0x000fe4000bf66270 */
[----:B------:R-:W-:-:S05]  /*3e20*/  IADD3 R6, P0, R4, 0x20, RZ ;  /* 0x0000002004067810 */ /* 0x000fca0007f1e0ff */
[----:B------:R-:W-:-:S04]  /*3e30*/  IMAD.X R4, RZ, RZ, R28, P0 ;  /* 0x000000ffff047224 */ /* 0x000fc800000e061c */
[----:B-1-3--:R-:W-:Y:S02]  /*3e40*/  IMAD R12, R4, UR28, RZ ;  /* 0x0000001c040c7c24 */ /* 0x00afe4000f8e02ff */
[----:B------:R-:W1:Y:S01]  /*3e50*/  @!P3 LDC.64 R14, c[0x0][0x218] ;  /* 0x00008600ff0ebb82 */ /* 0x000e620000000a00 */
[----:B------:R-:W-:Y:S01]  /*3e60*/  IMAD.MOV.U32 R4, RZ, RZ, R8 ;  /* 0x000000ffff047224 */ /* 0x000fe200078e0008 */
[----:B------:R3:W-:Y:S01]  /*3e70*/  @P3 STS.128 [R30+0xd000], RZ ;  /* 0x00d000ff1e003388 */ /* 0x0007e20000000c00 */
[C---:B------:R-:W-:Y:S01]  /*3e80*/  IMAD R12, R6.reuse, UR29, R12 ;  /* 0x0000001d060c7c24 */ /* 0x040fe2000f8e020c */
[----:B-----5:R-:W-:Y:S01]  /*3e90*/  ISETP.GE.AND P2, PT, R5, UR9, PT ;  /* 0x0000000905007c0c */ /* 0x020fe2000bf46270 */
[----:B------:R-:W-:Y:S01]  /*3ea0*/  IMAD.MOV.U32 R5, RZ, RZ, R16 ;  /* 0x000000ffff057224 */ /* 0x000fe200078e0010 */
[----:B--2---:R-:W-:Y:S01]  /*3eb0*/  ISETP.GE.AND P0, PT, R7, UR9, PT ;  /* 0x0000000907007c0c */ /* 0x004fe2000bf06270 */
[----:B------:R-:W-:-:S04]  /*3ec0*/  IMAD.WIDE.U32 R4, R6, UR28, R4 ;  /* 0x0000001c06047c25 */ /* 0x000fc8000f8e0004 */
[----:B------:R-:W-:Y:S01]  /*3ed0*/  IMAD.IADD R12, R5, 0x1, R12 ;  /* 0x00000001050c7824 */ /* 0x000fe200078e020c */
[----:B-1----:R-:W-:-:S05]  /*3ee0*/  @!P3 LEA R8, P4, R4, R14, 0x1 ;  /* 0x0000000e0408b211 */ /* 0x002fca00078808ff */
[----:B------:R-:W1:Y:S01]  /*3ef0*/  @!P2 LDC.64 R18, c[0x0][0x218] ;  /* 0x00008600ff12ab82 */ /* 0x000e620000000a00 */
[----:B------:R-:W-:-:S05]  /*3f00*/  @!P3 LEA.HI.X R9, R4, R15, R12, 0x1, P4 ;  /* 0x0000000f0409b211 */ /* 0x000fca00020f0c0c */
[----:B------:R-:W-:Y:S01]  /*3f10*/  @!PT LDS RZ, [RZ] ;  /* 0x00000000fffff984 */ /* 0x000fe20000000800 */
[----:B------:R-:W-:Y:S01]  /*3f20*/  @!PT LDS RZ, [RZ] ;  /* 0x00000000fffff984 */ /* 0x000fe20000000800 */
[----:B------:R-:W-:Y:S01]  /*3f30*/  @!PT LDS RZ, [RZ] ;  /* 0x00000000fffff984 */ /* 0x000fe20000000800 */
[----:B------:R3:W-:Y:S04]  /*3f40*/  @!P3 LDGSTS.E.BYPASS.LTC128B.128 [R30+0xd000], desc[UR6][R8.64] ;  /* 0x0d000000081ebfae */ /* 0x0007e8000b901d46 */
[----:B------:R3:W-:Y:S01]  /*3f50*/  @P2 STS.128 [R30+0xf000], RZ ;  /* 0x00f000ff1e002388 */ /* 0x0007e20000000c00 */
[----:B-1----:R-:W-:-:S04]  /*3f60*/  @!P2 LEA R6, P1, R4, R18, 0x1 ;  /* 0x000000120406a211 */ /* 0x002fc800078208ff */
        /* <DEDUP_REMOVED lines=8> */
[----:B---3--:R-:W-:-:S04]  /*3ff0*/  LEA R6, P0, R4, UR10, 0x1 ;  /* 0x0000000a04067c11 */ /* 0x008fc8000f8008ff */
[----:B------:R-:W-:-:S05]  /*4000*/  LEA.HI.X R7, R4, UR11, R12, 0x1, P0 ;  /* 0x0000000b04077c11 */ /* 0x000fca00080f0c0c */
[----:B------:R-:W-:Y:S01]  /*4010*/  @!PT LDS RZ, [RZ] ;  /* 0x00000000fffff984 */ /* 0x000fe20000000800 */
[----:B------:R-:W-:Y:S01]  /*4020*/  @!PT LDS RZ, [RZ] ;  /* 0x00000000fffff984 */ /* 0x000fe20000000800 */
[----:B------:R-:W-:Y:S01]  /*4030*/  @!PT LDS RZ, [RZ] ;  /* 0x00000000fffff984 */ /* 0x000fe20000000800 */
[----:B------:R1:W-:Y:S04]  /*4040*/  LDGSTS.E.BYPASS.LTC128B.128 [R30+0x11000], desc[UR6][R6.64+0x100] ;  /* 0x11000100061e7fae */ /* 0x0003e8000b901d46 */
.L_x_77:
[----:B------:R-:W-:Y:S05]  /*4050*/  BSYNC B0 ;  /* 0x0000000000007941 */ /* 0x000fea0003800000 */
.L_x_76:
[----:B------:R-:W-:Y:S01]  /*4060*/  IMAD.MOV.U32 R5, RZ, RZ, R20 ;  /* 0x000000ffff057224 */ /* 0x000fe200078e0014 */
[----:B-1-3--:R-:W3:Y:S01]  /*4070*/  LDL R12, [R1+0x4] ;  /* 0x00000400010c7983 */ /* 0x00aee20000100800 */
[----:B------:R-:W-:-:S03]  /*4080*/  IMAD.MOV.U32 R4, RZ, RZ, R17 ;  /* 0x000000ffff047224 */ /* 0x000fc600078e0011 */
[----:B------:R-:W0:Y:S01]  /*4090*/  LDGDEPBAR ;  /* 0x00000000000079af */ /* 0x000e220000000000 */
[----:B------:R-:W-:Y:S01]  /*40a0*/  LEA.HI R9, R27, R29, RZ, 0x7 ;  /* 0x0000001d1b097211 */ /* 0x000fe200078f38ff */
[----:B------:R-:W-:Y:S01]  /*40b0*/  IMAD.MOV.U32 R240, RZ, RZ, 0x20 ;  /* 0x00000020fff07424 */ /* 0x000fe200078e00ff */
[----:B------:R-:W-:Y:S01]  /*40c0*/  UIADD3 UR20, UR31, UR13, URZ ;  /* 0x0000000d1f147290 */ /* 0x000fe2000fffe03f */
[----:B------:R-:W5:Y:S01]  /*40d0*/  @!P6 LDG.E R5, desc[UR6][R10.64] ;  /* 0x000000060a05e981 */ /* 0x000f62000c1e1900 */
[----:B------:R-:W-:Y:S02]  /*40e0*/  CS2R R142, SRZ ;  /* 0x00000000008e7805 */ /* 0x000fe4000001ff00 */
[----:B------:R-:W-:Y:S02]  /*40f0*/  CS2R R140, SRZ ;  /* 0x00000000008c7805 */ /* 0x000fe4000001ff00 */
[----:B------:R-:W-:Y:S01]  /*4100*/  CS2R R146, SRZ ;  /* 0x0000000000927805 */ /* 0x000fe2000001ff00 */
[----:B------:R-:W5:Y:S01]  /*4110*/  @!P5 LDG.E R4, desc[UR6][R10.64+0x20] ;  /* 0x000020060a04d981 */ /* 0x000f62000c1e1900 */
        /* <DEDUP_REMOVED lines=14> */
[----:B------:R-:W-:Y:S01]  /*4200*/  CS2R R108, SRZ ;  /* 0x00000000006c7805 */ /* 0x000fe2000001ff00 */
[----:B------:R-:W-:-:S04]  /*4210*/  DEPBAR.LE SB0, 0x1 ;  /* 0x000080400000791a */ /* 0x000fc80000000000 */
[----:B------:R-:W-:Y:S01]  /*4220*/  BAR.SYNC.DEFER_BLOCKING 0x0 ;  /* 0x0000000000007b1d */ /* 0x000fe20000010000 */
        /* <DEDUP_REMOVED lines=21> */
[----:B--2---:R-:W-:Y:S02]  /*4380*/  CS2R R36, SRZ ;  /* 0x0000000000247805 */ /* 0x004fe4000001ff00 */
[----:B----4-:R-:W-:Y:S01]  /*4390*/  CS2R R30, SRZ ;  /* 0x00000000001e7805 */ /* 0x010fe2000001ff00 */
[----:B------:R-:W1:Y:S01]  /*43a0*/  LDSM.16.M88.4 R164, [R252] ;  /* 0x00000000fca4783b */ /* 0x000e620000000200 */
[----:B------:R-:W-:-:S02]  /*43b0*/  CS2R R34, SRZ ;  /* 0x0000000000227805 */ /* 0x000fc4000001ff00 */
[----:B------:R-:W-:Y:S02]  /*43c0*/  CS2R R32, SRZ ;  /* 0x0000000000207805 */ /* 0x000fe4000001ff00 */
[----:B------:R-:W-:Y:S01]  /*43d0*/  CS2R R22, SRZ ;  /* 0x0000000000167805 */ /* 0x000fe2000001ff00 */
[----:B------:R-:W2:Y:S01]  /*43e0*/  LDSM.16.M88.4 R168, [R252+0x800] ;  /* 0x00080000fca8783b */ /* 0x000ea20000000200 */
[----:B------:R-:W-:Y:S01]  /*43f0*/  ULDC UR23, c[0x0][0x2d0] ;  /* 0x0000b40000177ab9 */ /* 0x000fe20000000800 */
[----:B------:R-:W-:Y:S01]  /*4400*/  ULDC UR24, c[0x0][0x398] ;  /* 0x0000e60000187ab9 */ /* 0x000fe20000000800 */
[----:B------:R-:W-:Y:S01]  /*4410*/  ULDC UR26, c[0x0][0x2dc] ;  /* 0x0000b700001a7ab9 */ /* 0x000fe20000000800 */
[----:B------:R-:W4:Y:S01]  /*4420*/  LDSM.16.M88.4 R196, [R252+0x2000] ;  /* 0x00200000fcc4783b */ /* 0x000f220000000200 */
[----:B------:R-:W-:Y:S01]  /*4430*/  UIADD3 UR22, UR31, 0x40, URZ ;  /* 0x000000401f167890 */ /* 0x000fe2000fffe03f */
[----:B------:R-:W-:Y:S02]  /*4440*/  ULDC UR18, c[0x0][0x2ec] ;  /* 0x0000bb0000127ab9 */ /* 0x000fe40000000800 */
[----:B------:R-:W1:Y:S04]  /*4450*/  LDSM.16.M88.4 R200, [R252+0x2800] ;  /* 0x00280000fcc8783b */ /* 0x000e680000000200 */
[----:B------:R-:W1:Y:S04]  /*4460*/  LDSM.16.M88.4 R228, [R252+0x4000] ;  /* 0x00400000fce4783b */ /* 0x000e680000000200 */
[----:B------:R-:W1:Y:S01]  /*4470*/  LDSM.16.M88.4 R232, [R252+0x4800] ;  /* 0x00480000fce8783b */ /* 0x000e620000000200 */
[----:B------:R-:W-:Y:S01]  /*4480*/  UIADD3 UR21, -UR5, 0x40, UR20 ;  /* 0x0000004005157890 */ /* 0x000fe2000fffe114 */
[----:B------:R-:W-:Y:S01]  /*4490*/  CS2R R20, SRZ ;  /* 0x0000000000147805 */ /* 0x000fe2000001ff00 */
[----:B------:R-:W-:-:S02]  /*44a0*/  UMOV UR11, UR60 ;  /* 0x0000003c000b7c82 */ /* 0x000fc40008000000 */
[----:B------:R-:W-:Y:S01]  /*44b0*/  UIADD3 UR21, UR21, -UR42, URZ ;  /* 0x8000002a15157290 */ /* 0x000fe2000fffe03f */
[----:B---3--:R-:W3:Y:S04]  /*44c0*/  LDSM.16.M88.4 R156, [R12] ;  /* 0x000000000c9c783b */ /* 0x008ee80000000200 */
[----:B------:R-:W1:Y:S04]  /*44d0*/  LDSM.16.M88.4 R160, [R12+0x800] ;  /* 0x000800000ca0783b */ /* 0x000e680000000200 */
[----:B-----5:R5:W-:Y:S04]  /*44e0*/  @!P6 STL [R1+0x60], R5 ;  /* 0x000060050100e387 */ /* 0x020be80000100800 */
[----:B------:R2:W-:Y:S04]  /*44f0*/  @!P5 STL [R1+0x64], R4 ;  /* 0x000064040100d387 */ /* 0x0005e80000100800 */
[----:B------:R1:W1:Y:S04]  /*4500*/  LDSM.16.M88.4 R188, [R12+0x2000] ;  /* 0x002000000cbc783b */ /* 0x0002680000000200 */
[----:B------:R1:W1:Y:S04]  /*4510*/  LDSM.16.M88.4 R192, [R12+0x2800] ;  /* 0x002800000cc0783b */ /* 0x0002680000000200 */
[----:B------:R1:W1:Y:S04]  /*4520*/  LDSM.16.M88.4 R220, [R12+0x4000] ;  /* 0x004000000cdc783b */ /* 0x0002680000000200 */
[----:B------:R1:W1:Y:S01]  /*4530*/  LDSM.16.M88.4 R224, [R12+0x4800] ;  /* 0x004800000ce0783b */ /* 0x0002620000000200 */
[----:B-----5:R-:W-:-:S02]  /*4540*/  LEA.HI R5, R27, R29, RZ, 0x4 ;  /* 0x0000001d1b057211 */ /* 0x020fc400078f20ff */
[----:B--2---:R-:W-:Y:S02]  /*4550*/  LOP3.LUT R4, R25, 0xfffffff8, RZ, 0xc0, !PT ;  /* 0xfffffff819047812 */ /* 0x004fe400078ec0ff */
[----:B------:R-:W-:-:S03]  /*4560*/  SHF.R.S32.HI R6, RZ, 0x4, R5 ;  /* 0x00000004ff067819 */ /* 0x000fc60000011405 */
[----:B------:R-:W-:Y:S01]  /*4570*/  IMAD.IADD R4, R29, 0x1, -R4 ;  /* 0x000000011d047824 */ /* 0x000fe200078e0a04 */
[----:B------:R-:W-:-:S03]  /*4580*/  LEA.HI R5, R5, R6, RZ, 0x1 ;  /* 0x0000000605057211 */ /* 0x000fc600078f08ff */
[----:B------:R-:W-:Y:S01]  /*4590*/  IMAD.SHL.U32 R8, R4, 0x40, RZ ;  /* 0x0000004004087824 */ /* 0x000fe200078e00ff */
[----:B------:R-:W-:-:S04]  /*45a0*/  LOP3.LUT R7, R5, 0xfffffffe, RZ, 0xc0, !PT ;  /* 0xfffffffe05077812 */ /* 0x000fc800078ec0ff */
[----:B------:R-:W-:Y:S01]  /*45b0*/  LOP3.LUT R5, R8, 0x1c0, RZ, 0xc0, !PT ;  /* 0x000001c008057812 */ /* 0x000fe200078ec0ff */
[----:B------:R-:W-:Y:S01]  /*45c0*/  IMAD.IADD R6, R6, 0x1, -R7 ;  /* 0x0000000106067824 */ /* 0x000fe200078e0a07 */
[----:B------:R-:W-:Y:S02]  /*45d0*/  SHF.R.S32.HI R8, RZ, 0x7, R9 ;  /* 0x00000007ff087819 */ /* 0x000fe40000011409 */
[----:B------:R-:W-:Y:S01]  /*45e0*/  LOP3.LUT R7, R5, 0x8, R25, 0xf8, !PT ;  /* 0x0000000805077812 */ /* 0x000fe200078ef819 */
[----:B------:R-:W-:Y:S01]  /*45f0*/  IMAD.SHL.U32 R6, R6, 0x200, RZ ;  /* 0x0000020006067824 */ /* 0x000fe200078e00ff */
[----:B------:R-:W-:Y:S02]  /*4600*/  SHF.R.U32.HI R5, RZ, 0x3, R5 ;  /* 0x00000003ff057819 */ /* 0x000fe40000011605 */
[----:B------:R-:W-:Y:S02]  /*4610*/  LOP3.LUT P0, RZ, R4, 0x2, RZ, 0xc0, !PT ;  /* 0x0000000204ff7812 */ /* 0x000fe4000780c0ff */
[----:B------:R-:W-:Y:S01]  /*4620*/  LOP3.LUT R4, R7, R5, RZ, 0x3c, !PT ;  /* 0x0000000507047212 */ /* 0x000fe200078e3cff */
[----:B------:R-:W-:Y:S01]  /*4630*/  IMAD R5, R8, 0x800, R6 ;  /* 0x0000080008057824 */ /* 0x000fe200078e0206 */
[----:B------:R-:W-:-:S03]  /*4640*/  SEL R240, R240, 0xffffffe0, !P0 ;  /* 0xffffffe0f0f07807 */ /* 0x000fc60004000000 */
[----:B------:R-:W-:Y:S02]  /*4650*/  IMAD.IADD R4, R5, 0x1, R4 ;  /* 0x0000000105047824 */ /* 0x000fe400078e0204 */
[----:B------:R-:W-:-:S03]  /*4660*/  IMAD.IADD R240, R240, 0x1, R252 ;  /* 0x00000001f0f07824 */ /* 0x000fc600078e02fc */
[----:B------:R-:W-:Y:S02]  /*4670*/  LEA R13, R4, UR4, 0x1 ;  /* 0x00000004040d7c11 */ /* 0x000fe4000f8e08ff */
[----:B------:R2:W1:Y:S04]  /*4680*/  LDSM.16.M88.4 R172, [R240] ;  /* 0x00000000f0ac783b */ /* 0x0004680000000200 */
        /* <DEDUP_REMOVED lines=10> */
[----:B------:R2:W1:Y:S04]  /*4730*/  LDSM.16.M88.4 R216, [R13+0x16800] ;  /* 0x016800000dd8783b */ /* 0x0004680000000200 */
[----:B------:R2:W-:Y:S01]  /*4740*/  STL [R1], R13 ;  /* 0x0000000d01007387 */ /* 0x0005e20000100800 */
[----:B------:R-:W-:-:S02]  /*4750*/  CS2R R28, SRZ ;  /* 0x00000000001c7805 */ /* 0x000fc4000001ff00 */
[----:B------:R-:W-:Y:S02]  /*4760*/  CS2R R26, SRZ ;  /* 0x00000000001a7805 */ /* 0x000fe4000001ff00 */
[----:B---34-:R-:W-:-:S07]  /*4770*/  CS2R R24, SRZ ;  /* 0x0000000000187805 */ /* 0x018fce000001ff00 */
.L_x_82:
[----:B---3--:R-:W3:Y:S01]  /*4780*/  LDL R80, [R1] ;  /* 0x0000000001507983 */ /* 0x008ee20000100800 */
[----:B------:R-:W-:Y:S01]  /*4790*/  USHF.L.U32 UR10, UR8, 0x6, URZ ;  /* 0x00000006080a7899 */ /* 0x000fe2000800063f */
[----:B------:R-:W-:Y:S02]  /*47a0*/  UMOV UR9, UR60 ;  /* 0x0000003c00097c82 */ /* 0x000fe40008000000 */
[----:B------:R-:W4:Y:S01]  /*47b0*/  LDL R249, [R1+0x8] ;  /* 0x0000080001f97983 */ /* 0x000f220000100800 */
[----:B------:R-:W-:Y:S03]  /*47c0*/  UISETP.GE.AND UP0, UPT, UR10, UR21, UPT ;  /* 0x000000150a00728c */ /* 0x000fe6000bf06270 */
[----:B------:R-:W2:Y:S04]  /*47d0*/  LDL R79, [R1+0x4] ;  /* 0x00000400014f7983 */ /* 0x000ea80000100800 */
[----:B------:R-:W2:Y:S04]  /*47e0*/  LDL R248, [R1+0xc] ;  /* 0x00000c0001f87983 */ /* 0x000ea80000100800 */
[----:B------:R-:W2:Y:S04]  /*47f0*/  LDL R247, [R1+0x18] ;  /* 0x0000180001f77983 */ /* 0x000ea80000100800 */
[----:B------:R-:W2:Y:S04]  /*4800*/  LDL R78, [R1+0x10] ;  /* 0x00001000014e7983 */ /* 0x000ea80000100800 */
[----:B------:R-:W2:Y:S04]  /*4810*/  LDL R246, [R1+0x14] ;  /* 0x0000140001f67983 */ /* 0x000ea80000100800 */
[----:B------:R-:W0:Y:S04]  /*4820*/  LDGDEPBAR ;  /* 0x00000000000079af */ /* 0x000e280000000000 */
[----:B------:R-:W2:Y:S04]  /*4830*/  LDL R77, [R1+0x74] ;  /* 0x00007400014d7983 */ /* 0x000ea80000100800 */
[----:B------:R-:W2:Y:S01]  /*4840*/  LDL R76, [R1+0x70] ;  /* 0x00007000014c7983 */ /* 0x000ea20000100800 */
[----:B------:R-:W-:Y:S04]  /*4850*/  DEPBAR.LE SB0, 0x0 ;  /* 0x000080000000791a */ /* 0x000fe80000000000 */
[----:B------:R-:W-:Y:S06]  /*4860*/  BAR.SYNC.DEFER_BLOCKING 0x0 ;  /* 0x0000000000007b1d */ /* 0x000fec0000010000 */
[----:B---3--:R-:W-:Y:S04]  /*4870*/  LDSM.16.M88.4 R8, [R80+0xc000] ;  /* 0x00c000005008783b */ /* 0x008fe80000000200 */
[----:B----4-:R-:W3:Y:S04]  /*4880*/  LDSM.16.M88.4 R16, [R249] ;  /* 0x00000000f910783b */ /* 0x010ee80000000200 */
[----:B------:R-:W1:Y:S04]  /*4890*/  LDSM.16.M88.4 R68, [R80+0xc800] ;  /* 0x00c800005044783b */ /* 0x000e680000000200 */
[----:B--2---:R-:W-:Y:S01]  /*48a0*/  LDSM.16.M88.4 R72, [R248] ;  /* 0x00000000f848783b */ /* 0x004fe20000000200 */
[C---:B---3--:R-:W-:Y:S06]  /*48b0*/  HMMA.16816.F32 R4, R16.reuse, R8, RZ ;  /* 0x000000081004723c */ /* 0x048fec00000018ff */
[C---:B------:R-:W-:Y:S06]  /*48c0*/  HMMA.16816.F32 R8, R16.reuse, R10, RZ ;  /* 0x0000000a1008723c */ /* 0x040fec00000018ff */
[C---:B-1----:R-:W-:Y:S06]  /*48d0*/  HMMA.16816.F32 R12, R16.reuse, R68, RZ ;  /* 0x00000044100c723c */ /* 0x042fec00000018ff */
[----:B------:R-:W-:Y:S01]  /*48e0*/  HMMA.16816.F32 R16, R16, R70, RZ ;  /* 0x000000461010723c */ /* 0x000fe200000018ff */
[----:B------:R-:W1:Y:S05]  /*48f0*/  LDSM.16.M88.4 R68, [R79+-0x6000] ;  /* 0xffa000004f44783b */ /* 0x000e6a0000000200 */
[C---:B-1----:R-:W-:Y:S06]  /*4900*/  HMMA.16816.F32 R4, R72.reuse, R68, R4 ;  /* 0x000000444804723c */ /* 0x042fec0000001804 */
[C---:B------:R-:W-:Y:S01]  /*4910*/  HMMA.16816.F32 R8, R72.reuse, R70, R8 ;  /* 0x000000464808723c */ /* 0x040fe20000001808 */
[----:B------:R-:W1:Y:S05]  /*4920*/  LDSM.16.M88.4 R68, [R79+-0x5800] ;  /* 0xffa800004f44783b */ /* 0x000e6a0000000200 */
[C---:B-1----:R-:W-:Y:S06]  /*4930*/  HMMA.16816.F32 R12, R72.reuse, R68, R12 ;  /* 0x00000044480c723c */ /* 0x042fec000000180c */
[----:B------:R-:W-:Y:S01]  /*4940*/  HMMA.16816.F32 R16, R72, R70, R16 ;  /* 0x000000464810723c */ /* 0x000fe20000001810 */
[----:B------:R-:W-:Y:S04]  /*4950*/  LDSM.16.M88.4 R68, [R247] ;  /* 0x00000000f744783b */ /* 0x000fe80000000200 */
[----:B------:R-:W1:Y:S02]  /*4960*/  LDSM.16.M88.4 R72, [R252+-0x6000] ;  /* 0xffa00000fc48783b */ /* 0x000e640000000200 */
[C---:B-1----:R-:W-:Y:S06]  /*4970*/  HMMA.16816.F32 R4, R68.reuse, R72, R4 ;  /* 0x000000484404723c */ /* 0x042fec0000001804 */
[C---:B------:R-:W-:Y:S01]  /*4980*/  HMMA.16816.F32 R8, R68.reuse, R74, R8 ;  /* 0x0000004a4408723c */ /* 0x040fe20000001808 */
[----:B------:R-:W1:Y:S05]  /*4990*/  LDSM.16.M88.4 R72, [R252+-0x5800] ;  /* 0xffa80000fc48783b */ /* 0x000e6a0000000200 */
[C---:B-1----:R-:W-:Y:S06]  /*49a0*/  HMMA.16816.F32 R12, R68.reuse, R72, R12 ;  /* 0x00000048440c723c */ /* 0x042fec000000180c */
[----:B------:R-:W-:Y:S01]  /*49b0*/  HMMA.16816.F32 R16, R68, R74, R16 ;  /* 0x0000004a4410723c */ /* 0x000fe20000001810 */
[----:B------:R-:W-:Y:S04]  /*49c0*/  LDSM.16.M88.4 R68, [R246] ;  /* 0x00000000f644783b */ /* 0x000fe80000000200 */
[----:B------:R-:W1:Y:S02]  /*49d0*/  LDSM.16.M88.4 R72, [R78] ;  /* 0x000000004e48783b */ /* 0x000e640000000200 */
[C---:B-1----:R-:W-:Y:S06]  /*49e0*/  HMMA.16816.F32 R4, R68.reuse, R72, R4 ;  /* 0x000000484404723c */ /* 0x042fec0000001804 */
[C---:B------:R-:W-:Y:S01]  /*49f0*/  HMMA.16816.F32 R8, R68.reuse, R74, R8 ;  /* 0x0000004a4408723c */ /* 0x040fe20000001808 */
[----:B------:R-:W1:Y:S05]  /*4a00*/  LDSM.16.M88.4 R72, [R78+0x800] ;  /* 0x000800004e48783b */ /* 0x000e6a0000000200 */
[C---:B-1----:R-:W-:Y:S06]  /*4a10*/  HMMA.16816.F32 R12, R68.reuse, R72, R12 ;  /* 0x00000048440c723c */ /* 0x042fec000000180c */
[----:B------:R-:W-:Y:S01]  /*4a20*/  HMMA.16816.F32 R16, R68, R74, R16 ;  /* 0x0000004a4410723c */ /* 0x000fe20000001810 */
[----:B------:R-:W-:Y:S04]  /*4a30*/  LDSM.16.M88.4 R68, [R249+0x2000] ;  /* 0x00200000f944783b */ /* 0x000fe80000000200 */
[----:B------:R-:W1:Y:S02]  /*4a40*/  LDSM.16.M88.4 R72, [R80+0xe000] ;  /* 0x00e000005048783b */ /* 0x000e640000000200 */
[C---:B-1----:R-:W-:Y:S06]  /*4a50*/  HMMA.16816.F32 R4, R68.reuse, R72, R4 ;  /* 0x000000484404723c */ /* 0x042fec0000001804 */
[C---:B------:R-:W-:Y:S01]  /*4a60*/  HMMA.16816.F32 R8, R68.reuse, R74, R8 ;  /* 0x0000004a4408723c */ /* 0x040fe20000001808 */
[----:B------:R-:W1:Y:S05]  /*4a70*/  LDSM.16.M88.4 R72, [R80+0xe800] ;  /* 0x00e800005048783b */ /* 0x000e6a0000000200 */
[C---:B-1----:R-:W-:Y:S06]  /*4a80*/  HMMA.16816.F32 R12, R68.reuse, R72, R12 ;  /* 0x00000048440c723c */ /* 0x042fec000000180c */
[----:B------:R-:W-:Y:S01]  /*4a90*/  HMMA.16816.F32 R16, R68, R74, R16 ;  /* 0x0000004a4410723c */ /* 0x000fe20000001810 */
[----:B------:R-:W-:Y:S04]  /*4aa0*/  LDSM.16.M88.4 R68, [R248+0x2000] ;  /* 0x00200000f844783b */ /* 0x000fe80000000200 */
[----:B------:R-:W1:Y:S02]  /*4ab0*/  LDSM.16.M88.4 R72, [R79+-0x4000] ;  /* 0xffc000004f48783b */ /* 0x000e640000000200 */
[C---:B-1----:R-:W-:Y:S06]  /*4ac0*/  HMMA.16816.F32 R4, R68.reuse, R72, R4 ;  /* 0x000000484404723c */ /* 0x042fec0000001804 */
[C---:B------:R-:W-:Y:S01]  /*4ad0*/  HMMA.16816.F32 R8, R68.reuse, R74, R8 ;  /* 0x0000004a4408723c */ /* 0x040fe20000001808 */
[----:B------:R-:W1:Y:S05]  /*4ae0*/  LDSM.16.M88.4 R72, [R79+-0x3800] ;  /* 0xffc800004f48783b */ /* 0x000e6a0000000200 */
        /* <DEDUP_REMOVED lines=43> */
[----:B------:R-:W-:Y:S05]  /*4da0*/  HMMA.16816.F32 R16, R68, R74, R16 ;  /* 0x0000004a4410723c */ /* 0x000fea0000001810 */
[----:B------:R-:W-:Y:S06]  /*4db0*/  IADD3 R72, P0, R77, UR17, RZ ;  /* 0x000000114d487c10 */ /* 0x000fec000ff1e0ff */
[----:B------:R-:W-:Y:S02]  /*4dc0*/  IADD3.X R73, R76, UR16, RZ, P0, !PT ;  /* 0x000000104c497c10 */ /* 0x000fe400087fe4ff */
[----:B------:R-:W-:Y:S03]  /*4dd0*/  PLOP3.LUT P0, PT, PT, PT, UP0, 0x80, 0x0 ;  /* 0x000000000000781c */ /* 0x000fe60003f0f008 */
[----:B-----5:R1:W5:Y:S04]  /*4de0*/  LDG.E R81, desc[UR6][R72.64] ;  /* 0x0000000648517981 */ /* 0x020368000c1e1900 */
[----:B------:R1:W5:Y:S06]  /*4df0*/  LDG.E R80, desc[UR6][R72.64+0x20] ;  /* 0x0000200648507981 */ /* 0x00036c000c1e1900 */
[----:B------:R-:W-:Y:S05]  /*4e00*/  @!P0 BRA `(.L_x_78) ;  /* 0x0000000000248947 */ /* 0x000fea0003800000 */
[----:B------:R-:W-:Y:S01]  /*4e10*/  UIADD3 UR12, UR11, UR20, -UR5 ;  /* 0x000000140b0c7290 */ /* 0x000fe2000fffe805 */
[----:B------:R-:W-:Y:S01]  /*4e20*/  IMAD.U32 R68, RZ, RZ, UR22 ;  /* 0x00000016ff447e24 */ /* 0x000fe2000f8e00ff */
[----:B------:R-:W-:Y:S04]  /*4e30*/  UIADD3 UR9, UR10, 0x40, URZ ;  /* 0x000000400a097890 */ /* 0x000fe8000fffe03f */
[----:B------:R-:W-:Y:S01]  /*4e40*/  ISETP.LT.AND P0, PT, R68, UR5, PT ;  /* 0x0000000544007c0c */ /* 0x000fe2000bf01270 */
[----:B------:R-:W-:Y:S03]  /*4e50*/  UISETP.GE.AND UP0, UPT, UR9, UR12, UPT ;  /* 0x0000000c0900728c */ /* 0x000fe6000bf06270 */
[----:B------:R-:W-:Y:S03]  /*4e60*/  UMOV UR9, UR11 ;  /* 0x0000000b00097c82 */ /* 0x000fe60008000000 */
[----:B------:R-:W-:Y:S11]  /*4e70*/  PLOP3.LUT P1, PT, PT, PT, UP0, 0x80, 0x0 ;  /* 0x000000000000781c */ /* 0x000ff60003f2f008 */
[----:B------:R-:W-:Y:S02]  /*4e80*/  @!UPT UIADD3 URZ, URZ, URZ, URZ ;  /* 0x0000003f3f3ff290 */ /* 0x000fe4000fffe03f */
[----:B------:R-:W-:Y:S05]  /*4e90*/  @!P1 BRA P0, `(.L_x_79) ;  /* 0x0000000400209947 */ /* 0x000fea0000000000 */
.L_x_78:
[----:B------:R-:W2:Y:S01]  /*4ea0*/  LDL R70, [R1+0x80] ;  /* 0x0000800001467983 */ /* 0x000ea20000100800 */
[----:B------:R-:W-:Y:S01]  /*4eb0*/  UIADD3 UR12, UR5, 0x1, -UR13 ;  /* 0x00000001050c7890 */ /* 0x000fe2000fffe80d */
[----:B------:R-:W-:Y:S01]  /*4ec0*/  IMAD.U32 R68, RZ, RZ, UR30 ;  /* 0x0000001eff447e24 */ /* 0x000fe2000f8e00ff */
[----:B------:R-:W-:Y:S01]  /*4ed0*/  UIADD3 UR11, -UR9, UR5, -UR13 ;  /* 0x00000005090b7290 */ /* 0x000fe2000fffe90d */
[----:B------:R-:W3:Y:S02]  /*4ee0*/  LDL R69, [R1+0x84] ;  /* 0x0000840001457983 */ /* 0x000ee40000100800 */
[----:B---3--:R-:W-:Y:S02]  /*4ef0*/  IMAD R68, R68, 0x40, R69 ;  /* 0x0000004044447824 */ /* 0x008fe400078e0245 */
[----:B--2---:R-:W-:Y:S01]  /*4f00*/  VIADD R78, R70, UR10 ;  /* 0x0000000a464e7c36 */ /* 0x004fe20008000000 */
[----:B------:R-:W-:Y:S01]  /*4f10*/  UIADD3 UR10, UR12, UR24, URZ ;  /* 0x000000180c0a7290 */ /* 0x000fe2000fffe03f */
[C---:B------:R-:W-:Y:S02]  /*4f20*/  VIADD R77, R68.reuse, 0x1 ;  /* 0x00000001444d7836 */ /* 0x040fe40000000000 */
[----:B------:R-:W-:Y:S01]  /*4f30*/  VIADD R76, R68, 0x8 ;  /* 0x00000008444c7836 */ /* 0x000fe20000000000 */
[----:B------:R-:W-:Y:S01]  /*4f40*/  VIADDMNMX R70, R78, UR11, RZ, !PT ;  /* 0x0000000b4e467c46 */ /* 0x000fe2000f8001ff */
[C---:B------:R-:W-:Y:S02]  /*4f50*/  VIADD R75, R68.reuse, 0x9 ;  /* 0x00000009444b7836 */ /* 0x040fe40000000000 */
[----:B------:R-:W-:Y:S01]  /*4f60*/  IMAD.U32 R69, RZ, RZ, UR10 ;  /* 0x0000000aff457e24 */ /* 0x000fe2000f8e00ff */
[CC--:B------:R-:W-:Y:S01]  /*4f70*/  ISETP.GE.AND P1, PT, R68.reuse, R70.reuse, PT ;  /* 0x000000464400720c */ /* 0x0c0fe20003f26270 */
[C---:B------:R-:W-:Y:S01]  /*4f80*/  VIADD R74, R68.reuse, 0x10 ;  /* 0x00000010444a7836 */ /* 0x040fe20000000000 */
[-C--:B------:R-:W-:Y:S01]  /*4f90*/  ISETP.GE.AND P0, PT, R77, R70.reuse, PT ;  /* 0x000000464d00720c */ /* 0x080fe20003f06270 */
[----:B-1----:R-:W-:Y:S01]  /*4fa0*/  VIADD R73, R68, 0x11 ;  /* 0x0000001144497836 */ /* 0x002fe20000000000 */
[----:B------:R-:W-:Y:S01]  /*4fb0*/  VIADDMNMX R69, R78, R69, UR5, PT ;  /* 0x000000054e457e46 */ /* 0x000fe2000b800145 */
[----:B------:R-:W-:Y:S01]  /*4fc0*/  VIADD R72, R68, 0x18 ;  /* 0x0000001844487836 */ /* 0x000fe20000000000 */
[-C--:B------:R-:W-:Y:S01]  /*4fd0*/  ISETP.GE.AND P6, PT, R76, R70.reuse, PT ;  /* 0x000000464c00720c */ /* 0x080fe20003fc6270 */
[C---:B------:R-:W-:Y:S01]  /*4fe0*/  VIADD R71, R68.reuse, 0x19 ;  /* 0x0000001944477836 */ /* 0x040fe20000000000 */
[-C--:B------:R-:W-:Y:S02]  /*4ff0*/  ISETP.GE.OR P1, PT, R68, R69.reuse, !P1 ;  /* 0x000000454400720c */ /* 0x080fe40004f26670 */
[-C--:B------:R-:W-:Y:S02]  /*5000*/  ISETP.GE.AND P5, PT, R75, R70.reuse, PT ;  /* 0x000000464b00720c */ /* 0x080fe40003fa6270 */
[----:B------:R-:W-:Y:S02]  /*5010*/  FSEL R4, R4, -INF , !P1 ;  /* 0xff80000004047808 */ /* 0x000fe40004800000 */
[-C--:B------:R-:W-:Y:S02]  /*5020*/  ISETP.GE.AND P4, PT, R74, R70.reuse, PT ;  /* 0x000000464a00720c */ /* 0x080fe40003f86270 */
[-C--:B------:R-:W-:Y:S02]  /*5030*/  ISETP.GE.AND P3, PT, R73, R70.reuse, PT ;  /* 0x000000464900720c */ /* 0x080fe40003f66270 */
[-C--:B------:R-:W-:Y:S02]  /*5040*/  ISETP.GE.AND P2, PT, R72, R70.reuse, PT ;  /* 0x000000464800720c */ /* 0x080fe40003f46270 */
[----:B------:R-:W-:Y:S01]  /*5050*/  ISETP.GE.AND P1, PT, R71, R70, PT ;  /* 0x000000464700720c */ /* 0x000fe20003f26270 */
[----:B------:R-:W-:Y:S01]  /*5060*/  VIADD R70, R78, 0x8 ;  /* 0x000000084e467836 */ /* 0x000fe20000000000 */
[-C--:B------:R-:W-:Y:S02]  /*5070*/  ISETP.GE.OR P0, PT, R77, R69.reuse, !P0 ;  /* 0x000000454d00720c */ /* 0x080fe40004706670 */
[-C--:B------:R-:W-:Y:S02]  /*5080*/  ISETP.GE.OR P6, PT, R76, R69.reuse, !P6 ;  /* 0x000000454c00720c */ /* 0x080fe400077c6670 */
[-C--:B------:R-:W-:Y:S02]  /*5090*/  ISETP.GE.OR P5, PT, R75, R69.reuse, !P5 ;  /* 0x000000454b00720c */ /* 0x080fe40006fa6670 */
[-C--:B------:R-:W-:Y:S02]  /*50a0*/  ISETP.GE.OR P4, PT, R74, R69.reuse, !P4 ;  /* 0x000000454a00720c */ /* 0x080fe40006786670 */
[-C--:B------:R-:W-:Y:S02]  /*50b0*/  ISETP.GE.OR P3, PT, R73, R69.reuse, !P3 ;  /* 0x000000454900720c */ /* 0x080fe40005f66670 */
[-C--:B------:R-:W-:Y:S02]  /*50c0*/  ISETP.GE.OR P2, PT, R72, R69.reuse, !P2 ;  /* 0x000000454800720c */ /* 0x080fe40005746670 */
[----:B------:R-:W-:Y:S01]  /*50d0*/  ISETP.GE.OR P1, PT, R71, R69, !P1 ;  /* 0x000000454700720c */ /* 0x000fe20004f26670 */
[----:B------:R-:W-:Y:S01]  /*50e0*/  IMAD.U32 R69, RZ, RZ, UR24 ;  /* 0x00000018ff457e24 */ /* 0x000fe2000f8e00ff */
[----:B------:R-:W-:Y:S02]  /*50f0*/  FSEL R5, R5, -INF , !P0 ;  /* 0xff80000005057808 */ /* 0x000fe40004000000 */
[----:B------:R-:W-:Y:S02]  /*5100*/  FSEL R8, R8, -INF , !P6 ;  /* 0xff80000008087808 */ /* 0x000fe40007000000 */
[C---:B------:R-:W-:Y:S02]  /*5110*/  IADD3 R69, R70.reuse, UR12, R69 ;  /* 0x0000000c46457c10 */ /* 0x040fe4000fffe045 */
[----:B------:R-:W-:Y:S01]  /*5120*/  VIADDMNMX R70, R70, UR11, RZ, !PT ;  /* 0x0000000b46467c46 */ /* 0x000fe2000f8001ff */
[----:B------:R-:W-:Y:S01]  /*5130*/  UMOV UR11, UR9 ;  /* 0x00000009000b7c82 */ /* 0x000fe20008000000 */
[----:B------:R-:W-:Y:S02]  /*5140*/  VIMNMX R69, R69, UR5, PT ;  /* 0x0000000545457c48 */ /* 0x000fe4000bfe0100 */
[CC--:B------:R-:W-:Y:S02]  /*5150*/  ISETP.GE.AND P0, PT, R68.reuse, R70.reuse, PT ;  /* 0x000000464400720c */ /* 0x0c0fe40003f06270 */
[----:B------:R-:W-:Y:S02]  /*5160*/  FSEL R9, R9, -INF , !P5 ;  /* 0xff80000009097808 */ /* 0x000fe40006800000 */
[-C--:B------:R-:W-:Y:S02]  /*5170*/  ISETP.GE.OR P0, PT, R68, R69.reuse, !P0 ;  /* 0x000000454400720c */ /* 0x080fe40004706670 */
[----:B------:R-:W-:Y:S02]  /*5180*/  FSEL R12, R12, -INF , !P4 ;  /* 0xff8000000c0c7808 */ /* 0x000fe40006000000 */
[----:B------:R-:W-:Y:S02]  /*5190*/  FSEL R13, R13, -INF , !P3 ;  /* 0xff8000000d0d7808 */ /* 0x000fe40005800000 */
[----:B------:R-:W-:Y:S02]  /*51a0*/  FSEL R16, R16, -INF , !P2 ;  /* 0xff80000010107808 */ /* 0x000fe40005000000 */
[----:B------:R-:W-:Y:S02]  /*51b0*/  FSEL R17, R17, -INF , !P1 ;  /* 0xff80000011117808 */ /* 0x000fe40004800000 */
[----:B------:R-:W-:Y:S02]  /*51c0*/  FSEL R6, R6, -INF , !P0 ;  /* 0xff80000006067808 */ /* 0x000fe40004000000 */
[-C--:B------:R-:W-:Y:S02]  /*51d0*/  ISETP.GE.AND P6, PT, R77, R70.reuse, PT ;  /* 0x000000464d00720c */ /* 0x080fe40003fc6270 */
[-C--:B------:R-:W-:Y:S02]  /*51e0*/  ISETP.GE.AND P5, PT, R76, R70.reuse, PT ;  /* 0x000000464c00720c */ /* 0x080fe40003fa6270 */
[-C--:B------:R-:W-:Y:S02]  /*51f0*/  ISETP.GE.AND P4, PT, R75, R70.reuse, PT ;  /* 0x000000464b00720c */ /* 0x080fe40003f86270 */
[-C--:B------:R-:W-:Y:S02]  /*5200*/  ISETP.GE.AND P3, PT, R74, R70.reuse, PT ;  /* 0x000000464a00720c */ /* 0x080fe40003f66270 */
[-C--:B------:R-:W-:Y:S02]  /*5210*/  ISETP.GE.AND P2, PT, R73, R70.reuse, PT ;  /* 0x000000464900720c */ /* 0x080fe40003f46270 */
[-C--:B------:R-:W-:Y:S02]  /*5220*/  ISETP.GE.AND P1, PT, R72, R70.reuse, PT ;  /* 0x000000464800720c */ /* 0x080fe40003f26270 */
[----:B------:R-:W-:Y:S02]  /*5230*/  ISETP.GE.AND P0, PT, R71, R70, PT ;  /* 0x000000464700720c */ /* 0x000fe40003f06270 */
[-C--:B------:R-:W-:Y:S02]  /*5240*/  ISETP.GE.OR P6, PT, R77, R69.reuse, !P6 ;  /* 0x000000454d00720c */ /* 0x080fe400077c6670 */
[-C--:B------:R-:W-:Y:S02]  /*5250*/  ISETP.GE.OR P5, PT, R76, R69.reuse, !P5 ;  /* 0x000000454c00720c */ /* 0x080fe40006fa6670 */
[-C--:B------:R-:W-:Y:S02]  /*5260*/  ISETP.GE.OR P4, PT, R75, R69.reuse, !P4 ;  /* 0x000000454b00720c */ /* 0x080fe40006786670 */
[-C--:B------:R-:W-:Y:S02]  /*5270*/  ISETP.GE.OR P3, PT, R74, R69.reuse, !P3 ;  /* 0x000000454a00720c */ /* 0x080fe40005f66670 */
[-C--:B------:R-:W-:Y:S02]  /*5280*/  ISETP.GE.OR P2, PT, R73, R69.reuse, !P2 ;  /* 0x000000454900720c */ /* 0x080fe40005746670 */
[-C--:B------:R-:W-:Y:S02]  /*5290*/  ISETP.GE.OR P1, PT, R72, R69.reuse, !P1 ;  /* 0x000000454800720c */ /* 0x080fe40004f26670 */
[----:B------:R-:W-:Y:S02]  /*52a0*/  ISETP.GE.OR P0, PT, R71, R69, !P0 ;  /* 0x000000454700720c */ /* 0x000fe40004706670 */
[----:B------:R-:W-:Y:S02]  /*52b0*/  FSEL R7, R7, -INF , !P6 ;  /* 0xff80000007077808 */ /* 0x000fe40007000000 */
[----:B------:R-:W-:Y:S02]  /*52c0*/  FSEL R10, R10, -INF , !P5 ;  /* 0xff8000000a0a7808 */ /* 0x000fe40006800000 */
[----:B------:R-:W-:Y:S02]  /*52d0*/  FSEL R11, R11, -INF , !P4 ;  /* 0xff8000000b0b7808 */ /* 0x000fe40006000000 */
[----:B------:R-:W-:Y:S02]  /*52e0*/  FSEL R14, R14, -INF , !P3 ;  /* 0xff8000000e0e7808 */ /* 0x000fe40005800000 */
[----:B------:R-:W-:Y:S02]  /*52f0*/  FSEL R15, R15, -INF , !P2 ;  /* 0xff8000000f0f7808 */ /* 0x000fe40005000000 */
[----:B------:R-:W-:Y:S02]  /*5300*/  FSEL R18, R18, -INF , !P1 ;  /* 0xff80000012127808 */ /* 0x000fe40004800000 */
[----:B------:R-:W-:Y:S07]  /*5310*/  FSEL R19, R19, -INF , !P0 ;  /* 0xff80000013137808 */ /* 0x000fee0004000000 */
.L_x_79:
[----:B------:R-:W2:Y:S01]  /*5320*/  LDL R69, [R1+0x60] ;  /* 0x0000600001457983 */ /* 0x000ea20000100800 */
[----:B------:R-:W-:Y:S04]  /*5330*/  UISETP.GT.AND UP2, UPT, UR8, UR19, UPT ;  /* 0x000000130800728c */ /* 0x000fe8000bf44270 */
[----:B------:R-:W3:Y:S05]  /*5340*/  LDL R70, [R1+0x64] ;  /* 0x0000640001467983 */ /* 0x000eea0000100800 */
[----:B------:R-:W4:Y:S05]  /*5350*/  LDL R245, [R1+0x50] ;  /* 0x0000500001f57983 */ /* 0x000f2a0000100800 */
[----:B------:R-:W4:Y:S05]  /*5360*/  LDL R244, [R1+0x5c] ;  /* 0x00005c0001f47983 */ /* 0x000f2a0000100800 */
[----:B------:R-:W4:Y:S05]  /*5370*/  LDL R99, [R1+0x54] ;  /* 0x0000540001637983 */ /* 0x000f2a0000100800 */
[----:B------:R-:W4:Y:S01]  /*5380*/  LDL R98, [R1+0x58] ;  /* 0x0000580001627983 */ /* 0x000f220000100800 */
[C---:B--2---:R-:W-:Y:S01]  /*5390*/  FMUL.FTZ R68, R69.reuse, 1.4426950216293334961 ;  /* 0x3fb8aa3b45447820 */ /* 0x044fe20000410000 */
[----:B------:R-:W-:Y:S01]  /*53a0*/  FSETP.NEU.FTZ.AND P0, PT, R69, -INF , PT ;  /* 0xff8000004500780b */ /* 0x000fe20003f1d000 */
[----:B---3--:R-:W-:Y:S03]  /*53b0*/  FMUL.FTZ R69, R70, 1.4426950216293334961 ;  /* 0x3fb8aa3b46457820 */ /* 0x008fe60000410000 */
[----:B------:R-:W-:Y:S02]  /*53c0*/  FSEL R68, R68, RZ, P0 ;  /* 0x000000ff44447208 */ /* 0x000fe40000000000 */
[----:B------:R-:W-:Y:S03]  /*53d0*/  FSETP.NEU.FTZ.AND P0, PT, R70, -INF , PT ;  /* 0xff8000004600780b */ /* 0x000fe60003f1d000 */
[--C-:B------:R-:W-:Y:S01]  /*53e0*/  FFMA.FTZ R4, R4, UR18, -R68.reuse ;  /* 0x0000001204047c23 */ /* 0x100fe20008010844 */
[--C-:B------:R-:W-:Y:S01]  /*53f0*/  FFMA.FTZ R5, R5, UR18, -R68.reuse ;  /* 0x0000001205057c23 */ /* 0x100fe20008010844 */
[--C-:B------:R-:W-:Y:S01]  /*5400*/  FFMA.FTZ R8, R8, UR18, -R68.reuse ;  /* 0x0000001208087c23 */ /* 0x100fe20008010844 */
[--C-:B------:R-:W-:Y:S01]  /*5410*/  FFMA.FTZ R9, R9, UR18, -R68.reuse ;  /* 0x0000001209097c23 */ /* 0x100fe20008010844 */
[----:B------:R2:W-:Y:S01]  /*5420*/  MUFU.EX2 R91, R4 ;  /* 0x00000004005b7308 */ /* 0x0005e20000000800 */
[--C-:B------:R-:W-:Y:S01]  /*5430*/  FFMA.FTZ R12, R12, UR18, -R68.reuse ;  /* 0x000000120c0c7c23 */ /* 0x100fe20008010844 */
[--C-:B------:R-:W-:Y:S01]  /*5440*/  FFMA.FTZ R13, R13, UR18, -R68.reuse ;  /* 0x000000120d0d7c23 */ /* 0x100fe20008010844 */
[--C-:B------:R-:W-:Y:S01]  /*5450*/  FFMA.FTZ R16, R16, UR18, -R68.reuse ;  /* 0x0000001210107c23 */ /* 0x100fe20008010844 */
[----:B------:R-:W-:Y:S06]  /*5460*/  FFMA.FTZ R68, R17, UR18, -R68 ;  /* 0x0000001211447c23 */ /* 0x000fec0008010844 */
[----:B------:R-:W3:Y:S10]  /*5470*/  MUFU.EX2 R88, R5 ;  /* 0x0000000500587308 */ /* 0x000ef40000000800 */
[----:B------:R-:W-:Y:S01]  /*5480*/  MUFU.EX2 R89, R8 ;  /* 0x0000000800597308 */ /* 0x000fe20000000800 */
[----:B--2---:R-:W-:Y:S02]  /*5490*/  FSEL R4, R69, RZ, P0 ;  /* 0x000000ff45047208 */ /* 0x004fe40000000000 */
[----:B------:R-:W-:Y:S03]  /*54a0*/  PLOP3.LUT P0, PT, PT, PT, UP2, 0x80, 0x0 ;  /* 0x000000000000781c */ /* 0x000fe60003f0f028 */
        /* <DEDUP_REMOVED lines=9> */
[----:B------:R-:W2:Y:S10]  /*5540*/  MUFU.EX2 R83, R7 ;  /* 0x0000000700537308 */ /* 0x000eb40000000800 */
[----:B------:R-:W1:Y:S01]  /*5550*/  MUFU.EX2 R87, R9 ;  /* 0x0000000900577308 */ /* 0x000e620000000800 */
[----:B---3--:R-:W-:Y:S05]  /*5560*/  F2FP.F16.F32.PACK_AB R6, R88, R91 ;  /* 0x0000005b5806723e */ /* 0x008fea00000000ff */
[----:B----4-:R3:W-:Y:S04]  /*5570*/  STS [R245+0x14000], R6 ;  /* 0x01400006f5007388 */ /* 0x0107e80000000800 */
[----:B------:R1:W-:Y:S01]  /*5580*/  MUFU.EX2 R86, R4 ;  /* 0x0000000400567308 */ /* 0x0003e20000000800 */
[----:B--2---:R-:W-:Y:S05]  /*5590*/  F2FP.F16.F32.PACK_AB R5, R83, R85 ;  /* 0x000000555305723e */ /* 0x004fea00000000ff */
[----:B------:R2:W-:Y:S04]  /*55a0*/  STS [R245+0x14400], R5 ;  /* 0x01440005f5007388 */ /* 0x0005e80000000800 */
[----:B------:R-:W-:Y:S10]  /*55b0*/  MUFU.EX2 R84, R10 ;  /* 0x0000000a00547308 */ /* 0x000ff40000000800 */
[----:B------:R-:W4:Y:S01]  /*55c0*/  MUFU.EX2 R82, R11 ;  /* 0x0000000b00527308 */ /* 0x000f220000000800 */
[----:B-1----:R-:W-:Y:S05]  /*55d0*/  F2FP.F16.F32.PACK_AB R4, R87, R89 ;  /* 0x000000595704723e */ /* 0x002fea00000000ff */
[----:B------:R1:W-:Y:S04]  /*55e0*/  STS [R244+0x14000], R4 ;  /* 0x01400004f4007388 */ /* 0x0003e80000000800 */
[----:B------:R-:W-:Y:S10]  /*55f0*/  MUFU.EX2 R97, R12 ;  /* 0x0000000c00617308 */ /* 0x000ff40000000800 */
[----:B------:R-:W3:Y:S01]  /*5600*/  MUFU.EX2 R96, R13 ;  /* 0x0000000d00607308 */ /* 0x000ee20000000800 */
[----:B----4-:R-:W-:Y:S05]  /*5610*/  F2FP.F16.F32.PACK_AB R8, R82, R84 ;  /* 0x000000545208723e */ /* 0x010fea00000000ff */
[----:B------:R-:W-:Y:S04]  /*5620*/  STS [R244+0x14400], R8 ;  /* 0x01440008f4007388 */ /* 0x000fe80000000800 */
[----:B------:R-:W-:Y:S10]  /*5630*/  MUFU.EX2 R94, R14 ;  /* 0x0000000e005e7308 */ /* 0x000ff40000000800 */
[----:B------:R-:W4:Y:S01]  /*5640*/  MUFU.EX2 R93, R15 ;  /* 0x0000000f005d7308 */ /* 0x000f220000000800 */
[----:B---3--:R-:W-:Y:S05]  /*5650*/  F2FP.F16.F32.PACK_AB R7, R96, R97 ;  /* 0x000000616007723e */ /* 0x008fea00000000ff */
[----:B------:R-:W-:Y:S04]  /*5660*/  STS [R99+0x14000], R7 ;  /* 0x0140000763007388 */ /* 0x000fe80000000800 */
[----:B------:R-:W-:Y:S10]  /*5670*/  MUFU.EX2 R95, R16 ;  /* 0x00000010005f7308 */ /* 0x000ff40000000800 */
[----:B------:R-:W2:Y:S01]  /*5680*/  MUFU.EX2 R92, R68 ;  /* 0x00000044005c7308 */ /* 0x000ea20000000800 */
[----:B----4-:R-:W-:Y:S05]  /*5690*/  F2FP.F16.F32.PACK_AB R6, R93, R94 ;  /* 0x0000005e5d06723e */ /* 0x010fea00000000ff */
[----:B------:R-:W-:Y:S04]  /*56a0*/  STS [R99+0x14400], R6 ;  /* 0x0144000663007388 */ /* 0x000fe80000000800 */
[----:B------:R-:W1:Y:S01]  /*56b0*/  MUFU.EX2 R90, R18 ;  /* 0x00000012005a7308 */ /* 0x000e620000000800 */
[----:B--2---:R-:W-:Y:S05]  /*56c0*/  F2FP.F16.F32.PACK_AB R5, R92, R95 ;  /* 0x0000005f5c05723e */ /* 0x004fea00000000ff */
[----:B------:R-:W-:Y:S01]  /*56d0*/  STS [R98+0x14000], R5 ;  /* 0x0140000562007388 */ /* 0x000fe20000000800 */
[----:B-1----:R-:W-:Y:S05]  /*56e0*/  F2FP.F16.F32.PACK_AB R4, R86, R90 ;  /* 0x0000005a5604723e */ /* 0x002fea00000000ff */
[----:B------:R-:W-:Y:S05]  /*56f0*/  STS [R98+0x14400], R4 ;  /* 0x0144000462007388 */ /* 0x000fea0000000800 */
[----:B------:R-:W1:Y:S05]  /*5700*/  LDSM.16.M88.4 R16, [R249+0x6000] ;  /* 0x00600000f910783b */ /* 0x000e6a0000000200 */
[----:B------:R-:W2:Y:S05]  /*5710*/  LDSM.16.M88.4 R68, [R248+0x6000] ;  /* 0x00600000f844783b */ /* 0x000eaa0000000200 */
[----:B------:R-:W3:Y:S05]  /*5720*/  LDSM.16.M88.4 R72, [R247+0x6000] ;  /* 0x00600000f748783b */ /* 0x000eea0000000200 */
[----:B------:R-:W4:Y:S01]  /*5730*/  LDSM.16.M88.4 R76, [R246+0x6000] ;  /* 0x00600000f64c783b */ /* 0x000f220000000200 */
[C---:B-1----:R-:W-:Y:S06]  /*5740*/  HMMA.16816.F32 R4, R16.reuse, R148, RZ ;  /* 0x000000941004723c */ /* 0x042fec00000018ff */
[C---:B------:R-:W-:Y:S06]  /*5750*/  HMMA.16816.F32 R8, R16.reuse, R150, RZ ;  /* 0x000000961008723c */ /* 0x040fec00000018ff */
[C---:B------:R-:W-:Y:S06]  /*5760*/  HMMA.16816.F32 R12, R16.reuse, R152, RZ ;  /* 0x00000098100c723c */ /* 0x040fec00000018ff */
[----:B------:R-:W-:Y:S06]  /*5770*/  HMMA.16816.F32 R16, R16, R154, RZ ;  /* 0x0000009a1010723c */ /* 0x000fec00000018ff */
[C---:B--2---:R-:W-:Y:S06]  /*5780*/  HMMA.16816.F32 R4, R68.reuse, R156, R4 ;  /* 0x0000009c4404723c */ /* 0x044fec0000001804 */
        /* <DEDUP_REMOVED lines=8> */
[----:B------:R-:W2:Y:S05]  /*5810*/  LDSM.16.M88.4 R72, [R248+0x8000] ;  /* 0x00800000f848783b */ /* 0x000eaa0000000200 */
[C---:B----4-:R-:W-:Y:S06]  /*5820*/  HMMA.16816.F32 R4, R76.reuse, R172, R4 ;  /* 0x000000ac4c04723c */ /* 0x050fec0000001804 */
[C---:B------:R-:W-:Y:S06]  /*5830*/  HMMA.16816.F32 R8, R76.reuse, R174, R8 ;  /* 0x000000ae4c08723c */ /* 0x040fec0000001808 */
[C---:B------:R-:W-:Y:S06]  /*5840*/  HMMA.16816.F32 R12, R76.reuse, R176, R12 ;  /* 0x000000b04c0c723c */ /* 0x040fec000000180c */
[----:B------:R-:W-:Y:S01]  /*5850*/  HMMA.16816.F32 R16, R76, R178, R16 ;  /* 0x000000b24c10723c */ /* 0x000fe20000001810 */
[----:B------:R-:W3:Y:S05]  /*5860*/  LDSM.16.M88.4 R76, [R247+0x8000] ;  /* 0x00800000f74c783b */ /* 0x000eea0000000200 */
[C---:B-1----:R-:W-:Y:S06]  /*5870*/  HMMA.16816.F32 R4, R68.reuse, R180, R4 ;  /* 0x000000b44404723c */ /* 0x042fec0000001804 */
[C---:B------:R-:W-:Y:S06]  /*5880*/  HMMA.16816.F32 R8, R68.reuse, R182, R8 ;  /* 0x000000b64408723c */ /* 0x040fec0000001808 */
[C---:B------:R-:W-:Y:S06]  /*5890*/  HMMA.16816.F32 R12, R68.reuse, R184, R12 ;  /* 0x000000b8440c723c */ /* 0x040fec000000180c */
[----:B------:R-:W-:Y:S01]  /*58a0*/  HMMA.16816.F32 R16, R68, R186, R16 ;  /* 0x000000ba4410723c */ /* 0x000fe20000001810 */
[----:B------:R-:W1:Y:S05]  /*58b0*/  LDSM.16.M88.4 R68, [R246+0x8000] ;  /* 0x00800000f644783b */ /* 0x000e6a0000000200 */
[C---:B--2---:R-:W-:Y:S06]  /*58c0*/  HMMA.16816.F32 R4, R72.reuse, R188, R4 ;  /* 0x000000bc4804723c */ /* 0x044fec0000001804 */
[C---:B------:R-:W-:Y:S06]  /*58d0*/  HMMA.16816.F32 R8, R72.reuse, R190, R8 ;  /* 0x000000be4808723c */ /* 0x040fec0000001808 */
[C---:B------:R-:W-:Y:S06]  /*58e0*/  HMMA.16816.F32 R12, R72.reuse, R192, R12 ;  /* 0x000000c0480c723c */ /* 0x040fec000000180c */
[----:B------:R-:W-:Y:S01]  /*58f0*/  HMMA.16816.F32 R16, R72, R194, R16 ;  /* 0x000000c24810723c */ /* 0x000fe20000001810 */
[----:B------:R-:W2:Y:S05]  /*5900*/  LDSM.16.M88.4 R72, [R249+0xa000] ;  /* 0x00a00000f948783b */ /* 0x000eaa0000000200 */
[C---:B---3--:R-:W-:Y:S06]  /*5910*/  HMMA.16816.F32 R4, R76.reuse, R196, R4 ;  /* 0x000000c44c04723c */ /* 0x048fec0000001804 */
        /* <DEDUP_REMOVED lines=17> */
[----:B------:R-:W-:Y:S06]  /*5a30*/  HMMA.16816.F32 R16, R76, R226, R16 ;  /* 0x000000e24c10723c */ /* 0x000fec0000001810 */
[C---:B-1----:R-:W-:Y:S06]  /*5a40*/  HMMA.16816.F32 R4, R68.reuse, R228, R4 ;  /* 0x000000e44404723c */ /* 0x042fec0000001804 */
[C---:B------:R-:W-:Y:S06]  /*5a50*/  HMMA.16816.F32 R8, R68.reuse, R230, R8 ;  /* 0x000000e64408723c */ /* 0x040fec0000001808 */
[C---:B------:R-:W-:Y:S06]  /*5a60*/  HMMA.16816.F32 R12, R68.reuse, R232, R12 ;  /* 0x000000e8440c723c */ /* 0x040fec000000180c */
[----:B------:R-:W-:Y:S06]  /*5a70*/  HMMA.16816.F32 R16, R68, R234, R16 ;  /* 0x000000ea4410723c */ /* 0x000fec0000001810 */
[C---:B--2---:R-:W-:Y:S06]  /*5a80*/  HMMA.16816.F32 R4, R72.reuse, R236, R4 ;  /* 0x000000ec4804723c */ /* 0x044fec0000001804 */
[C---:B------:R-:W-:Y:S06]  /*5a90*/  HMMA.16816.F32 R8, R72.reuse, R238, R8 ;  /* 0x000000ee4808723c */ /* 0x040fec0000001808 */
[C---:B------:R-:W-:Y:S06]  /*5aa0*/  HMMA.16816.F32 R12, R72.reuse, R240, R12 ;  /* 0x000000f0480c723c */ /* 0x040fec000000180c */
[----:B------:R-:W-:Y:S06]  /*5ab0*/  HMMA.16816.F32 R16, R72, R242, R16 ;  /* 0x000000f24810723c */ /* 0x000fec0000001810 */
[C---:B-----5:R-:W-:Y:S01]  /*5ac0*/  FADD.FTZ R4, -R81.reuse, R4 ;  /* 0x0000000451047221 */ /* 0x060fe20000010100 */
[----:B------:R-:W-:Y:S01]  /*5ad0*/  FADD.FTZ R5, -R81, R5 ;  /* 0x0000000551057221 */ /* 0x000fe20000010100 */
[C---:B------:R-:W-:Y:S03]  /*5ae0*/  FADD.FTZ R6, -R80.reuse, R6 ;  /* 0x0000000650067221 */ /* 0x040fe60000010100 */
[----:B------:R-:W-:Y:S01]  /*5af0*/  FADD.FTZ R7, -R80, R7 ;  /* 0x0000000750077221 */ /* 0x000fe20000010100 */
[----:B------:R-:W-:Y:S01]  /*5b00*/  FMUL.FTZ R69, R91, R4 ;  /* 0x000000045b457220 */ /* 0x000fe20000410000 */
[----:B------:R-:W-:Y:S01]  /*5b10*/  FMUL.FTZ R68, R88, R5 ;  /* 0x0000000558447220 */ /* 0x000fe20000410000 */
[----:B------:R-:W-:Y:S01]  /*5b20*/  FMUL.FTZ R4, R85, R6 ;  /* 0x0000000655047220 */ /* 0x000fe20000410000 */
[----:B------:R-:W-:Y:S01]  /*5b30*/  FMUL.FTZ R5, R83, R7 ;  /* 0x0000000753057220 */ /* 0x000fe20000410000 */
[C---:B------:R-:W-:Y:S01]  /*5b40*/  FADD.FTZ R8, -R81.reuse, R8 ;  /* 0x0000000851087221 */ /* 0x040fe20000010100 */
[----:B------:R-:W-:Y:S01]  /*5b50*/  FADD.FTZ R9, -R81, R9 ;  /* 0x0000000951097221 */ /* 0x000fe20000010100 */
[----:B------:R-:W-:Y:S01]  /*5b60*/  F2FP.F16.F32.PACK_AB R6, R68, R69 ;  /* 0x000000454406723e */ /* 0x000fe200000000ff */
[C---:B------:R-:W-:Y:S01]  /*5b70*/  FADD.FTZ R10, -R80.reuse, R10 ;  /* 0x0000000a500a7221 */ /* 0x040fe20000010100 */
[----:B------:R-:W-:Y:S01]  /*5b80*/  F2FP.F16.F32.PACK_AB R5, R5, R4 ;  /* 0x000000040505723e */ /* 0x000fe200000000ff */
[----:B------:R-:W-:Y:S01]  /*5b90*/  FMUL.FTZ R70, R89, R8 ;  /* 0x0000000859467220 */ /* 0x000fe20000410000 */
[----:B------:R-:W-:Y:S01]  /*5ba0*/  FMUL.FTZ R9, R87, R9 ;  /* 0x0000000957097220 */ /* 0x000fe20000410000 */
[----:B------:R1:W-:Y:S01]  /*5bb0*/  STS [R245+0x12000], R6 ;  /* 0x01200006f5007388 */ /* 0x0003e20000000800 */
[----:B------:R-:W-:Y:S01]  /*5bc0*/  FADD.FTZ R11, -R80, R11 ;  /* 0x0000000b500b7221 */ /* 0x000fe20000010100 */
[----:B------:R-:W-:Y:S01]  /*5bd0*/  FMUL.FTZ R10, R84, R10 ;  /* 0x0000000a540a7220 */ /* 0x000fe20000410000 */
[----:B------:R-:W-:Y:S02]  /*5be0*/  FADD.FTZ R12, -R81, R12 ;  /* 0x0000000c510c7221 */ /* 0x000fe40000010100 */
[----:B------:R2:W-:Y:S01]  /*5bf0*/  STS [R245+0x12400], R5 ;  /* 0x01240005f5007388 */ /* 0x0005e20000000800 */
[----:B------:R-:W-:Y:S01]  /*5c00*/  F2FP.F16.F32.PACK_AB R4, R9, R70 ;  /* 0x000000460904723e */ /* 0x000fe200000000ff */
[----:B------:R-:W-:Y:S01]  /*5c10*/  FMUL.FTZ R8, R82, R11 ;  /* 0x0000000b52087220 */ /* 0x000fe20000410000 */
[----:B------:R-:W-:Y:S01]  /*5c20*/  FADD.FTZ R13, -R81, R13 ;  /* 0x0000000d510d7221 */ /* 0x000fe20000010100 */
[C---:B------:R-:W-:Y:S01]  /*5c30*/  FADD.FTZ R14, -R80.reuse, R14 ;  /* 0x0000000e500e7221 */ /* 0x040fe20000010100 */
[----:B------:R-:W-:Y:S01]  /*5c40*/  FADD.FTZ R15, -R80, R15 ;  /* 0x0000000f500f7221 */ /* 0x000fe20000010100 */
[----:B------:R3:W-:Y:S01]  /*5c50*/  STS [R244+0x12000], R4 ;  /* 0x01200004f4007388 */ /* 0x0007e20000000800 */
[----:B------:R-:W-:Y:S01]  /*5c60*/  FMUL.FTZ R12, R97, R12 ;  /* 0x0000000c610c7220 */ /* 0x000fe20000410000 */
[----:B------:R-:W-:Y:S01]  /*5c70*/  FMUL.FTZ R7, R96, R13 ;  /* 0x0000000d60077220 */ /* 0x000fe20000410000 */
[----:B------:R-:W-:Y:S01]  /*5c80*/  F2FP.F16.F32.PACK_AB R8, R8, R10 ;  /* 0x0000000a0808723e */ /* 0x000fe200000000ff */
[C---:B------:R-:W-:Y:S01]  /*5c90*/  FADD.FTZ R16, -R81.reuse, R16 ;  /* 0x0000001051107221 */ /* 0x040fe20000010100 */
[----:B------:R-:W-:Y:S01]  /*5ca0*/  FADD.FTZ R17, -R81, R17 ;  /* 0x0000001151117221 */ /* 0x000fe20000010100 */
[----:B------:R-:W-:Y:S01]  /*5cb0*/  FMUL.FTZ R14, R94, R14 ;  /* 0x0000000e5e0e7220 */ /* 0x000fe20000410000 */
[----:B------:R-:W-:Y:S01]  /*5cc0*/  FMUL.FTZ R15, R93, R15 ;  /* 0x0000000f5d0f7220 */ /* 0x000fe20000410000 */
[----:B------:R-:W-:Y:S01]  /*5cd0*/  F2FP.F16.F32.PACK_AB R7, R7, R12 ;  /* 0x0000000c0707723e */ /* 0x000fe200000000ff */
[----:B------:R-:W-:Y:S01]  /*5ce0*/  STS [R244+0x12400], R8 ;  /* 0x01240008f4007388 */ /* 0x000fe20000000800 */
[C---:B------:R-:W-:Y:S01]  /*5cf0*/  FADD.FTZ R18, -R80.reuse, R18 ;  /* 0x0000001250127221 */ /* 0x040fe20000010100 */
[----:B------:R-:W-:Y:S01]  /*5d00*/  FADD.FTZ R19, -R80, R19 ;  /* 0x0000001350137221 */ /* 0x000fe20000010100 */
[----:B------:R-:W-:Y:S02]  /*5d10*/  FMUL.FTZ R16, R95, R16 ;  /* 0x000000105f107220 */ /* 0x000fe40000410000 */
[----:B------:R-:W-:Y:S01]  /*5d20*/  STS [R99+0x12000], R7 ;  /* 0x0120000763007388 */ /* 0x000fe20000000800 */
[----:B------:R-:W-:Y:S01]  /*5d30*/  FMUL.FTZ R18, R90, R18 ;  /* 0x000000125a127220 */ /* 0x000fe20000410000 */
[----:B-1----:R-:W-:Y:S01]  /*5d40*/  F2FP.F16.F32.PACK_AB R6, R15, R14 ;  /* 0x0000000e0f06723e */ /* 0x002fe200000000ff */
[----:B------:R-:W-:Y:S01]  /*5d50*/  FMUL.FTZ R19, R86, R19 ;  /* 0x0000001356137220 */ /* 0x000fe20000410000 */
[----:B--2---:R-:W-:Y:S03]  /*5d60*/  FMUL.FTZ R5, R92, R17 ;  /* 0x000000115c057220 */ /* 0x004fe60000410000 */
[----:B------:R-:W-:Y:S02]  /*5d70*/  STS [R99+0x12400], R6 ;  /* 0x0124000663007388 */ /* 0x000fe40000000800 */
[----:B------:R-:W-:Y:S02]  /*5d80*/  F2FP.F16.F32.PACK_AB R5, R5, R16 ;  /* 0x000000100505723e */ /* 0x000fe400000000ff */
[----:B---3--:R-:W-:Y:S03]  /*5d90*/  F2FP.F16.F32.PACK_AB R4, R19, R18 ;  /* 0x000000121304723e */ /* 0x008fe600000000ff */
[----:B------:R-:W-:Y:S05]  /*5da0*/  STS [R98+0x12000], R5 ;  /* 0x0120000562007388 */ /* 0x000fea0000000800 */
[----:B------:R-:W-:Y:S01]  /*5db0*/  STS [R98+0x12400], R4 ;  /* 0x0124000462007388 */ /* 0x000fe20000000800 */
[----:B------:R-:W-:Y:S06]  /*5dc0*/  BAR.SYNC.DEFER_BLOCKING 0x0 ;  /* 0x0000000000007b1d */ /* 0x000fec0000010000 */
[----:B------:R-:W-:Y:S05]  /*5dd0*/  LDSM.16.MT88.4 R4, [R3+0x14000] ;  /* 0x014000000304783b */ /* 0x000fea0000004200 */
[----:B------:R-:W1:Y:S05]  /*5de0*/  LDSM.16.MT88.4 R8, [R0+0x6000] ;  /* 0x006000000008783b */ /* 0x000e6a0000004200 */
[----:B------:R-:W2:Y:S05]  /*5df0*/  LDSM.16.MT88.4 R12, [R2+0x14000] ;  /* 0x01400000020c783b */ /* 0x000eaa0000004200 */
[----:B------:R-:W3:Y:S05]  /*5e00*/  LDSM.16.MT88.4 R16, [R0+0x8000] ;  /* 0x008000000010783b */ /* 0x000eea0000004200 */
[----:B------:R-:W4:Y:S05]  /*5e10*/  LDSM.16.MT88.4 R68, [R0+0xa000] ;  /* 0x00a000000044783b */ /* 0x000f2a0000004200 */
[----:B------:R-:W-:Y:S05]  /*5e20*/  LDSM.16.MT88.4 R72, [R3+0x14800] ;  /* 0x014800000348783b */ /* 0x000fea0000004200 */
[----:B------:R-:W4:Y:S05]  /*5e30*/  LDSM.16.MT88.4 R76, [R0+0x6800] ;  /* 0x00680000004c783b */ /* 0x000f2a0000004200 */
[----:B------:R-:W4:Y:S05]  /*5e40*/  LDSM.16.MT88.4 R80, [R2+0x14800] ;  /* 0x014800000250783b */ /* 0x000f2a0000004200 */
[----:B------:R-:W4:Y:S01]  /*5e50*/  LDSM.16.MT88.4 R84, [R0+0x8800] ;  /* 0x008800000054783b */ /* 0x000f220000004200 */
[-C--:B-1----:R-:W-:Y:S04]  /*5e60*/  HMMA.16816.F32 R20, R4, R8.reuse, R20 ;  /* 0x000000080414723c */ /* 0x082fe80000001814 */
[----:B------:R1:W5:Y:S05]  /*5e70*/  LDL R244, [R1+0x68] ;  /* 0x0000680001f47983 */ /* 0x00036a0000100800 */
[----:B------:R-:W-:Y:S01]  /*5e80*/  LDSM.16.MT88.4 R88, [R0+0x7800] ;  /* 0x007800000058783b */ /* 0x000fe20000004200 */
[C---:B--2---:R-:W-:Y:S04]  /*5e90*/  HMMA.16816.F32 R24, R12.reuse, R8, R24 ;  /* 0x000000080c18723c */ /* 0x044fe80000001818 */
[----:B------:R-:W-:Y:S02]  /*5ea0*/  LDSM.16.MT88.4 R92, [R2+0x15800] ;  /* 0x01580000025c783b */ /* 0x000fe40000004200 */
[-C--:B------:R-:W-:Y:S06]  /*5eb0*/  HMMA.16816.F32 R28, R12, R10.reuse, R28 ;  /* 0x0000000a0c1c723c */ /* 0x080fec000000181c */
[C---:B------:R-:W-:Y:S01]  /*5ec0*/  HMMA.16816.F32 R32, R4.reuse, R10, R32 ;  /* 0x0000000a0420723c */ /* 0x040fe20000001820 */
[----:B------:R-:W2:Y:S05]  /*5ed0*/  LDSM.16.MT88.4 R8, [R0+0xa800] ;  /* 0x00a800000008783b */ /* 0x000eaa0000004200 */
[-C--:B---3--:R-:W-:Y:S06]  /*5ee0*/  HMMA.16816.F32 R36, R4, R16.reuse, R36 ;  /* 0x000000100424723c */ /* 0x088fec0000001824 */
[C---:B------:R-:W-:Y:S06]  /*5ef0*/  HMMA.16816.F32 R40, R12.reuse, R16, R40 ;  /* 0x000000100c28723c */ /* 0x040fec0000001828 */
[-C--:B------:R-:W-:Y:S06]  /*5f00*/  HMMA.16816.F32 R44, R12, R18.reuse, R44 ;  /* 0x000000120c2c723c */ /* 0x080fec000000182c */
[C---:B------:R-:W-:Y:S01]  /*5f10*/  HMMA.16816.F32 R48, R4.reuse, R18, R48 ;  /* 0x000000120430723c */ /* 0x040fe20000001830 */
[----:B------:R-:W-:Y:S05]  /*5f20*/  LDSM.16.MT88.4 R16, [R2+0x15000] ;  /* 0x015000000210783b */ /* 0x000fea0000004200 */
[-C--:B----4-:R-:W-:Y:S06]  /*5f30*/  HMMA.16816.F32 R52, R4, R68.reuse, R52 ;  /* 0x000000440434723c */ /* 0x090fec0000001834 */
[C---:B------:R-:W-:Y:S06]  /*5f40*/  HMMA.16816.F32 R56, R12.reuse, R68, R56 ;  /* 0x000000440c38723c */ /* 0x040fec0000001838 */
[-C--:B------:R-:W-:Y:S01]  /*5f50*/  HMMA.16816.F32 R60, R12, R70.reuse, R60 ;  /* 0x000000460c3c723c */ /* 0x080fe2000000183c */
[----:B------:R-:W-:Y:S05]  /*5f60*/  LDSM.16.MT88.4 R12, [R0+0x7000] ;  /* 0x00700000000c783b */ /* 0x000fea0000004200 */
[----:B------:R-:W-:Y:S01]  /*5f70*/  HMMA.16816.F32 R64, R4, R70, R64 ;  /* 0x000000460440723c */ /* 0x000fe20000001840 */
[----:B------:R-:W3:Y:S05]  /*5f80*/  LDSM.16.MT88.4 R4, [R3+0x15000] ;  /* 0x015000000304783b */ /* 0x000eea0000004200 */
[-C--:B------:R-:W-:Y:S01]  /*5f90*/  HMMA.16816.F32 R20, R72, R76.reuse, R20 ;  /* 0x0000004c4814723c */ /* 0x080fe20000001814 */
[----:B------:R-:W4:Y:S05]  /*5fa0*/  LDSM.16.MT88.4 R68, [R0+0x9000] ;  /* 0x009000000044783b */ /* 0x000f2a0000004200 */
[C---:B------:R-:W-:Y:S06]  /*5fb0*/  HMMA.16816.F32 R24, R80.reuse, R76, R24 ;  /* 0x0000004c5018723c */ /* 0x040fec0000001818 */
[-C--:B------:R-:W-:Y:S06]  /*5fc0*/  HMMA.16816.F32 R28, R80, R78.reuse, R28 ;  /* 0x0000004e501c723c */ /* 0x080fec000000181c */
[C---:B------:R-:W-:Y:S01]  /*5fd0*/  HMMA.16816.F32 R32, R72.reuse, R78, R32 ;  /* 0x0000004e4820723c */ /* 0x040fe20000001820 */
[----:B------:R-:W1:Y:S05]  /*5fe0*/  LDSM.16.MT88.4 R76, [R0+0xb000] ;  /* 0x00b00000004c783b */ /* 0x000e6a0000004200 */
[-C--:B------:R-:W-:Y:S06]  /*5ff0*/  HMMA.16816.F32 R36, R72, R84.reuse, R36 ;  /* 0x000000544824723c */ /* 0x080fec0000001824 */
[C---:B------:R-:W-:Y:S06]  /*6000*/  HMMA.16816.F32 R40, R80.reuse, R84, R40 ;  /* 0x000000545028723c */ /* 0x040fec0000001828 */
[-C--:B------:R-:W-:Y:S06]  /*6010*/  HMMA.16816.F32 R44, R80, R86.reuse, R44 ;  /* 0x00000056502c723c */ /* 0x080fec000000182c */
[C---:B------:R-:W-:Y:S01]  /*6020*/  HMMA.16816.F32 R48, R72.reuse, R86, R48 ;  /* 0x000000564830723c */ /* 0x040fe20000001830 */
[----:B------:R-:W1:Y:S05]  /*6030*/  LDSM.16.MT88.4 R84, [R3+0x15800] ;  /* 0x015800000354783b */ /* 0x000e6a0000004200 */
[-C--:B--2---:R-:W-:Y:S06]  /*6040*/  HMMA.16816.F32 R52, R72, R8.reuse, R52 ;  /* 0x000000084834723c */ /* 0x084fec0000001834 */
[C---:B------:R-:W-:Y:S06]  /*6050*/  HMMA.16816.F32 R56, R80.reuse, R8, R56 ;  /* 0x000000085038723c */ /* 0x040fec0000001838 */
[-C--:B------:R-:W-:Y:S01]  /*6060*/  HMMA.16816.F32 R60, R80, R10.reuse, R60 ;  /* 0x0000000a503c723c */ /* 0x080fe2000000183c */
[----:B------:R-:W2:Y:S05]  /*6070*/  LDSM.16.MT88.4 R80, [R0+0x9800] ;  /* 0x009800000050783b */ /* 0x000eaa0000004200 */
[----:B------:R-:W-:Y:S01]  /*6080*/  HMMA.16816.F32 R64, R72, R10, R64 ;  /* 0x0000000a4840723c */ /* 0x000fe20000001840 */
[----:B------:R-:W2:Y:S05]  /*6090*/  LDSM.16.MT88.4 R8, [R0+0xb800] ;  /* 0x00b800000008783b */ /* 0x000eaa0000004200 */
[-C--:B---3--:R-:W-:Y:S01]  /*60a0*/  HMMA.16816.F32 R20, R4, R12.reuse, R20 ;  /* 0x0000000c0414723c */ /* 0x088fe20000001814 */
[----:B------:R-:W-:Y:S05]  /*60b0*/  BAR.SYNC.DEFER_BLOCKING 0x0 ;  /* 0x0000000000007b1d */ /* 0x000fea0000010000 */
[C---:B------:R-:W-:Y:S06]  /*60c0*/  HMMA.16816.F32 R24, R16.reuse, R12, R24 ;  /* 0x0000000c1018723c */ /* 0x040fec0000001818 */
[-C--:B------:R-:W-:Y:S06]  /*60d0*/  HMMA.16816.F32 R28, R16, R14.reuse, R28 ;  /* 0x0000000e101c723c */ /* 0x080fec000000181c */
[C---:B------:R-:W-:Y:S06]  /*60e0*/  HMMA.16816.F32 R32, R4.reuse, R14, R32 ;  /* 0x0000000e0420723c */ /* 0x040fec0000001820 */
[-C--:B----4-:R-:W-:Y:S06]  /*60f0*/  HMMA.16816.F32 R36, R4, R68.reuse, R36 ;  /* 0x000000440424723c */ /* 0x090fec0000001824 */
[C---:B------:R-:W-:Y:S06]  /*6100*/  HMMA.16816.F32 R40, R16.reuse, R68, R40 ;  /* 0x000000441028723c */ /* 0x040fec0000001828 */
[-C--:B------:R-:W-:Y:S06]  /*6110*/  HMMA.16816.F32 R44, R16, R70.reuse, R44 ;  /* 0x00000046102c723c */ /* 0x080fec000000182c */
[C---:B------:R-:W-:Y:S06]  /*6120*/  HMMA.16816.F32 R48, R4.reuse, R70, R48 ;  /* 0x000000460430723c */ /* 0x040fec0000001830 */
[-C--:B-1----:R-:W-:Y:S06]  /*6130*/  HMMA.16816.F32 R52, R4, R76.reuse, R52 ;  /* 0x0000004c0434723c */ /* 0x082fec0000001834 */
[C---:B------:R-:W-:Y:S06]  /*6140*/  HMMA.16816.F32 R56, R16.reuse, R76, R56 ;  /* 0x0000004c1038723c */ /* 0x040fec0000001838 */
[-C--:B------:R-:W-:Y:S06]  /*6150*/  HMMA.16816.F32 R60, R16, R78.reuse, R60 ;  /* 0x0000004e103c723c */ /* 0x080fec000000183c */
[----:B------:R-:W-:Y:S06]  /*6160*/  HMMA.16816.F32 R64, R4, R78, R64 ;  /* 0x0000004e0440723c */ /* 0x000fec0000001840 */
[-C--:B------:R-:W-:Y:S06]  /*6170*/  HMMA.16816.F32 R20, R84, R88.reuse, R20 ;  /* 0x000000585414723c */ /* 0x080fec0000001814 */
[C---:B------:R-:W-:Y:S06]  /*6180*/  HMMA.16816.F32 R24, R92.reuse, R88, R24 ;  /* 0x000000585c18723c */ /* 0x040fec0000001818 */
[-C--:B------:R-:W-:Y:S06]  /*6190*/  HMMA.16816.F32 R28, R92, R90.reuse, R28 ;  /* 0x0000005a5c1c723c */ /* 0x080fec000000181c */
[C---:B------:R-:W-:Y:S06]  /*61a0*/  HMMA.16816.F32 R32, R84.reuse, R90, R32 ;  /* 0x0000005a5420723c */ /* 0x040fec0000001820 */
[-C--:B--2---:R-:W-:Y:S06]  /*61b0*/  HMMA.16816.F32 R36, R84, R80.reuse, R36 ;  /* 0x000000505424723c */ /* 0x084fec0000001824 */
        /* <DEDUP_REMOVED lines=63> */
.L_x_80:
        /* <DEDUP_REMOVED lines=16> */
[----:B------:R1:W-:Y:S04]  /*66b0*/  STL.64 [R1+0xc0], R32 ;  /* 0x0000c02001007387 */ /* 0x0003e80000100a00 */
[----:B------:R-:W-:Y:S04]  /*66c0*/  STL [R1+0xb8], R30 ;  /* 0x0000b81e01007387 */ /* 0x000fe80000100800 */
[----:B------:R4:W-:Y:S04]  /*66d0*/  STL.64 [R1+0xb0], R28 ;  /* 0x0000b01c01007387 */ /* 0x0009e80000100a00 */
[----:B------:R4:W-:Y:S04]  /*66e0*/  STL.64 [R1+0xa8], R22 ;  /* 0x0000a81601007387 */ /* 0x0009e80000100a00 */
[----:B------:R-:W-:Y:S04]  /*66f0*/  STL.64 [R1+0xa0], R26 ;  /* 0x0000a01a01007387 */ /* 0x000fe80000100a00 */
[----:B------:R-:W-:Y:S04]  /*6700*/  STL.64 [R1+0x98], R24 ;  /* 0x0000981801007387 */ /* 0x000fe80000100a00 */
[----:B------:R4:W-:Y:S01]  /*6710*/  STL.64 [R1+0x90], R20 ;  /* 0x0000901401007387 */ /* 0x0009e20000100a00 */
[----:B-1----:R-:W-:Y:S03]  /*6720*/  IMAD.MOV.U32 R33, RZ, RZ, R43 ;  /* 0x000000ffff217224 */ /* 0x002fe600078e002b */
[----:B------:R-:W-:Y:S04]  /*6730*/  LDSM.16.MT88.4 R244, [R0+0x10000] ;  /* 0x0100000000f4783b */ /* 0x000fe80000004200 */
[----:B------:R-:W-:Y:S04]  /*6740*/  LDSM.16.MT88.4 R36, [R0+0xe800] ;  /* 0x00e800000024783b */ /* 0x000fe80000004200 */
[----:B----4-:R-:W4:Y:S01]  /*6750*/  LDL R29, [R1+0x74] ;  /* 0x00007400011d7983 */ /* 0x010f220000100800 */
[----:B------:R-:W1:Y:S03]  /*6760*/  LDC R23, c[0x0][0x270] ;  /* 0x00009c00ff177b82 */ /* 0x000e660000000800 */
[----:B------:R-:W4:Y:S01]  /*6770*/  LDL R20, [R1+0x20] ;  /* 0x0000200001147983 */ /* 0x000f220000100800 */
[----:B-1----:R-:W-:Y:S03]  /*6780*/  IMAD R30, R23, UR26, RZ ;  /* 0x0000001a171e7c24 */ /* 0x002fe6000f8e02ff */
        /* <DEDUP_REMOVED lines=13> */
[-C--:B------:R-:W-:Y:S01]  /*6860*/  HMMA.16816.F32 R84, R96, R244.reuse, RZ ;  /* 0x000000f46054723c */ /* 0x080fe200000018ff */
[----:B----4-:R-:W-:Y:S05]  /*6870*/  @P0 IADD3 R28, P2, R29, UR15, RZ ;  /* 0x0000000f1d1c0c10 */ /* 0x010fea000ff5e0ff */
[C---:B------:R-:W-:Y:S01]  /*6880*/  HMMA.16816.F32 R88, R92.reuse, R244, RZ ;  /* 0x000000f45c58723c */ /* 0x040fe200000018ff */
[----:B------:R-:W-:Y:S05]  /*6890*/  @UP2 UMOV UR15, UR10 ;  /* 0x0000000a000f2c82 */ /* 0x000fea0008000000 */
        /* <DEDUP_REMOVED lines=12> */
[----:B------:R-:W-:Y:S05]  /*6960*/  LDSM.16.M88.4 R36, [R20+0x1000] ;  /* 0x001000001424783b */ /* 0x000fea0000000200 */
        /* <DEDUP_REMOVED lines=17> */
[----:B------:R-:W3:Y:S05]  /*6a80*/  LDL R32, [R1+0x64] ;  /* 0x0000640001207983 */ /* 0x000eea0000100800 */
[-C--:B------:R-:W-:Y:S06]  /*6a90*/  HMMA.16816.F32 R76, R36, R246.reuse, R76 ;  /* 0x000000f6244c723c */ /* 0x080fec000000184c */
        /* <DEDUP_REMOVED lines=8> */
[----:B------:R4:W2:Y:S04]  /*6b20*/  LDSM.16.M88.4 R36, [R20+0x1000] ;  /* 0x001000001424783b */ /* 0x0008a80000000200 */
[----:B----4-:R-:W4:Y:S01]  /*6b30*/  LDL.LU.64 R20, [R1+0x30] ;  /* 0x0000300001147983 */ /* 0x010f220000300a00 */
[-C--:B-1----:R-:W-:Y:S06]  /*6b40*/  HMMA.16816.F32 R4, R244, R40.reuse, R4 ;  /* 0x00000028f404723c */ /* 0x082fec0000001804 */
[C---:B--2---:R-:W-:Y:S06]  /*6b50*/  HMMA.16816.F32 R8, R36.reuse, R40, R8 ;  /* 0x000000282408723c */ /* 0x044fec0000001808 */
[-C--:B------:R-:W-:Y:S06]  /*6b60*/  HMMA.16816.F32 R12, R36, R42.reuse, R12 ;  /* 0x0000002a240c723c */ /* 0x080fec000000180c */
[C---:B------:R-:W-:Y:S01]  /*6b70*/  HMMA.16816.F32 R16, R244.reuse, R42, R16 ;  /* 0x0000002af410723c */ /* 0x040fe20000001810 */
[----:B------:R-:W5:Y:S04]  /*6b80*/  LDL.LU.64 R42, [R1+0xe0] ;  /* 0x0000e000012a7983 */ /* 0x000f680000300a00 */
[----:B------:R-:W5:Y:S01]  /*6b90*/  LDL.LU.64 R40, [R1+0xd8] ;  /* 0x0000d80001287983 */ /* 0x000f620000300a00 */
[-C--:B------:R-:W-:Y:S06]  /*6ba0*/  HMMA.16816.F32 R68, R244, R248.reuse, R68 ;  /* 0x000000f8f444723c */ /* 0x080fec0000001844 */
[C---:B------:R-:W-:Y:S01]  /*6bb0*/  HMMA.16816.F32 R72, R36.reuse, R248, R72 ;  /* 0x000000f82448723c */ /* 0x040fe20000001848 */
[----:B------:R-:W2:Y:S05]  /*6bc0*/  LDL R249, [R1+0x70] ;  /* 0x0000700001f97983 */ /* 0x000eaa0000100800 */
[-C--:B------:R-:W-:Y:S05]  /*6bd0*/  HMMA.16816.F32 R76, R36, R250.reuse, R76 ;  /* 0x000000fa244c723c */ /* 0x080fea000000184c */
[C---:B------:R-:W-:Y:S01]  /*6be0*/  IMAD.SHL.U32 R248, R30.reuse, 0x8, RZ ;  /* 0x000000081ef87824 */ /* 0x040fe200078e00ff */
[C---:B------:R-:W-:Y:S06]  /*6bf0*/  HMMA.16816.F32 R80, R244.reuse, R250, R80 ;  /* 0x000000faf450723c */ /* 0x040fec0000001850 */
[-C--:B------:R-:W-:Y:S05]  /*6c00*/  HMMA.16816.F32 R84, R244, R24.reuse, R84 ;  /* 0x00000018f454723c */ /* 0x080fea0000001854 */
[C---:B------:R-:W-:Y:S01]  /*6c10*/  IMAD.U32 R250, R30.reuse, -0x40, RZ ;  /* 0xffffffc01efa7824 */ /* 0x040fe200078e00ff */
[C---:B------:R-:W-:Y:S06]  /*6c20*/  HMMA.16816.F32 R88, R36.reuse, R24, R88 ;  /* 0x000000182458723c */ /* 0x040fec0000001858 */
[-C--:B------:R-:W-:Y:S05]  /*6c30*/  HMMA.16816.F32 R92, R36, R26.reuse, R92 ;  /* 0x0000001a245c723c */ /* 0x080fea000000185c */
[----:B------:R-:W-:Y:S01]  /*6c40*/  IMAD.MOV.U32 R25, RZ, RZ, R33 ;  /* 0x000000ffff197224 */ /* 0x000fe200078e0021 */
[----:B------:R-:W-:Y:S05]  /*6c50*/  HMMA.16816.F32 R96, R244, R26, R96 ;  /* 0x0000001af460723c */ /* 0x000fea0000001860 */
[----:B------:R-:W-:Y:S01]  /*6c60*/  IMAD R24, R30, 0x18, RZ ;  /* 0x000000181e187824 */ /* 0x000fe200078e02ff */
[C---:B----4-:R-:W-:Y:S05]  /*6c70*/  LEA R251, P1, R250.reuse, R20, 0x2 ;  /* 0x00000014fafb7211 */ /* 0x050fea00078210ff */
[----:B------:R-:W-:Y:S01]  /*6c80*/  LEA.HI.X.SX32 R250, R250, R21, 0x2, P1 ;  /* 0x00000015fafa7211 */ /* 0x000fe200008f16ff */
[----:B------:R-:W-:Y:S04]  /*6c90*/  IMAD.MOV.U32 R20, RZ, RZ, R251 ;  /* 0x000000ffff147224 */ /* 0x000fe800078e00fb */
[----:B------:R-:W-:Y:S05]  /*6ca0*/  IMAD.MOV.U32 R21, RZ, RZ, R250 ;  /* 0x000000ffff157224 */ /* 0x000fea00078e00fa */
[----:B------:R-:W-:Y:S01]  /*6cb0*/  STL.64 [R1+0x30], R20 ;  /* 0x0000301401007387 */ /* 0x000fe20000100a00 */
[----:B--2---:R-:W-:Y:S01]  /*6cc0*/  @P0 IADD3.X R29, R249, UR14, RZ, P2, !PT ;  /* 0x0000000ef91d0c10 */ /* 0x004fe200097fe4ff */
[----:B------:R-:W-:Y:S01]  /*6cd0*/  IMAD.SHL.U32 R249, R30, 0x10, RZ ;  /* 0x000000101ef97824 */ /* 0x000fe200078e00ff */
[CC--:B------:R-:W-:Y:S01]  /*6ce0*/  LEA R250, P2, R248.reuse, R20.reuse, 0x2 ;  /* 0x00000014f8fa7211 */ /* 0x0c0fe200078410ff */
[----:B------:R-:W-:Y:S02]  /*6cf0*/  @UP2 UMOV UR14, UR9 ;  /* 0x00000009000e2c82 */ /* 0x000fe40008000000 */
[----:B---3--:R-:W2:Y:S01]  /*6d00*/  @P0 LDG.E R32, desc[UR6][R28.64+-0xe0] ;  /* 0xffff20061c200981 */ /* 0x008ea2000c1e1900 */
[-C--:B------:R-:W-:Y:S03]  /*6d10*/  LEA.HI.X.SX32 R251, R248, R21.reuse, 0x2, P2 ;  /* 0x00000015f8fb7211 */ /* 0x080fe600010f16ff */
[----:B------:R1:W3:Y:S04]  /*6d20*/  @P0 LDG.E R22, desc[UR6][R28.64+-0x100] ;  /* 0xffff00061c160981 */ /* 0x0002e8000c1e1900 */
[----:B------:R4:W-:Y:S04]  /*6d30*/  REDG.E.ADD.F32.FTZ.RN.STRONG.GPU desc[UR6][R20.64], R4 ;  /* 0x00000004140079a6 */ /* 0x0009e8000c10f386 */
[----:B------:R4:W-:Y:S01]  /*6d40*/  REDG.E.ADD.F32.FTZ.RN.STRONG.GPU desc[UR6][R250.64], R5 ;  /* 0x00000005fa0079a6 */ /* 0x0009e2000c10f386 */
[----:B-1----:R-:W-:Y:S02]  /*6d50*/  IMAD.SHL.U32 R28, R30, 0x20, RZ ;  /* 0x000000201e1c7824 */ /* 0x002fe400078e00ff */
[----:B------:R-:W-:Y:S01]  /*6d60*/  IMAD R29, R23, UR26, RZ ;  /* 0x0000001a171d7c24 */ /* 0x000fe2000f8e02ff */
[CC--:B----4-:R-:W-:Y:S03]  /*6d70*/  LEA R4, P2, R24.reuse, R20.reuse, 0x2 ;  /* 0x0000001418047211 */ /* 0x0d0fe600078410ff */
[----:B------:R-:W-:Y:S01]  /*6d80*/  IMAD.SHL.U32 R29, R29, 0x20, RZ ;  /* 0x000000201d1d7824 */ /* 0x000fe200078e00ff */
[-C--:B------:R-:W-:Y:S01]  /*6d90*/  LEA.HI.X.SX32 R5, R24, R21.reuse, 0x2, P2 ;  /* 0x0000001518057211 */ /* 0x080fe200010f16ff */
[----:B------:R-:W-:Y:S01]  /*6da0*/  IMAD R24, R30, 0x30, RZ ;  /* 0x000000301e187824 */ /* 0x000fe200078e02ff */
[----:B--2---:R1:W-:Y:S04]  /*6db0*/  @P0 STL [R1+0x64], R32 ;  /* 0x0000642001000387 */ /* 0x0043e80000100800 */
[----:B------:R2:W5:Y:S04]  /*6dc0*/  LDL.LU.64 R38, [R1+0xd0] ;  /* 0x0000d00001267983 */ /* 0x0005680000300a00 */
[----:B------:R2:W5:Y:S01]  /*6dd0*/  LDL.LU.64 R36, [R1+0xc8] ;  /* 0x0000c80001247983 */ /* 0x0005620000300a00 */
[CC--:B-1----:R-:W-:Y:S04]  /*6de0*/  LEA R32, P1, R249.reuse, R20.reuse, 0x2 ;  /* 0x00000014f9207211 */ /* 0x0c2fe800078210ff */
[-C--:B------:R-:W-:Y:S02]  /*6df0*/  LEA.HI.X.SX32 R33, R249, R21.reuse, 0x2, P1 ;  /* 0x00000015f9217211 */ /* 0x080fe400008f16ff */
[-C--:B------:R-:W-:Y:S03]  /*6e00*/  LEA R28, P1, R28, R20.reuse, 0x2 ;  /* 0x000000141c1c7211 */ /* 0x080fe600078210ff */
[----:B------:R1:W-:Y:S01]  /*6e10*/  REDG.E.ADD.F32.FTZ.RN.STRONG.GPU desc[UR6][R32.64], R6 ;  /* 0x00000006200079a6 */ /* 0x0003e2000c10f386 */
[-C--:B------:R-:W-:Y:S03]  /*6e20*/  LEA.HI.X.SX32 R29, R29, R21.reuse, 0x2, P1 ;  /* 0x000000151d1d7211 */ /* 0x080fe600008f16ff */
[----:B------:R4:W-:Y:S04]  /*6e30*/  REDG.E.ADD.F32.FTZ.RN.STRONG.GPU desc[UR6][R4.64], R7 ;  /* 0x00000007040079a6 */ /* 0x0009e8000c10f386 */
[----:B------:R-:W-:Y:S04]  /*6e40*/  REDG.E.ADD.F32.FTZ.RN.STRONG.GPU desc[UR6][R28.64], R8 ;  /* 0x000000081c0079a6 */ /* 0x000fe8000c10f386 */
[----:B-1----:R2:W5:Y:S01]  /*6e50*/  LDL.LU.64 R32, [R1+0xc0] ;  /* 0x0000c00001207983 */ /* 0x0025620000300a00 */
[----:B------:R-:W1:Y:S03]  /*6e60*/  LDC R6, c[0x0][0x270] ;  /* 0x00009c00ff067b82 */ /* 0x000e660000000800 */
[----:B---3--:R3:W-:Y:S05]  /*6e70*/  @P0 STL [R1+0x60], R22 ;  /* 0x0000601601000387 */ /* 0x0087ea0000100800 */
[----:B----4-:R-:W4:Y:S01]  /*6e80*/  LDC R7, c[0x0][0x270] ;  /* 0x00009c00ff077b82 */ /* 0x010f220000000800 */
[C---:B-1----:R-:W-:Y:S02]  /*6e90*/  IMAD R23, R6.reuse, UR26, RZ ;  /* 0x0000001a06177c24 */ /* 0x042fe4000f8e02ff */
[----:B------:R-:W-:Y:S01]  /*6ea0*/  IMAD R5, R6, UR26, RZ ;  /* 0x0000001a06057c24 */ /* 0x000fe2000f8e02ff */
[-C--:B------:R-:W-:Y:S01]  /*6eb0*/  LEA R6, P2, R24, R20.reuse, 0x2 ;  /* 0x0000001418067211 */ /* 0x080fe200078410ff */
[----:B---3--:R-:W-:Y:S02]  /*6ec0*/  IMAD R22, R30, 0x28, RZ ;  /* 0x000000281e167824 */ /* 0x008fe400078e02ff */
[----:B------:R-:W-:Y:S01]  /*6ed0*/  IMAD R23, R23, 0x28, RZ ;  /* 0x0000002817177824 */ /* 0x000fe200078e02ff */
[----:B------:R2:W5:Y:S01]  /*6ee0*/  LDL.LU R30, [R1+0xb8] ;  /* 0x0000b800011e7983 */ /* 0x0005620000300800 */
[----:B------:R-:W-:Y:S01]  /*6ef0*/  IMAD R5, R5, 0x38, RZ ;  /* 0x0000003805057824 */ /* 0x000fe200078e02ff */
[-C--:B------:R-:W-:Y:S02]  /*6f00*/  LEA R22, P3, R22, R20.reuse, 0x2 ;  /* 0x0000001416167211 */ /* 0x080fe400078610ff */
[----:B------:R2:W5:Y:S02]  /*6f10*/  LDL.LU.64 R28, [R1+0xb0] ;  /* 0x0000b000011c7983 */ /* 0x0005640000300a00 */
[-C--:B------:R-:W-:Y:S02]  /*6f20*/  LEA.HI.X.SX32 R23, R23, R21.reuse, 0x2, P3 ;  /* 0x0000001517177211 */ /* 0x080fe400018f16ff */
[-C--:B------:R-:W-:Y:S01]  /*6f30*/  LEA R4, P1, R5, R20.reuse, 0x2 ;  /* 0x0000001405047211 */ /* 0x080fe200078210ff */
[----:B----4-:R-:W-:Y:S01]  /*6f40*/  IMAD R5, R7, UR26, RZ ;  /* 0x0000001a07057c24 */ /* 0x010fe2000f8e02ff */
[-C--:B------:R-:W-:Y:S01]  /*6f50*/  LEA.HI.X.SX32 R7, R24, R21.reuse, 0x2, P2 ;  /* 0x0000001518077211 */ /* 0x080fe200010f16ff */
[----:B------:R1:W-:Y:S01]  /*6f60*/  REDG.E.ADD.F32.FTZ.RN.STRONG.GPU desc[UR6][R22.64], R9 ;  /* 0x00000009160079a6 */ /* 0x0003e2000c10f386 */
[----:B------:R-:W-:Y:S02]  /*6f70*/  VIADD R24, R249, 0x20 ;  /* 0x00000020f9187836 */ /* 0x000fe40000000000 */
[----:B------:R-:W-:Y:S01]  /*6f80*/  IMAD R5, R5, 0x38, RZ ;  /* 0x0000003805057824 */ /* 0x000fe200078e02ff */
[----:B------:R3:W-:Y:S04]  /*6f90*/  REDG.E.ADD.F32.FTZ.RN.STRONG.GPU desc[UR6][R6.64], R10 ;  /* 0x0000000a060079a6 */ /* 0x0007e8000c10f386 */
[-C--:B------:R-:W-:Y:S05]  /*6fa0*/  LEA.HI.X.SX32 R5, R5, R21.reuse, 0x2, P1 ;  /* 0x0000001505057211 */ /* 0x080fea00008f16ff */
[----:B------:R4:W-:Y:S04]  /*6fb0*/  REDG.E.ADD.F32.FTZ.RN.STRONG.GPU desc[UR6][R4.64], R11 ;  /* 0x0000000b040079a6 */ /* 0x0009e8000c10f386 */
[----:B------:R2:W-:Y:S04]  /*6fc0*/  REDG.E.ADD.F32.FTZ.RN.STRONG.GPU desc[UR6][R20.64+0x80], R16 ;  /* 0x00008010140079a6 */ /* 0x0005e8000c10f386 */
[----:B------:R2:W-:Y:S04]  /*6fd0*/  REDG.E.ADD.F32.FTZ.RN.STRONG.GPU desc[UR6][R250.64+0x80], R17 ;  /* 0x00008011fa0079a6 */ /* 0x0005e8000c10f386 */
[----:B-1----:R1:W5:Y:S04]  /*6fe0*/  LDL.LU.64 R22, [R1+0xa8] ;  /* 0x0000a80001167983 */ /* 0x0023680000300a00 */
[----:B------:R-:W2:Y:S01]  /*6ff0*/  LDL.64 R8, [R1+0x48] ;  /* 0x0000480001087983 */ /* 0x000ea20000100a00 */
[C---:B---3--:R-:W-:Y:S03]  /*7000*/  IMAD.IADD R7, R248.reuse, 0x1, R24 ;  /* 0x00000001f8077824 */ /* 0x048fe600078e0218 */
[----:B------:R-:W3:Y:S04]  /*7010*/  LDL R6, [R1+0x2c] ;  /* 0x00002c0001067983 */ /* 0x000ee80000100800 */
[----:B------:R-:W3:Y:S01]  /*7020*/  LDL R10, [R1+0x6c] ;  /* 0x00006c00010a7983 */ /* 0x000ee20000100800 */
[----:B----4-:R-:W-:Y:S02]  /*7030*/  VIADD R5, R249, 0x20 ;  /* 0x00000020f9057836 */ /* 0x010fe40000000000 */
[C---:B------:R-:W-:Y:S01]  /*7040*/  IMAD.IADD R4, R248.reuse, 0x1, R7 ;  /* 0x00000001f8047824 */ /* 0x040fe200078e0207 */
[----:B------:R1:W5:Y:S01]  /*7050*/  LDL.LU.64 R26, [R1+0xa0] ;  /* 0x0000a000011a7983 */ /* 0x0003620000300a00 */
[----:B------:R-:W-:Y:S03]  /*7060*/  IMAD.MOV.U32 R11, RZ, RZ, R25 ;  /* 0x000000ffff0b7224 */ /* 0x000fe600078e0019 */
[----:B------:R1:W5:Y:S01]  /*7070*/  LDL.LU.64 R24, [R1+0x98] ;  /* 0x0000980001187983 */ /* 0x0003620000300a00 */
[----:B--2---:R-:W-:Y:S01]  /*7080*/  IMAD.MOV.U32 R246, RZ, RZ, R8 ;  /* 0x000000fffff67224 */ /* 0x004fe200078e0008 */
[CC--:B------:R-:W-:Y:S01]  /*7090*/  LEA R8, P1, R5.reuse, R20.reuse, 0x2 ;  /* 0x0000001405087211 */ /* 0x0c0fe200078210ff */
[----:B------:R-:W-:Y:S02]  /*70a0*/  IMAD.MOV.U32 R247, RZ, RZ, R9 ;  /* 0x000000fffff77224 */ /* 0x000fe400078e0009 */
[----:B---3--:R-:W-:Y:S01]  /*70b0*/  IMAD.MOV.U32 R245, RZ, RZ, R6 ;  /* 0x000000fffff57224 */ /* 0x008fe200078e0006 */
[-C--:B------:R-:W-:Y:S01]  /*70c0*/  LEA.HI.X.SX32 R9, R5, R21.reuse, 0x2, P1 ;  /* 0x0000001505097211 */ /* 0x080fe200008f16ff */
[----:B------:R-:W-:Y:S01]  /*70d0*/  IMAD.IADD R5, R248, 0x1, R4 ;  /* 0x00000001f8057824 */ /* 0x000fe200078e0204 */
[CC--:B------:R-:W-:Y:S01]  /*70e0*/  LEA R6, P2, R7.reuse, R20.reuse, 0x2 ;  /* 0x0000001407067211 */ /* 0x0c0fe200078410ff */
[----:B------:R-:W-:Y:S01]  /*70f0*/  IMAD.MOV.U32 R244, RZ, RZ, R246 ;  /* 0x000000fffff47224 */ /* 0x000fe200078e00f6 */
[CC--:B------:R-:W-:Y:S01]  /*7100*/  LEA R16, P1, R4.reuse, R20.reuse, 0x2 ;  /* 0x0000001404107211 */ /* 0x0c0fe200078210ff */
[----:B------:R2:W-:Y:S01]  /*7110*/  REDG.E.ADD.F32.FTZ.RN.STRONG.GPU desc[UR6][R8.64], R18 ;  /* 0x00000012080079a6 */ /* 0x0005e2000c10f386 */
[-C--:B------:R-:W-:Y:S01]  /*7120*/  LEA.HI.X.SX32 R7, R7, R21.reuse, 0x2, P2 ;  /* 0x0000001507077211 */ /* 0x080fe200010f16ff */
[----:B------:R-:W-:Y:S01]  /*7130*/  IMAD.MOV.U32 R246, RZ, RZ, R11 ;  /* 0x000000fffff67224 */ /* 0x000fe200078e000b */
[-C--:B------:R-:W-:Y:S01]  /*7140*/  LEA.HI.X.SX32 R17, R4, R21.reuse, 0x2, P1 ;  /* 0x0000001504117211 */ /* 0x080fe200008f16ff */
[----:B------:R-:W-:Y:S02]  /*7150*/  IMAD.IADD R4, R248, 0x1, R5 ;  /* 0x00000001f8047824 */ /* 0x000fe400078e0205 */
[----:B------:R3:W-:Y:S04]  /*7160*/  REDG.E.ADD.F32.FTZ.RN.STRONG.GPU desc[UR6][R6.64], R19 ;  /* 0x00000013060079a6 */ /* 0x0007e8000c10f386 */
[----:B------:R-:W-:Y:S01]  /*7170*/  REDG.E.ADD.F32.FTZ.RN.STRONG.GPU desc[UR6][R16.64], R12 ;  /* 0x0000000c100079a6 */ /* 0x000fe2000c10f386 */
[----:B--2---:R-:W-:Y:S01]  /*7180*/  IMAD.MOV.U32 R18, RZ, RZ, R245 ;  /* 0x000000ffff127224 */ /* 0x004fe200078e00f5 */
[-C--:B------:R-:W-:Y:S01]  /*7190*/  LEA R8, P2, R4, R20.reuse, 0x2 ;  /* 0x0000001404087211 */ /* 0x080fe200078410ff */
[----:B------:R-:W-:Y:S02]  /*71a0*/  IMAD.MOV.U32 R245, RZ, RZ, R247 ;  /* 0x000000fffff57224 */ /* 0x000fe400078e00f7 */
[----:B------:R-:W-:Y:S01]  /*71b0*/  IMAD.MOV.U32 R247, RZ, RZ, R10 ;  /* 0x000000fffff77224 */ /* 0x000fe200078e000a */
[CC--:B------:R-:W-:Y:S01]  /*71c0*/  LEA R10, P1, R5.reuse, R20.reuse, 0x2 ;  /* 0x00000014050a7211 */ /* 0x0c0fe200078210ff */
[----:B---3--:R-:W-:Y:S01]  /*71d0*/  IMAD.IADD R7, R248, 0x1, R4 ;  /* 0x00000001f8077824 */ /* 0x008fe200078e0204 */
[-C--:B------:R-:W-:Y:S02]  /*71e0*/  LEA.HI.X.SX32 R9, R4, R21.reuse, 0x2, P2 ;  /* 0x0000001504097211 */ /* 0x080fe400010f16ff */
[-C--:B------:R-:W-:Y:S01]  /*71f0*/  LEA.HI.X.SX32 R11, R5, R21.reuse, 0x2, P1 ;  /* 0x00000015050b7211 */ /* 0x080fe200008f16ff */
[----:B------:R-:W-:Y:S01]  /*7200*/  VIADD R5, R249, 0x40 ;  /* 0x00000040f9057836 */ /* 0x000fe20000000000 */
[CC--:B------:R-:W-:Y:S03]  /*7210*/  LEA R6, P1, R7.reuse, R20.reuse, 0x2 ;  /* 0x0000001407067211 */ /* 0x0c0fe600078210ff */
[----:B------:R2:W-:Y:S01]  /*7220*/  REDG.E.ADD.F32.FTZ.RN.STRONG.GPU desc[UR6][R10.64], R13 ;  /* 0x0000000d0a0079a6 */ /* 0x0005e2000c10f386 */
[-C--:B------:R-:W-:Y:S03]  /*7230*/  LEA.HI.X.SX32 R7, R7, R21.reuse, 0x2, P1 ;  /* 0x0000001507077211 */ /* 0x080fe600008f16ff */
[----:B------:R3:W-:Y:S04]  /*7240*/  REDG.E.ADD.F32.FTZ.RN.STRONG.GPU desc[UR6][R8.64], R14 ;  /* 0x0000000e080079a6 */ /* 0x0007e8000c10f386 */
[----:B------:R4:W-:Y:S04]  /*7250*/  REDG.E.ADD.F32.FTZ.RN.STRONG.GPU desc[UR6][R6.64], R15 ;  /* 0x0000000f060079a6 */ /* 0x0009e8000c10f386 */
[----:B------:R-:W-:Y:S04]  /*7260*/  REDG.E.ADD.F32.FTZ.RN.STRONG.GPU desc[UR6][R20.64+0x100], R68 ;  /* 0x00010044140079a6 */ /* 0x000fe8000c10f386 */
[----:B------:R-:W-:Y:S01]  /*7270*/  REDG.E.ADD.F32.FTZ.RN.STRONG.GPU desc[UR6][R250.64+0x100], R69 ;  /* 0x00010045fa0079a6 */ /* 0x000fe2000c10f386 */
[C---:B--2---:R-:W-:Y:S01]  /*7280*/  IMAD.IADD R10, R248.reuse, 0x1, R5 ;  /* 0x00000001f80a7824 */ /* 0x044fe200078e0205 */
[CC--:B---3--:R-:W-:Y:S03]  /*7290*/  LEA R8, P1, R5.reuse, R20.reuse, 0x2 ;  /* 0x0000001405087211 */ /* 0x0c8fe600078210ff */
[----:B------:R-:W-:Y:S01]  /*72a0*/  IMAD.IADD R4, R248, 0x1, R10 ;  /* 0x00000001f8047824 */ /* 0x000fe200078e020a */
[-C--:B----4-:R-:W-:Y:S02]  /*72b0*/  LEA R6, P2, R10, R20.reuse, 0x2 ;  /* 0x000000140a067211 */ /* 0x090fe400078410ff */
[-C--:B------:R-:W-:Y:S01]  /*72c0*/  LEA.HI.X.SX32 R9, R5, R21.reuse, 0x2, P1 ;  /* 0x0000001505097211 */ /* 0x080fe200008f16ff */
[----:B------:R-:W-:Y:S01]  /*72d0*/  IMAD.IADD R5, R248, 0x1, R4 ;  /* 0x00000001f8057824 */ /* 0x000fe200078e0204 */
[-C--:B------:R-:W-:Y:S02]  /*72e0*/  LEA.HI.X.SX32 R7, R10, R21.reuse, 0x2, P2 ;  /* 0x000000150a077211 */ /* 0x080fe400010f16ff */
[CC--:B------:R-:W-:Y:S01]  /*72f0*/  LEA R12, P1, R4.reuse, R20.reuse, 0x2 ;  /* 0x00000014040c7211 */ /* 0x0c0fe200078210ff */
[----:B------:R2:W-:Y:S03]  /*7300*/  REDG.E.ADD.F32.FTZ.RN.STRONG.GPU desc[UR6][R8.64], R70 ;  /* 0x00000046080079a6 */ /* 0x0005e6000c10f386 */
[-C--:B------:R-:W-:Y:S01]  /*7310*/  LEA.HI.X.SX32 R13, R4, R21.reuse, 0x2, P1 ;  /* 0x00000015040d7211 */ /* 0x080fe200008f16ff */
[----:B------:R3:W-:Y:S01]  /*7320*/  REDG.E.ADD.F32.FTZ.RN.STRONG.GPU desc[UR6][R6.64], R71 ;  /* 0x00000047060079a6 */ /* 0x0007e2000c10f386 */
[----:B------:R-:W-:Y:S01]  /*7330*/  IMAD.IADD R4, R248, 0x1, R5 ;  /* 0x00000001f8047824 */ /* 0x000fe200078e0205 */
[CC--:B------:R-:W-:Y:S02]  /*7340*/  LEA R10, P1, R5.reuse, R20.reuse, 0x2 ;  /* 0x00000014050a7211 */ /* 0x0c0fe400078210ff */
[----:B------:R-:W-:Y:S02]  /*7350*/  REDG.E.ADD.F32.FTZ.RN.STRONG.GPU desc[UR6][R12.64], R72 ;  /* 0x000000480c0079a6 */ /* 0x000fe4000c10f386 */
[-C--:B------:R-:W-:Y:S01]  /*7360*/  LEA.HI.X.SX32 R11, R5, R21.reuse, 0x2, P1 ;  /* 0x00000015050b7211 */ /* 0x080fe200008f16ff */
[----:B------:R-:W-:Y:S01]  /*7370*/  VIADD R5, R249, 0x60 ;  /* 0x00000060f9057836 */ /* 0x000fe20000000000 */
[----:B------:R-:W-:Y:S04]  /*7380*/  LDSM.16.MT88.4 R68, [R0+0x4000] ;  /* 0x004000000044783b */ /* 0x000fe80000004200 */
[----:B------:R-:W-:Y:S01]  /*7390*/  REDG.E.ADD.F32.FTZ.RN.STRONG.GPU desc[UR6][R10.64], R73 ;  /* 0x000000490a0079a6 */ /* 0x000fe2000c10f386 */
[-C--:B--2---:R-:W-:Y:S01]  /*73a0*/  LEA R8, P2, R4, R20.reuse, 0x2 ;  /* 0x0000001404087211 */ /* 0x084fe200078410ff */
[----:B---3--:R-:W-:Y:S03]  /*73b0*/  IMAD.IADD R7, R248, 0x1, R4 ;  /* 0x00000001f8077824 */ /* 0x008fe600078e0204 */
[-C--:B------:R-:W-:Y:S02]  /*73c0*/  LEA.HI.X.SX32 R9, R4, R21.reuse, 0x2, P2 ;  /* 0x0000001504097211 */ /* 0x080fe400010f16ff */
[CC--:B------:R-:W-:Y:S03]  /*73d0*/  LEA R6, P1, R7.reuse, R20.reuse, 0x2 ;  /* 0x0000001407067211 */ /* 0x0c0fe600078210ff */
[----:B------:R2:W-:Y:S01]  /*73e0*/  REDG.E.ADD.F32.FTZ.RN.STRONG.GPU desc[UR6][R8.64], R74 ;  /* 0x0000004a080079a6 */ /* 0x0005e2000c10f386 */
[-C--:B------:R-:W-:Y:S05]  /*73f0*/  LEA.HI.X.SX32 R7, R7, R21.reuse, 0x2, P1 ;  /* 0x0000001507077211 */ /* 0x080fea00008f16ff */
[----:B------:R3:W-:Y:S04]  /*7400*/  REDG.E.ADD.F32.FTZ.RN.STRONG.GPU desc[UR6][R6.64], R75 ;  /* 0x0000004b060079a6 */ /* 0x0007e8000c10f386 */
[----:B------:R-:W-:Y:S04]  /*7410*/  REDG.E.ADD.F32.FTZ.RN.STRONG.GPU desc[UR6][R20.64+0x180], R80 ;  /* 0x00018050140079a6 */ /* 0x000fe8000c10f386 */
[----:B------:R-:W-:Y:S04]  /*7420*/  REDG.E.ADD.F32.FTZ.RN.STRONG.GPU desc[UR6][R250.64+0x180], R81 ;  /* 0x00018051fa0079a6 */ /* 0x000fe8000c10f386 */
[----:B------:R-:W-:Y:S01]  /*7430*/  LDSM.16.MT88.4 R72, [R3+0x12800] ;  /* 0x012800000348783b */ /* 0x000fe20000004200 */
[C---:B--2---:R-:W-:Y:S04]  /*7440*/  IMAD.IADD R8, R248.reuse, 0x1, R5 ;  /* 0x00000001f8087824 */ /* 0x044fe800078e0205 */
[----:B------:R-:W-:Y:S01]  /*7450*/  IMAD.IADD R4, R248, 0x1, R8 ;  /* 0x00000001f8047824 */ /* 0x000fe200078e0208 */
[CC--:B------:R-:W-:Y:S02]  /*7460*/  LEA R12, P2, R8.reuse, R20.reuse, 0x2 ;  /* 0x00000014080c7211 */ /* 0x0c0fe400078410ff */
[CC--:B---3--:R-:W-:Y:S02]  /*7470*/  LEA R6, P1, R5.reuse, R20.reuse, 0x2 ;  /* 0x0000001405067211 */ /* 0x0c8fe400078210ff */
[-C--:B------:R-:W-:Y:S02]  /*7480*/  LEA.HI.X.SX32 R13, R8, R21.reuse, 0x2, P2 ;  /* 0x00000015080d7211 */ /* 0x080fe400010f16ff */
        /* <DEDUP_REMOVED lines=192> */
.L_x_81:
[----:B------:R-:W-:Y:S02]  /*8090*/  UISETP.GT.AND UP0, UPT, UR8, UR19, UPT ;  /* 0x000000130800728c */ /* 0x000fe4000bf04270 */
[----:B------:R-:W-:Y:S04]  /*80a0*/  UIADD3 UR8, UR8, -0x1, URZ ;  /* 0xffffffff08087890 */ /* 0x000fe8000fffe03f */
[----:B------:R-:W-:Y:S11]  /*80b0*/  PLOP3.LUT P0, PT, PT, PT, UP0, 0x80, 0x0 ;  /* 0x000000000000781c */ /* 0x000ff60003f0f008 */
[----:B------:R-:W-:Y:S02]  /*80c0*/  @!UPT UIADD3 URZ, URZ, URZ, URZ ;  /* 0x0000003f3f3ff290 */ /* 0x000fe4000fffe03f */
        /* <DEDUP_REMOVED lines=172> */
.L_x_83:
        /* <DEDUP_REMOVED lines=20> */
.L_x_84:
        /* <DEDUP_REMOVED lines=53> */
.L_x_86:
[----:B------:R-:W-:Y:S05]  /*9020*/  BSYNC B0 ;  /* 0x0000000000007941 */ /* 0x000fea0003800000 */
.L_x_85:
        /* <DEDUP_REMOVED lines=20> */
.L_x_88:
[----:B------:R-:W-:Y:S05]  /*9170*/  BSYNC B0 ;  /* 0x0000000000007941 */ /* 0x000fea0003800000 */
.L_x_87:
[----:B--2---:R2:W2:Y:S01]  /*9180*/  LDS.128 R20, [R96+0x12000] ;  /* 0x0120000060147984 */ /* 0x0044a20000000c00 */
[----:B------:R-:W-:Y:S01]  /*9190*/  UIMAD UR5, UR12, UR10, URZ ;  /* 0x0000000a0c0572a4 */ /* 0x000fe2000f8e023f */
[----:B-1----:R-:W-:Y:S01]  /*91a0*/  IMAD.U32 R6, RZ, RZ, UR10 ;  /* 0x0000000aff067e24 */ /* 0x002fe2000f8e00ff */
[----:B------:R-:W-:Y:S01]  /*91b0*/  USHF.R.S32.HI UR13, URZ, 0x1f, UR56 ;  /* 0x0000001f3f0d7899 */ /* 0x000fe20008011438 */
[----:B------:R1:W1:Y:S01]  /*91c0*/  LDS.128 R16, [R96+0x14000] ;  /* 0x0140000060107984 */ /* 0x0002620000000c00 */
[----:B------:R-:W-:Y:S01]  /*91d0*/  UIMAD UR5, UR31, UR11, UR5 ;  /* 0x0000000b1f0572a4 */ /* 0x000fe2000f8e0205 */
[----:B------:R-:W-:Y:S01]  /*91e0*/  IMAD.WIDE.U32 R6, R6, UR31, R8 ;  /* 0x0000001f06067c25 */ /* 0x000fe2000f8e0008 */
[----:B------:R-:W-:Y:S01]  /*91f0*/  ULDC.64 UR8, c[0x0][0x470] ;  /* 0x00011c0000087ab9 */ /* 0x000fe20000000a00 */
[----:B------:R1:W1:Y:S01]  /*9200*/  LDS.128 R12, [R96+0x16000] ;  /* 0x01600000600c7984 */ /* 0x0002620000000c00 */
[----:B------:R-:W-:Y:S02]  /*9210*/  BSSY B0, `(.L_x_89) ;  /* 0x000001a000007945 */ /* 0x000fe40003800000 */
        /* <DEDUP_REMOVED lines=25> */
.L_x_90:
[----:B------:R-:W-:Y:S05]  /*93b0*/  BSYNC B0 ;  /* 0x0000000000007941 */ /* 0x000fea0003800000 */
.L_x_89:
[----:B------:R-:W-:Y:S05]  /*93c0*/  @P3 BRA `(.L_x_61) ;  /* 0x0000000000483947 */ /* 0x000fea0003800000 */
[----:B------:R-:W-:Y:S01]  /*93d0*/  IADD3 R4, P0, R4, 0x20, RZ ;  /* 0x0000002004047810 */ /* 0x000fe20007f1e0ff */
[----:B------:R-:W-:Y:S01]  /*93e0*/  ULDC UR5, c[0x0][0x2d0] ;  /* 0x0000b40000057ab9 */ /* 0x000fe20000000800 */
[----:B--2---:R-:W-:Y:S01]  /*93f0*/  MOV R7, R5 ;  /* 0x0000000500077202 */ /* 0x004fe20000000f00 */
[----:B------:R-:W-:Y:S01]  /*9400*/  ULDC.64 UR8, c[0x0][0x3f8] ;  /* 0x0000fe0000087ab9 */ /* 0x000fe20000000a00 */
[----:B------:R-:W-:Y:S01]  /*9410*/  ISETP.GE.AND P2, PT, R244, UR5, PT ;  /* 0x00000005f4007c0c */ /* 0x000fe2000bf46270 */
[----:B------:R-:W-:Y:S01]  /*9420*/  IMAD.X R6, RZ, RZ, R52, P0 ;  /* 0x000000ffff067224 */ /* 0x000fe200000e0634 */
[----:B------:R-:W-:Y:S02]  /*9430*/  ISETP.GE.AND P1, PT, R246, UR5, PT ;  /* 0x00000005f6007c0c */ /* 0x000fe4000bf26270 */
        /* <DEDUP_REMOVED lines=8> */
[----:B------:R2:W-:Y:S04]  /*94c0*/  @!P2 STG.E.128 desc[UR6][R4.64], R48 ;  /* 0x000000300400a986 */ /* 0x0005e8000c101d06 */
[----:B------:R2:W-:Y:S04]  /*94d0*/  @!P1 STG.E.128 desc[UR6][R4.64+0x80], R44 ;  /* 0x0000802c04009986 */ /* 0x0005e8000c101d06 */
[----:B------:R2:W-:Y:S02]  /*94e0*/  @!P0 STG.E.128 desc[UR6][R4.64+0x100], R40 ;  /* 0x0001002804008986 */ /* 0x0005e4000c101d06 */
.L_x_61:
[----:B------:R-:W-:Y:S05]  /*94f0*/  BSYNC B1 ;  /* 0x0000000000017941 */ /* 0x000fea0003800000 */
.L_x_47:
[----:B-12---:R-:W2:Y:S01]  /*9500*/  LDL R4, [R1+0x88] ;  /* 0x0000880001047983 */ /* 0x006ea20000100800 */
[----:B------:R-:W-:Y:S02]  /*9510*/  ULDC UR5, c[0x0][0xc] ;  /* 0x0000030000057ab9 */ /* 0x000fe40000000800 */
[----:B------:R-:W-:Y:S01]  /*9520*/  UIADD3 UR30, UR5, UR30, URZ ;  /* 0x0000001e051e7290 */ /* 0x000fe2000fffe03f */
[----:B--2---:R-:W-:-:S13]  /*9530*/  R2UR UR8, R4 ;  /* 0x00000000040872ca */ /* 0x004fda00000e0000 */
[----:B------:R-:W-:-:S06]  /*9540*/  UISETP.GE.AND UP0, UPT, UR30, UR8, UPT ;  /* 0x000000081e00728c */ /* 0x000fcc000bf06270 */
[----:B------:R-:W-:-:S13]  /*9550*/  PLOP3.LUT P0, PT, PT, PT, UP0, 0x80, 0x0 ;  /* 0x000000000000781c */ /* 0x000fda0003f0f008 */
[----:B------:R-:W-:Y:S05]  /*9560*/  @P0 BRA `(.L_x_91) ;  /* 0x0000000000040947 */ /* 0x000fea0003800000 */
[----:B------:R-:W-:Y:S05]  /*9570*/  BRA `(.L_x_92) ;  /* 0xffffff7400a07947 */ /* 0x000fea000383ffff */
.L_x_91:
[----:B------:R-:W-:Y:S05]  /*9580*/  EXIT ;  /* 0x000000000000794d */ /* 0x000fea0003800000 */
.L_x_93:
        /* <DEDUP_REMOVED lines=15> */
.L_x_1583:


//--------------------- .text._ZN5flash44flash_bwd_dq_dk_dv_loop_seqk_parallel_kernelI23Flash_bwd_kernel_traitsILi192ELi64ELi64ELi8ELi4ELi2ELi2ELb1ELb1EN7cutlass6half_tE19Flash_kernel_traitsILi192ELi64ELi64ELi8ES3_EELb0ELb0ELb0ELb0ELb0ELb1ELb0EEEvNS_16Flash_bwd_paramsE --------------------------
	.section	.text._ZN5flash44flash_bwd_dq_dk_dv_loop_seqk_parallel_kernelI23Flash_bwd_kernel_traitsILi192ELi64ELi64ELi8ELi4ELi2ELi2ELb1ELb1EN7cutlass6half_tE19Flash_kernel_traitsILi192ELi64ELi64ELi8ES3_EELb0ELb0ELb0ELb0ELb0ELb1ELb0EEEvNS_16Flash_bwd_paramsE,"ax",@progbits
	.align	128
        .global         _ZN5flash44flash_bwd_dq_dk_dv_loop_seqk_parallel_kernelI23Flash_bwd_kernel_traitsILi192ELi64ELi64ELi8ELi4ELi2ELi2ELb1ELb1EN7cutlass6half_tE19Flash_kernel_traitsILi192ELi64ELi64ELi8ES3_EELb0ELb0ELb0ELb0ELb0ELb1ELb0EEEvNS_16Flash_bwd_paramsE
        .type           _ZN5flash44flash_bwd_dq_dk_dv_loop_seqk_parallel_kernelI23Flash_bwd_kernel_traitsILi192ELi64ELi64ELi8ELi4ELi2ELi2ELb1ELb1EN7cutlass6half_tE19Flash_kernel_traitsILi192ELi64ELi64ELi8ES3_EELb0ELb0ELb0ELb0ELb0ELb1ELb0EEEvNS_16Flash_bwd_paramsE,@function
        .size           _ZN5flash44flash_bwd_dq_dk_dv_loop_seqk_parallel_kernelI23Flash_bwd_kernel_traitsILi192ELi64ELi64ELi8ELi4ELi2ELi2ELb1ELb1EN7cutlass6half_tE19Flash_kernel_traitsILi192ELi64ELi64ELi8ES3_EELb0ELb0ELb0ELb0ELb0ELb1ELb0EEEvNS_16Flash_bwd_paramsE,(.L_x_1584 - _ZN5flash44flash_bwd_dq_dk_dv_loop_seqk_parallel_kernelI23Flash_bwd_kernel_traitsILi192ELi64ELi64ELi8ELi4ELi2ELi2ELb1ELb1EN7cutlass6half_tE19Flash_kernel_traitsILi192ELi64ELi64ELi8ES3_EELb0ELb0ELb0ELb0ELb0ELb1ELb0EEEvNS_16Flash_bwd_paramsE)
        .other          _ZN5flash44flash_bwd_dq_dk_dv_loop_seqk_parallel_kernelI23Flash_bwd_kernel_traitsILi192ELi64ELi64ELi8ELi4ELi2ELi2ELb1ELb1EN7cutlass6half_tE19Flash_kernel_traitsILi192ELi64ELi64ELi8ES3_EELb0ELb0ELb0ELb0ELb0ELb1ELb0EEEvNS_16Flash_bwd_paramsE,@"STO_CUDA_ENTRY STV_DEFAULT"
_ZN5flash44flash_bwd_dq_dk_dv_loop_seqk_parallel_kernelI23Flash_bwd_kernel_traitsILi192ELi64ELi64ELi8ELi4ELi2ELi2ELb1ELb1EN7cutlass6half_tE19Flash_kernel_traitsILi192ELi64ELi64ELi8ES3_EELb0ELb0ELb0ELb0ELb0ELb1ELb0EEEvNS_16Flash_bwd_paramsE:
.text._ZN5flash44flash_bwd_dq_dk_dv_loop_seqk_parallel_kernelI23Flash_bwd_kernel_traitsILi192ELi64ELi64ELi8ELi4ELi2ELi2ELb1ELb1EN7cutlass6half_tE19Flash_kernel_traitsILi192ELi64ELi64ELi8ES3_EELb0ELb0ELb0ELb0ELb0ELb1ELb0EEEvNS_16Flash_bwd_paramsE:
        /* <DEDUP_REMOVED lines=20> */
[----:B---3--:R-:W-:-:S02]  /*0140*/  USHF.R.S32.HI UR4, URZ, 0x1f, UR54 ;  /* 0x0000001f3f047899 */ /* 0x008fc40008011436 */
[----:B------:R-:W-:Y:S01]  /*0150*/  USHF.R.S32.HI UR61, URZ, 0x1f, UR54 ;  /* 0x0000001f3f3d7899 */ /* 0x000fe20008011436 */
        /* <DEDUP_REMOVED lines=13> */
[----:B------:R-:W-:Y:S02]  /*0230*/  SHF.R.S32.HI R4, RZ, 0x4, R5 ;  /* 0x00000004ff047819 */ /* 0x000fe40000011405 */
[----:B------:R-:W-:-:S02]  /*0240*/  LOP3.LUT R0, R15, 0xfffffff8, RZ, 0xc0, !PT ;  /* 0xfffffff80f007812 */ /* 0x000fc400078ec0ff */
[--C-:B------:R-:W-:Y:S02]  /*0250*/  SHF.R.S32.HI R9, RZ, 0x2, R21.reuse ;  /* 0x00000002ff097819 */ /* 0x100fe40000011415 */
[----:B------:R-:W-:Y:S01]  /*0260*/  SHF.R.S32.HI R2, RZ, 0x1f, R21 ;  /* 0x0000001fff027819 */ /* 0x000fe20000011415 */
[----:B------:R-:W-:Y:S01]  /*0270*/  IMAD.IADD R0, R17, 0x1, -R0 ;  /* 0x0000000111007824 */ /* 0x000fe200078e0a00 */
[----:B------:R-:W-:Y:S02]  /*0280*/  SHF.R.S32.HI R6, RZ, 0x3, R15 ;  /* 0x00000003ff067819 */ /* 0x000fe4000001140f */
[C---:B------:R-:W-:Y:S01]  /*0290*/  LEA.HI R3, R5.reuse, R4, RZ, 0x1 ;  /* 0x0000000405037211 */ /* 0x040fe200078f08ff */
[----:B------:R-:W-:Y:S01]  /*02a0*/  IMAD.SHL.U32 R8, R0, 0x8, RZ ;  /* 0x0000000800087824 */ /* 0x000fe200078e00ff */
[----:B------:R-:W-:Y:S01]  /*02b0*/  LEA.HI R2, R2, R9, RZ, 0x3 ;  /* 0x0000000902027211 */ /* 0x000fe200078f18ff */
[----:B------:R-:W-:Y:S01]  /*02c0*/  IMAD.SHL.U32 R6, R6, 0x40, RZ ;  /* 0x0000004006067824 */ /* 0x000fe200078e00ff */
[----:B------:R-:W-:-:S02]  /*02d0*/  LOP3.LUT R7, R5, 0xfffffff0, RZ, 0xc0, !PT ;  /* 0xfffffff005077812 */ /* 0x000fc400078ec0ff */
[----:B------:R-:W-:Y:S02]  /*02e0*/  LOP3.LUT R5, R3, 0xfffffffe, RZ, 0xc0, !PT ;  /* 0xfffffffe03057812 */ /* 0x000fe400078ec0ff */
[----:B------:R-:W-:Y:S02]  /*02f0*/  LOP3.LUT R3, R2, 0xfffffff8, RZ, 0xc0, !PT ;  /* 0xfffffff802037812 */ /* 0x000fe400078ec0ff */
        /* <DEDUP_REMOVED lines=12> */
[----:B------:R-:W-:-:S02]  /*03c0*/  SHF.R.S32.HI R3, RZ, 0x1f, R5 ;  /* 0x0000001fff037819 */ /* 0x000fc40000011405 */
[----:B------:R-:W-:Y:S02]  /*03d0*/  LEA.HI R9, R18, R17, RZ, 0x7 ;  /* 0x0000001112097211 */ /* 0x000fe400078f38ff */
[----:B------:R-:W-:Y:S02]  /*03e0*/  LOP3.LUT R0, R0, 0x1c0, RZ, 0xc0, !PT ;  /* 0x000001c000007812 */ /* 0x000fe400078ec0ff */
[----:B------:R-:W-:Y:S02]  /*03f0*/  LEA.HI R14, R3, R5, RZ, 0x3 ;  /* 0x00000005030e7211 */ /* 0x000fe400078f18ff */
[----:B------:R-:W-:Y:S02]  /*0400*/  SHF.R.S32.HI R9, RZ, 0x7, R9 ;  /* 0x00000007ff097819 */ /* 0x000fe40000011409 */
[----:B------:R-:W-:Y:S02]  /*0410*/  LOP3.LUT R3, R0, 0x8, R15, 0xf8, !PT ;  /* 0x0000000800037812 */ /* 0x000fe400078ef80f */
[----:B------:R-:W-:-:S02]  /*0420*/  SHF.R.U32.HI R11, RZ, 0x3, R0 ;  /* 0x00000003ff0b7819 */ /* 0x000fc40000011600 */
[----:B------:R-:W-:Y:S02]  /*0430*/  LOP3.LUT R7, R0, 0x10, R2, 0xf8, !PT ;  /* 0x0000001000077812 */ /* 0x000fe400078ef802 */
[----:B------:R-:W-:Y:S01]  /*0440*/  LOP3.LUT R2, R3, R11, RZ, 0x3c, !PT ;  /* 0x0000000b03027212 */ /* 0x000fe200078e3cff */
[----:B------:R-:W-:Y:S01]  /*0450*/  IMAD R3, R9, 0x800, R12 ;  /* 0x0000080009037824 */ /* 0x000fe200078e020c */
[----:B------:R-:W-:Y:S02]  /*0460*/  LOP3.LUT R0, R6, 0x1, RZ, 0xc0, !PT ;  /* 0x0000000106007812 */ /* 0x000fe400078ec0ff */
[----:B------:R-:W-:Y:S01]  /*0470*/  LOP3.LUT R4, R14, 0xfffffff8, RZ, 0xc0, !PT ;  /* 0xfffffff80e047812 */ /* 0x000fe200078ec0ff */
[----:B------:R-:W-:Y:S01]  /*0480*/  IMAD.IADD R20, R3, 0x1, R2 ;  /* 0x0000000103147824 */ /* 0x000fe200078e0202 */
[----:B------:R-:W-:Y:S01]  /*0490*/  LOP3.LUT R2, R21, 0x7ffffffc, RZ, 0xc0, !PT ;  /* 0x7ffffffc15027812 */ /* 0x000fe200078ec0ff */
[----:B------:R-:W-:Y:S01]  /*04a0*/  IMAD.SHL.U32 R3, R6, 0x40, RZ ;  /* 0x0000004006037824 */ /* 0x000fe200078e00ff */
[----:B------:R-:W-:Y:S01]  /*04b0*/  ISETP.NE.U32.AND P0, PT, R0, 0x1, PT ;  /* 0x000000010000780c */ /* 0x000fe20003f05070 */
[----:B------:R-:W-:Y:S01]  /*04c0*/  IMAD.IADD R8, R5, 0x1, -R4 ;  /* 0x0000000105087824 */ /* 0x000fe200078e0a04 */
[----:B------:R-:W-:Y:S01]  /*04d0*/  LEA.HI R0, R18, R17, RZ, 0x6 ;  /* 0x0000001112007211 */ /* 0x000fe200078f30ff */
[----:B------:R-:W-:Y:S01]  /*04e0*/  IMAD.SHL.U32 R4, R9, 0x20, RZ ;  /* 0x0000002009047824 */ /* 0x000fe200078e00ff */
[----:B------:R-:W-:Y:S01]  /*04f0*/  LOP3.LUT R15, R7, 0x8, R15, 0xf8, !PT ;  /* 0x00000008070f7812 */ /* 0x000fe200078ef80f */
[C---:B------:R-:W-:Y:S01]  /*0500*/  IMAD.IADD R7, R17.reuse, 0x1, -R2 ;  /* 0x0000000111077824 */ /* 0x040fe200078e0a02 */
[----:B------:R-:W-:Y:S01]  /*0510*/  SHF.R.S32.HI R0, RZ, 0x6, R0 ;  /* 0x00000006ff007819 */ /* 0x000fe20000011400 */
[----:B------:R-:W-:Y:S01]  /*0520*/  IMAD.SHL.U32 R2, R17, 0x2, RZ ;  /* 0x0000000211027824 */ /* 0x000fe200078e00ff */
[----:B------:R-:W-:Y:S01]  /*0530*/  LOP3.LUT R3, R3, 0x1c0, RZ, 0xc0, !PT ;  /* 0x000001c003037812 */ /* 0x000fe200078ec0ff */
[----:B------:R-:W-:Y:S01]  /*0540*/  IMAD.SHL.U32 R9, R14, 0x40, RZ ;  /* 0x000000400e097824 */ /* 0x000fe200078e00ff */
[----:B------:R-:W-:Y:S01]  /*0550*/  R2P PR, R6, 0x6 ;  /* 0x0000000606007804 */ /* 0x000fe20000000000 */
[----:B------:R-:W-:Y:S01]  /*0560*/  IMAD R17, R0, 0x200, R10 ;  /* 0x0000020000117824 */ /* 0x000fe200078e020a */
[----:B------:R-:W-:Y:S01]  /*0570*/  LOP3.LUT R5, R4, 0x6, R2, 0xf8, !PT ;  /* 0x0000000604057812 */ /* 0x000fe200078ef802 */
[----:B------:R-:W-:Y:S01]  /*0580*/  IMAD.SHL.U32 R0, R0, 0x8, RZ ;  /* 0x0000000800007824 */ /* 0x000fe200078e00ff */
[----:B------:R-:W-:Y:S01]  /*0590*/  SHF.R.U32.HI R2, RZ, 0x3, R3 ;  /* 0x00000003ff027819 */ /* 0x000fe20000011603 */
[----:B------:R-:W-:Y:S01]  /*05a0*/  IMAD.SHL.U32 R6, R13, 0x20, RZ ;  /* 0x000000200d067824 */ /* 0x000fe200078e00ff */
[----:B------:R-:W-:Y:S01]  /*05b0*/  LOP3.LUT R9, R9, 0xfffffe00, RZ, 0xc0, !PT ;  /* 0xfffffe0009097812 */ /* 0x000fe200078ec0ff */
[----:B------:R1:W-:Y:S01]  /*05c0*/  STL [R1+0x70], R5 ;  /* 0x0000700501007387 */ /* 0x0003e20000100800 */
[----:B------:R-:W-:-:S02]  /*05d0*/  LOP3.LUT R0, R0, 0x18, RZ, 0xc0, !PT ;  /* 0x0000001800007812 */ /* 0x000fc400078ec0ff */
[----:B------:R-:W-:Y:S02]  /*05e0*/  LOP3.LUT P6, RZ, R8, 0x2, RZ, 0xc0, !PT ;  /* 0x0000000208ff7812 */ /* 0x000fe400078cc0ff */
[----:B------:R-:W-:Y:S02]  /*05f0*/  LOP3.LUT R10, R0, 0x20, R6, 0xf8, !PT ;  /* 0x00000020000a7812 */ /* 0x000fe400078ef806 */
[----:B------:R-:W-:Y:S02]  /*0600*/  LOP3.LUT P5, RZ, R8, 0x4, RZ, 0xc0, !PT ;  /* 0x0000000408ff7812 */ /* 0x000fe400078ac0ff */
[----:B-1----:R-:W-:Y:S01]  /*0610*/  LOP3.LUT R5, R3, 0x20, R4, 0xf8, !PT ;  /* 0x0000002003057812 */ /* 0x002fe200078ef804 */
[----:B------:R-:W-:Y:S01]  /*0620*/  IMAD.SHL.U32 R4, R7, 0x2, RZ ;  /* 0x0000000207047824 */ /* 0x000fe200078e00ff */
[----:B------:R-:W-:Y:S02]  /*0630*/  LOP3.LUT R7, R2, R3, R0, 0x1e, !PT ;  /* 0x0000000302077212 */ /* 0x000fe400078e1e00 */
[----:B------:R-:W-:Y:S01]  /*0640*/  LOP3.LUT R5, R5, R2, RZ, 0x3c, !PT ;  /* 0x0000000205057212 */ /* 0x000fe200078e3cff */
[----:B------:R-:W-:Y:S01]  /*0650*/  IMAD R0, R16, 0x400, R4 ;  /* 0x0000040010007824 */ /* 0x000fe200078e0204 */
[----:B------:R-:W-:Y:S01]  /*0660*/  LOP3.LUT R3, R12, R15, R11, 0xf6, !PT ;  /* 0x0000000f0c037212 */ /* 0x000fe200078ef60b */
[----:B------:R-:W-:-:S02]  /*0670*/  IMAD.SHL.U32 R2, R8, 0x40, RZ ;  /* 0x0000004008027824 */ /* 0x000fc400078e00ff */
[----:B------:R-:W-:Y:S01]  /*0680*/  IMAD.IADD R11, R0, 0x1, R7 ;  /* 0x00000001000b7824 */ /* 0x000fe200078e0207 */
[----:B------:R-:W-:Y:S01]  /*0690*/  LEA R3, R3, UR5, 0x1 ;  /* 0x0000000503037c11 */ /* 0x000fe2000f8e08ff */
[----:B------:R-:W-:Y:S01]  /*06a0*/  IMAD R6, R19, 0x400, R4 ;  /* 0x0000040013067824 */ /* 0x000fe200078e0204 */
[----:B------:R-:W-:Y:S01]  /*06b0*/  LOP3.LUT R0, R2, 0x1c0, RZ, 0xc0, !PT ;  /* 0x000001c002007812 */ /* 0x000fe200078ec0ff */
[----:B------:R-:W-:Y:S01]  /*06c0*/  IMAD.SHL.U32 R4, R13, 0x8, RZ ;  /* 0x000000080d047824 */ /* 0x000fe200078e00ff */
[----:B------:R-:W-:Y:S01]  /*06d0*/  LEA R13, R17, UR5, 0x1 ;  /* 0x00000005110d7c11 */ /* 0x000fe2000f8e08ff */
[----:B------:R-:W-:Y:S01]  /*06e0*/  IMAD.IADD R12, R6, 0x1, R5 ;  /* 0x00000001060c7824 */ /* 0x000fe200078e0205 */
[----:B------:R-:W-:Y:S01]  /*06f0*/  SHF.R.U32.HI R2, RZ, 0x3, R0 ;  /* 0x00000003ff027819 */ /* 0x000fe20000011600 */
[----:B------:R-:W-:Y:S01]  /*0700*/  IMAD.U32 R5, RZ, RZ, UR4 ;  /* 0x00000004ff057e24 */ /* 0x000fe2000f8e00ff */
[----:B------:R-:W-:Y:S01]  /*0710*/  ULEA UR4, UR6, UR7, 0x18 ;  /* 0x0000000706047291 */ /* 0x000fe2000f8ec03f */
[----:B------:R-:W-:Y:S01]  /*0720*/  LOP3.LUT R4, R0, 0x8, R4, 0xf8, !PT ;  /* 0x0000000800047812 */ /* 0x000fe200078ef804 */
[----:B------:R-:W-:Y:S01]  /*0730*/  USHF.R.S32.HI UR6, URZ, 0x1f, UR43 ;  /* 0x0000001f3f067899 */ /* 0x000fe2000801142b */
[----:B------:R-:W-:Y:S01]  /*0740*/  LOP3.LUT R0, R2, R10, R0, 0x1e, !PT ;  /* 0x0000000a02007212 */ /* 0x000fe200078e1e00 */
[--C-:B------:R-:W-:Y:S01]  /*0750*/  IMAD R7, R19, 0x400, R9.reuse ;  /* 0x0000040013077824 */ /* 0x100fe200078e0209 */
[----:B------:R-:W-:Y:S01]  /*0760*/  LOP3.LUT R2, R4, R2, RZ, 0x3c, !PT ;  /* 0x0000000204027212 */ /* 0x000fe200078e3cff */
[----:B------:R-:W-:Y:S01]  /*0770*/  IMAD R8, R16, 0x400, R9 ;  /* 0x0000040010087824 */ /* 0x000fe200078e0209 */
[----:B------:R-:W-:Y:S01]  /*0780*/  LOP3.LUT R9, R0, R9, RZ, 0xfc, !PT ;  /* 0x0000000900097212 */ /* 0x000fe200078efcff */
[----:B------:R-:W-:Y:S01]  /*0790*/  IMAD.U32 R0, RZ, RZ, UR6 ;  /* 0x00000006ff007e24 */ /* 0x000fe2000f8e00ff */
[----:B------:R-:W-:Y:S01]  /*07a0*/  USHF.R.S32.HI UR7, URZ, 0x1f, UR54 ;  /* 0x0000001f3f077899 */ /* 0x000fe20008011436 */
[----:B------:R-:W-:Y:S01]  /*07b0*/  IMAD.MOV.U32 R6, RZ, RZ, 0x20 ;  /* 0x00000020ff067424 */ /* 0x000fe200078e00ff */
[----:B------:R-:W-:Y:S01]  /*07c0*/  UIADD3 UR6, UR5, 0x12000, URZ ;  /* 0x0001200005067890 */ /* 0x000fe2000fffe03f */
[----:B------:R-:W-:Y:S01]  /*07d0*/  IMAD.IADD R7, R7, 0x1, R2 ;  /* 0x0000000107077824 */ /* 0x000fe200078e0202 */
[----:B------:R1:W-:Y:S01]  /*07e0*/  STL [R1+0x2c], R13 ;  /* 0x00002c0d01007387 */ /* 0x0003e20000100800 */
[----:B------:R-:W-:Y:S01]  /*07f0*/  IMAD.IADD R8, R2, 0x1, R8 ;  /* 0x0000000102087824 */ /* 0x000fe200078e0208 */
[----:B------:R-:W-:Y:S01]  /*0800*/  LEA R14, R12, UR5, 0x1 ;  /* 0x000000050c0e7c11 */ /* 0x000fe2000f8e08ff */
[----:B------:R-:W-:Y:S01]  /*0810*/  IMAD.U32 R2, RZ, RZ, UR7 ;  /* 0x00000007ff027e24 */ /* 0x000fe2000f8e00ff */
[----:B------:R-:W-:Y:S01]  /*0820*/  SEL R2, R6, 0xffffffe0, !P4 ;  /* 0xffffffe006027807 */ /* 0x000fe20006000000 */
[----:B------:R-:W-:Y:S01]  /*0830*/  IMAD.MOV.U32 R5, RZ, RZ, 0x40 ;  /* 0x00000040ff057424 */ /* 0x000fe200078e00ff */
[----:B------:R-:W-:Y:S01]  /*0840*/  LEA R0, R20, UR6, 0x1 ;  /* 0x0000000614007c11 */ /* 0x000fe2000f8e08ff */
[----:B------:R-:W-:Y:S01]  /*0850*/  IMAD.U32 R4, RZ, RZ, UR8 ;  /* 0x00000008ff047e24 */ /* 0x000fe2000f8e00ff */
[----:B------:R-:W-:Y:S01]  /*0860*/  UIADD3 UR7, UR5, 0xc000, URZ ;  /* 0x0000c00005077890 */ /* 0x000fe2000fffe03f */
[----:B------:R-:W-:Y:S01]  /*0870*/  IMAD.MOV.U32 R10, RZ, RZ, -0x10 ;  /* 0xfffffff0ff0a7424 */ /* 0x000fe200078e00ff */
[----:B------:R-:W-:Y:S01]  /*0880*/  SEL R4, R5, 0xffffffc0, !P3 ;  /* 0xffffffc005047807 */ /* 0x000fe20005800000 */
[----:B------:R-:W-:Y:S01]  /*0890*/  VIADD R12, R14, 0x20 ;  /* 0x000000200e0c7836 */ /* 0x000fe20000000000 */
[----:B------:R-:W-:Y:S01]  /*08a0*/  LEA R8, R8, UR6, 0x1 ;  /* 0x0000000608087c11 */ /* 0x000fe2000f8e08ff */
[----:B------:R-:W-:Y:S01]  /*08b0*/  @P1 VIADD R12, R14, 0xffffffe0 ;  /* 0xffffffe00e0c1836 */ /* 0x000fe20000000000 */
[----:B------:R-:W-:Y:S01]  /*08c0*/  SEL R10, R10, 0x10, !P0 ;  /* 0x000000100a0a7807 */ /* 0x000fe20004000000 */
[----:B------:R-:W-:Y:S01]  /*08d0*/  IMAD.IADD R252, R0, 0x1, R4 ;  /* 0x0000000100fc7824 */ /* 0x000fe200078e0204 */
[----:B------:R-:W-:-:S02]  /*08e0*/  SEL R6, R6, 0xffffffe0, !P6 ;  /* 0xffffffe006067807 */ /* 0x000fc40007000000 */
[----:B------:R-:W-:Y:S01]  /*08f0*/  SEL R5, R5, 0xffffffc0, !P5 ;  /* 0xffffffc005057807 */ /* 0x000fe20006800000 */
[----:B-1----:R-:W-:Y:S01]  /*0900*/  IMAD.IADD R13, R0, 0x1, R2 ;  /* 0x00000001000d7824 */ /* 0x002fe200078e0202 */
[----:B------:R-:W-:-:S04]  /*0910*/  IADD3 R2, R2, -0x6000, R0 ;  /* 0xffffa00002027810 */ /* 0x000fc80007ffe000 */
[----:B------:R1:W-:Y:S01]  /*0920*/  STL [R1+0x4], R13 ;  /* 0x0000040d01007387 */ /* 0x0003e20000100800 */
[C---:B------:R-:W-:Y:S02]  /*0930*/  IMAD.IADD R0, R4.reuse, 0x1, R2 ;  /* 0x0000000104007824 */ /* 0x040fe400078e0202 */
[----:B------:R-:W-:Y:S01]  /*0940*/  IMAD.IADD R2, R4, 0x1, R3 ;  /* 0x0000000104027824 */ /* 0x000fe200078e0203 */
[----:B------:R-:W-:Y:S04]  /*0950*/  STL [R1+0x48], R14 ;  /* 0x0000480e01007387 */ /* 0x000fe80000100800 */
[----:B------:R2:W-:Y:S01]  /*0960*/  STL [R1+0x10], R0 ;  /* 0x0000100001007387 */ /* 0x0005e20000100800 */
[----:B-1----:R-:W-:Y:S01]  /*0970*/  LEA R13, R11, UR7, 0x1 ;  /* 0x000000070b0d7c11 */ /* 0x002fe2000f8e08ff */
[----:B------:R-:W-:Y:S01]  /*0980*/  ULDC.64 UR6, c[0x0][0x208] ;  /* 0x0000820000067ab9 */ /* 0x000fe20000000a00 */
[----:B------:R-:W-:-:S03]  /*0990*/  LEA R11, R7, UR5, 0x1 ;  /* 0x00000005070b7c11 */ /* 0x000fc6000f8e08ff */
[C---:B------:R-:W-:Y:S01]  /*09a0*/  VIADD R4, R13.reuse, 0x40 ;  /* 0x000000400d047836 */ /* 0x040fe20000000000 */
[----:B------:R-:W-:Y:S01]  /*09b0*/  STL [R1+0x68], R13 ;  /* 0x0000680d01007387 */ /* 0x000fe20000100800 */
[----:B------:R-:W-:Y:S02]  /*09c0*/  @P2 VIADD R4, R13, 0xffffffc0 ;  /* 0xffffffc00d042836 */ /* 0x000fe40000000000 */
[----:B--2---:R-:W-:Y:S02]  /*09d0*/  IMAD.IADD R0, R14, 0x1, R10 ;  /* 0x000000010e007824 */ /* 0x004fe400078e020a */
[----:B------:R-:W-:-:S03]  /*09e0*/  IMAD.IADD R7, R11, 0x1, R6 ;  /* 0x000000010b077824 */ /* 0x000fc600078e0206 */
        /* <DEDUP_REMOVED lines=19> */
.L_x_122:
        /* <DEDUP_REMOVED lines=38> */
[----:B------:R1:W5:Y:S02]  /*0d80*/  @P3 LDG.E R6, desc[UR6][R4.64+0x4] ;  /* 0x0000040604063981 */ /* 0x000364000c1e1900 */
        /* <DEDUP_REMOVED lines=28> */
.L_x_94:
        /* <DEDUP_REMOVED lines=14> */
[----:B------:R-:W-:Y:S01]  /*1030*/  ULDC UR57, c[0x0][0x2d4] ;  /* 0x0000b50000397ab9 */ /* 0x000fe20000000800 */
[----:B------:R-:W-:Y:S01]  /*1040*/  ULDC UR59, c[0x0][0x2dc] ;  /* 0x0000b700003b7ab9 */ /* 0x000fe20000000800 */
[----:B------:R-:W-:-:S02]  /*1050*/  UIMAD UR24, UR43, UR11, UR10 ;  /* 0x0000000b2b1872a4 */ /* 0x000fc4000f8e020a */
[----:B------:R-:W-:Y:S01]  /*1060*/  USHF.R.S32.HI UR25, URZ, 0x1f, UR57 ;  /* 0x0000001f3f197899 */ /* 0x000fe20008011439 */
[----:B------:R-:W-:Y:S01]  /*1070*/  @!UP1 ULDC.64 UR10, c[0x0][0x418] ;  /* 0x00010600000a9ab9 */ /* 0x000fe20000000a00 */
[----:B------:R-:W-:Y:S01]  /*1080*/  USHF.L.U32 UR18, UR43, 0x7, URZ ;  /* 0x000000072b127899 */ /* 0x000fe2000800063f */
[----:B------:R-:W-:Y:S01]  /*1090*/  ULDC UR58, c[0x0][0x270] ;  /* 0x00009c00003a7ab9 */ /* 0x000fe20000000800 */
[----:B------:R-:W-:Y:S02]  /*10a0*/  @!UP1 UIMAD.WIDE.U32 UR38, UR43, UR10, URZ ;  /* 0x0000000a2b2692a5 */ /* 0x000fe4000f8e003f */
[----:B------:R-:W-:Y:S01]  /*10b0*/  USHF.L.U64.HI UR17, UR43, 0x7, UR56 ;  /* 0x000000072b117899 */ /* 0x000fe20008010238 */
[----:B------:R-:W-:Y:S01]  /*10c0*/  ULDC.U8 UR26, c[0x0][0x3d8] ;  /* 0x0000f600001a7ab9 */ /* 0x000fe20000000000 */
[----:B-1----:R-:W-:Y:S01]  /*10d0*/  IABS R8, R9 ;  /* 0x0000000900087213 */ /* 0x002fe20000000000 */
[----:B------:R-:W-:Y:S01]  /*10e0*/  ULDC.64 UR36, c[0x0][0x240] ;  /* 0x0000900000247ab9 */ /* 0x000fe20000000a00 */
[----:B------:R-:W-:Y:S01]  /*10f0*/  USEL UR34, UR18, URZ, UP2 ;  /* 0x0000003f12227287 */ /* 0x000fe20009000000 */
[----:B------:R-:W-:Y:S01]  /*1100*/  ISETP.NE.AND P3, PT, R9, RZ, PT ;  /* 0x000000ff0900720c */ /* 0x000fe20003f65270 */
[----:B------:R-:W1:Y:S01]  /*1110*/  I2F.RP R4, R8 ;  /* 0x0000000800047306 */ /* 0x000e620000209400 */
[----:B------:R-:W-:-:S02]  /*1120*/  UISETP.NE.AND UP3, UPT, UR26, URZ, UPT ;  /* 0x0000003f1a00728c */ /* 0x000fc4000bf65270 */
[----:B------:R-:W-:Y:S02]  /*1130*/  UIMAD.WIDE.U32 UR18, UR8, UR36, URZ ;  /* 0x00000024081272a5 */ /* 0x000fe4000f8e003f */
[----:B--2---:R-:W-:Y:S02]  /*1140*/  UIMAD.WIDE.U32 UR30, UR9, UR12, URZ ;  /* 0x0000000c091e72a5 */ /* 0x004fe4000f8e003f */
[----:B------:R-:W-:Y:S02]  /*1150*/  USEL UR35, UR17, URZ, UP2 ;  /* 0x0000003f11237287 */ /* 0x000fe40009000000 */
[----:B------:R-:W-:Y:S02]  /*1160*/  UIMAD UR48, UR9, UR13, UR31 ;  /* 0x0000000d093072a4 */ /* 0x000fe4000f8e021f */
[----:B------:R-:W-:Y:S01]  /*1170*/  @!UP1 UIMAD UR9, UR56, UR10, URZ ;  /* 0x0000000a380992a4 */ /* 0x000fe2000f8e023f */
[----:B------:R-:W-:Y:S01]  /*1180*/  @UP1 ULDC.64 UR12, c[0x0][0x420] ;  /* 0x00010800000c1ab9 */ /* 0x000fe20000000a00 */
[----:B------:R-:W-:Y:S01]  /*1190*/  USEL UR55, UR14, UR18, !UP1 ;  /* 0x000000120e377287 */ /* 0x000fe2000c800000 */
[----:B-1----:R-:W1:Y:S01]  /*11a0*/  MUFU.RCP R4, R4 ;  /* 0x0000000400047308 */ /* 0x002e620000001000 */
[----:B------:R-:W-:-:S02]  /*11b0*/  @!UP1 UIMAD UR31, UR43, UR11, UR9 ;  /* 0x0000000b2b1f92a4 */ /* 0x000fc4000f8e0209 */
[----:B------:R-:W-:Y:S02]  /*11c0*/  UIADD3 UR9, UR33, 0x3f, URZ ;  /* 0x0000003f21097890 */ /* 0x000fe4000fffe03f */
[----:B------:R-:W-:Y:S02]  /*11d0*/  @UP1 UIMAD.WIDE.U32 UR40, UR8, UR12, URZ ;  /* 0x0000000c082812a5 */ /* 0x000fe4000f8e003f */
[----:B------:R-:W-:Y:S02]  /*11e0*/  USHF.R.S32.HI UR20, URZ, 0x1f, UR9 ;  /* 0x0000001f3f147899 */ /* 0x000fe40008011409 */
[----:B------:R-:W-:Y:S02]  /*11f0*/  @UP1 UIMAD UR46, UR8, UR13, UR41 ;  /* 0x0000000d082e12a4 */ /* 0x000fe4000f8e0229 */
[----:B------:R-:W-:Y:S02]  /*1200*/  ULEA.HI UR42, UR20, UR9, URZ, 0x6 ;  /* 0x00000009142a7291 */ /* 0x000fe4000f8f303f */
[----:B------:R-:W-:-:S02]  /*1210*/  UIMAD UR9, UR25, UR43, URZ ;  /* 0x0000002b190972a4 */ /* 0x000fc4000f8e023f */
[----:B------:R-:W-:Y:S01]  /*1220*/  UIMAD.WIDE UR10, UR59, UR58, URZ ;  /* 0x0000003a3b0a72a5 */ /* 0x000fe2000f8e023f */
[----:B-1----:R-:W-:Y:S01]  /*1230*/  VIADD R4, R4, 0xffffffe ;  /* 0x0ffffffe04047836 */ /* 0x002fe20000000000 */
[----:B------:R-:W-:Y:S02]  /*1240*/  UIMAD.WIDE.U32 UR12, UR43, UR57, URZ ;  /* 0x000000392b0c72a5 */ /* 0x000fe4000f8e003f */
[----:B------:R-:W-:Y:S01]  /*1250*/  UIMAD UR9, UR56, UR57, UR9 ;  /* 0x00000039380972a4 */ /* 0x000fe2000f8e0209 */
[----:B------:R-:W1:Y:S01]  /*1260*/  F2I.FTZ.U32.TRUNC.NTZ R5, R4 ;  /* 0x0000000400057305 */ /* 0x000e62000021f000 */
[----:B------:R-:W-:Y:S02]  /*1270*/  UIMAD UR17, UR11, UR12, URZ ;  /* 0x0000000c0b1172a4 */ /* 0x000fe4000f8e023f */
[----:B------:R-:W-:Y:S02]  /*1280*/  UIADD3 UR9, UR13, UR9, URZ ;  /* 0x000000090d097290 */ /* 0x000fe4000fffe03f */
[----:B------:R-:W-:-:S02]  /*1290*/  UIADD3 UR45, UR15, UR24, URZ ;  /* 0x000000180f2d7290 */ /* 0x000fc4000fffe03f */
[----:B------:R-:W-:Y:S02]  /*12a0*/  UIMAD.WIDE.U32 UR14, UR10, UR12, URZ ;  /* 0x0000000c0a0e72a5 */ /* 0x000fe4000f8e003f */
[----:B------:R-:W-:Y:S02]  /*12b0*/  UIMAD UR9, UR10, UR9, UR17 ;  /* 0x000000090a0972a4 */ /* 0x000fe4000f8e0211 */
[----:B------:R-:W-:Y:S01]  /*12c0*/  UIMAD.WIDE.U32 UR12, UR10, UR8, URZ ;  /* 0x000000080a0c72a5 */ /* 0x000fe2000f8e003f */
[----:B------:R-:W-:Y:S01]  /*12d0*/  ULDC UR49, c[0x0][0x2c4] ;  /* 0x0000b10000317ab9 */ /* 0x000fe20000000800 */
[----:B------:R-:W-:Y:S01]  /*12e0*/  UIADD3 UR44, UR15, UR9, URZ ;  /* 0x000000090f2c7290 */ /* 0x000fe2000fffe03f */
[----:B-1----:R-:W-:Y:S01]  /*12f0*/  IMAD.MOV R4, RZ, RZ, -R5 ;  /* 0x000000ffff047224 */ /* 0x002fe200078e0a05 */
[----:B------:R-:W-:Y:S02]  /*1300*/  UIMAD UR17, UR11, UR8, URZ ;  /* 0x000000080b1172a4 */ /* 0x000fe4000f8e023f */
[----:B------:R-:W-:Y:S01]  /*1310*/  USEL UR53, UR14, UR12, !UP1 ;  /* 0x0000000c0e357287 */ /* 0x000fe2000c800000 */
[----:B------:R-:W-:Y:S01]  /*1320*/  IMAD R6, R4, R8, RZ ;  /* 0x0000000804067224 */ /* 0x000fe200078e02ff */
[----:B------:R-:W-:Y:S01]  /*1330*/  @UP3 UIMAD UR9, UR43, UR49, URZ ;  /* 0x000000312b0932a4 */ /* 0x000fe2000f8e023f */
[----:B------:R-:W-:Y:S01]  /*1340*/  IMAD.MOV.U32 R4, RZ, RZ, RZ ;  /* 0x000000ffff047224 */ /* 0x000fe200078e00ff */
[----:B------:R-:W-:-:S02]  /*1350*/  ULOP3.LUT UR12, UR42, 0xffffffc0, URZ, 0xc0, !UPT ;  /* 0xffffffc02a0c7892 */ /* 0x000fc4000f8ec03f */
[----:B------:R-:W-:Y:S01]  /*1360*/  UISETP.NE.AND UP0, UPT, UR22, -0x1, UPT ;  /* 0xffffffff1600788c */ /* 0x000fe2000bf05270 */
[----:B------:R-:W-:Y:S01]  /*1370*/  IMAD.HI.U32 R5, R5, R6, R4 ;  /* 0x0000000605057227 */ /* 0x000fe200078e0004 */
[----:B------:R-:W-:Y:S01]  /*1380*/  MOV R4, R7 ;  /* 0x0000000700047202 */ /* 0x000fe20000000f00 */
[----:B------:R-:W-:Y:S02]  /*1390*/  UIMAD UR28, UR8, UR37, URZ ;  /* 0x00000025081c72a4 */ /* 0x000fe4000f8e023f */
[----:B------:R-:W-:Y:S02]  /*13a0*/  @UP1 UIADD3 UR44, UR13, UR17, URZ ;  /* 0x000000110d2c1290 */ /* 0x000fe4000fffe03f */
[----:B------:R-:W-:Y:S01]  /*13b0*/  IMAD.HI.U32 R6, R5, R4, RZ ;  /* 0x0000000405067227 */ /* 0x000fe200078e00ff */
[----:B------:R-:W-:Y:S02]  /*13c0*/  @UP3 USEL UR9, UR9, UR8, !UP1 ;  /* 0x0000000809093287 */ /* 0x000fe4000c800000 */
[----:B------:R-:W-:Y:S01]  /*13d0*/  UIADD3 UR17, UR12, -0x40, URZ ;  /* 0xffffffc00c117890 */ /* 0x000fe2000fffe03f */
[----:B------:R-:W-:Y:S01]  /*13e0*/  IMAD.MOV R5, RZ, RZ, -R6 ;  /* 0x000000ffff057224 */ /* 0x000fe200078e0a06 */
[----:B------:R-:W-:Y:S01]  /*13f0*/  @UP3 ULDC UR13, c[0x0][0x2e4] ;  /* 0x0000b900000d3ab9 */ /* 0x000fe20000000800 */
[----:B------:R-:W-:-:S02]  /*1400*/  @UP1 UIADD3 UR45, UR19, UR28, URZ ;  /* 0x0000001c132d1290 */ /* 0x000fc4000fffe03f */
[C---:B------:R-:W-:Y:S01]  /*1410*/  IMAD R4, R8.reuse, R5, R4 ;  /* 0x0000000508047224 */ /* 0x040fe200078e0204 */
[----:B------:R-:W-:Y:S02]  /*1420*/  @!UP3 UIMAD UR12, UR43, UR58, UR54 ;  /* 0x0000003a2b0cb2a4 */ /* 0x000fe4000f8e0236 */
[----:B------:R-:W-:Y:S02]  /*1430*/  @UP3 UIMAD UR19, UR54, UR13, UR9 ;  /* 0x0000000d361332a4 */ /* 0x000fe4000f8e0209 */
        /* <DEDUP_REMOVED lines=22> */
[----:B------:R-:W-:Y:S01]  /*15a0*/  UIMAD UR47, UR54, UR59, URZ ;  /* 0x0000003b362f72a4 */ /* 0x000fe2000f8e023f */
[----:B------:R-:W-:Y:S01]  /*15b0*/  @P0 VIADD R6, R6, 0x1 ;  /* 0x0000000106060836 */ /* 0x000fe20000000000 */
[----:B------:R-:W-:Y:S01]  /*15c0*/  @UP0 UIMAD UR13, UR23, UR27, URZ ;  /* 0x0000001b170d02a4 */ /* 0x000fe2000f8e023f */
[----:B------:R-:W-:Y:S01]  /*15d0*/  PLOP3.LUT P0, PT, PT, PT, UP3, 0x80, 0x0 ;  /* 0x000000000000781c */ /* 0x000fe20003f0f038 */
[----:B------:R-:W-:-:S02]  /*15e0*/  @UP0 UIMAD UR12, UR29, UR25, URZ ;  /* 0x000000191d0c02a4 */ /* 0x000fc4000f8e023f */
[----:B------:R-:W-:Y:S01]  /*15f0*/  @!UP1 UIADD3 UR46, UR39, UR31, URZ ;  /* 0x0000001f272e9290 */ /* 0x000fe2000fffe03f */
[----:B------:R-:W-:Y:S01]  /*1600*/  @!P2 IADD3 R6, -R6, RZ, RZ ;  /* 0x000000ff0606a210 */ /* 0x000fe20007ffe1ff */
[----:B------:R-:W-:Y:S01]  /*1610*/  USEL UR50, UR30, URZ, UP4 ;  /* 0x0000003f1e327287 */ /* 0x000fe2000a000000 */
[----:B------:R-:W-:Y:S01]  /*1620*/  @!P3 LOP3.LUT R6, RZ, R9, RZ, 0x33, !PT ;  /* 0x00000009ff06b212 */ /* 0x000fe200078e33ff */
[----:B------:R-:W-:Y:S02]  /*1630*/  USEL UR49, UR48, URZ, UP4 ;  /* 0x0000003f30317287 */ /* 0x000fe4000a000000 */
[----:B------:R-:W-:Y:S02]  /*1640*/  USHF.R.S32.HI UR52, URZ, 0x1f, UR32 ;  /* 0x0000001f3f347899 */ /* 0x000fe40008011420 */
[----:B------:R-:W-:Y:S02]  /*1650*/  USHF.R.S32.HI UR51, URZ, 0x1f, UR47 ;  /* 0x0000001f3f337899 */ /* 0x000fe4000801142f */
[----:B------:R-:W-:-:S02]  /*1660*/  @UP0 UIADD3 UR31, UR11, UR12, URZ ;  /* 0x0000000c0b1f0290 */ /* 0x000fc4000fffe03f */
        /* <DEDUP_REMOVED lines=17> */
.L_x_96:
        /* <DEDUP_REMOVED lines=13> */
.L_x_97:
        /* <DEDUP_REMOVED lines=11> */
.L_x_98:
[----:B------:R-:W-:-:S04]  /*1900*/  UIMAD UR8, UR43, UR58, UR54 ;  /* 0x0000003a2b0872a4 */ /* 0x000fc8000f8e0236 */
[----:B------:R-:W-:-:S12]  /*1910*/  UIMAD UR8, UR8, UR57, URZ ;  /* 0x00000039080872a4 */ /* 0x000fd8000f8e023f */
.L_x_99:
[----:B------:R-:W1:Y:S01]  /*1920*/  S2R R31, SR_TID.X ;  /* 0x00000000001f7919 */ /* 0x000e620000002100 */
[----:B------:R-:W2:Y:S01]  /*1930*/  LDC.64 R14, c[0x0][0x420] ;  /* 0x00010800ff0e7b82 */ /* 0x000ea20000000a00 */
[----:B------:R-:W-:Y:S01]  /*1940*/  USHF.R.S32.HI UR56, URZ, 0x1f, UR54 ;  /* 0x0000001f3f387899 */ /* 0x000fe20008011436 */
[----:B------:R-:W-:Y:S01]  /*1950*/  BSSY B1, `(.L_x_95) ;  /* 0x0000669000017945 */ /* 0x000fe20003800000 */
[----:B------:R-:W3:Y:S01]  /*1960*/  S2R R35, SR_TID.X ;  /* 0x0000000000237919 */ /* 0x000ee20000002100 */
[----:B------:R-:W-:Y:S01]  /*1970*/  UIMAD UR12, UR59, UR58, URZ ;  /* 0x0000003a3b0c72a4 */ /* 0x000fe2000f8e023f */
[----:B------:R-:W-:Y:S01]  /*1980*/  ULDC.64 UR10, c[0x0][0x428] ;  /* 0x00010a00000a7ab9 */ /* 0x000fe20000000a00 */
[----:B------:R-:W4:Y:S01]  /*1990*/  S2R R40, SR_TID.X ;  /* 0x0000000000287919 */ /* 0x000f220000002100 */
[----:B------:R-:W-:Y:S02]  /*19a0*/  UIADD3 UR20, UR17, UR8, URZ ;  /* 0x0000000811147290 */ /* 0x000fe4000fffe03f */
[----:B------:R-:W-:Y:S01]  /*19b0*/  USHF.L.U32 UR8, UR12, 0x6, URZ ;  /* 0x000000060c087899 */ /* 0x000fe2000800063f */
[----:B------:R-:W-:Y:S01]  /*19c0*/  ULDC.64 UR14, c[0x0][0x258] ;  /* 0x00009600000e7ab9 */ /* 0x000fe20000000a00 */
[----:B------:R-:W-:Y:S01]  /*19d0*/  UIADD3 UR19, UR17, UR19, URZ ;  /* 0x0000001311137290 */ /* 0x000fe2000fffe03f */
[----:B------:R-:W-:Y:S01]  /*19e0*/  ULDC.64 UR38, c[0x0][0x2b0] ;  /* 0x0000ac0000267ab9 */ /* 0x000fe20000000a00 */
[----:B------:R-:W-:Y:S01]  /*19f0*/  ULDC.64 UR40, c[0x0][0x478] ;  /* 0x00011e0000287ab9 */ /* 0x000fe20000000a00 */
[----:B------:R-:W-:Y:S01]  /*1a00*/  ULEA.HI.SX32 UR23, UR42, 0xffffffff, 0x1a ;  /* 0xffffffff2a177891 */ /* 0x000fe2000f8fd23f */
[----:B--2---:R-:W-:-:S04]  /*1a10*/  IMAD R12, R14, UR18, RZ ;  /* 0x000000120e0c7c24 */ /* 0x004fc8000f8e02ff */
[----:B------:R-:W-:Y:S01]  /*1a20*/  IMAD R12, R15, UR17, R12 ;  /* 0x000000110f0c7c24 */ /* 0x000fe2000f8e020c */
[----:B-1----:R-:W-:-:S04]  /*1a30*/  SHF.R.S32.HI R32, RZ, 0x1f, R31 ;  /* 0x0000001fff207819 */ /* 0x002fc8000001141f */
[CC--:B------:R-:W-:Y:S02]  /*1a40*/  LEA.HI R33, R32.reuse, R31.reuse, RZ, 0x3 ;  /* 0x0000001f20217211 */ /* 0x0c0fe400078f18ff */
[----:B---3--:R-:W-:Y:S02]  /*1a50*/  SHF.R.S32.HI R35, RZ, 0x1f, R35 ;  /* 0x0000001fff237819 */ /* 0x008fe40000011423 */
[----:B------:R-:W-:Y:S02]  /*1a60*/  LOP3.LUT R4, R33, 0xfffffff8, RZ, 0xc0, !PT ;  /* 0xfffffff821047812 */ /* 0x000fe400078ec0ff */
[----:B----4-:R-:W-:Y:S02]  /*1a70*/  LEA.HI R35, R35, R40, RZ, 0x3 ;  /* 0x0000002823237211 */ /* 0x010fe400078f18ff */
[----:B------:R-:W-:Y:S01]  /*1a80*/  LEA.HI R19, R32, R31, RZ, 0x5 ;  /* 0x0000001f20137211 */ /* 0x000fe200078f28ff */
[----:B------:R-:W-:Y:S01]  /*1a90*/  IMAD.IADD R23, R31, 0x1, -R4 ;  /* 0x000000011f177824 */ /* 0x000fe200078e0a04 */
[----:B------:R-:W-:-:S02]  /*1aa0*/  SHF.R.S32.HI R35, RZ, 0x3, R35 ;  /* 0x00000003ff237819 */ /* 0x000fc40000011423 */
[----:B------:R-:W-:Y:S01]  /*1ab0*/  SHF.R.S32.HI R18, RZ, 0x5, R19 ;  /* 0x00000005ff127819 */ /* 0x000fe20000011413 */
[----:B------:R-:W-:Y:S01]  /*1ac0*/  IMAD.SHL.U32 R4, R23, 0x8, RZ ;  /* 0x0000000817047824 */ /* 0x000fe200078e00ff */
[----:B------:R-:W-:Y:S02]  /*1ad0*/  SHF.R.S32.HI R30, RZ, 0x1f, R35 ;  /* 0x0000001fff1e7819 */ /* 0x000fe40000011423 */
[----:B------:R-:W-:Y:S02]  /*1ae0*/  IADD3 R7, P0, R35, UR17, RZ ;  /* 0x0000001123077c10 */ /* 0x000fe4000ff1e0ff */
[--C-:B------:R-:W-:Y:S01]  /*1af0*/  SHF.R.S32.HI R5, RZ, 0x1f, R4.reuse ;  /* 0x0000001fff057819 */ /* 0x100fe20000011404 */
[C---:B------:R-:W-:Y:S01]  /*1b00*/  IMAD R16, R30.reuse, R14, RZ ;  /* 0x0000000e1e107224 */ /* 0x040fe200078e02ff */
[----:B------:R-:W-:Y:S01]  /*1b10*/  IADD3.X R9, R30, UR18, RZ, P0, !PT ;  /* 0x000000121e097c10 */ /* 0x000fe200087fe4ff */
[----:B------:R-:W-:Y:S01]  /*1b20*/  UIMAD.WIDE UR18, UR19, 0x4, UR38 ;  /* 0x00000004131278a5 */ /* 0x000fe2000f8e0226 */
[----:B------:R-:W-:Y:S01]  /*1b30*/  IADD3 R8, P0, R4, UR9, RZ ;  /* 0x0000000904087c10 */ /* 0x000fe2000ff1e0ff */
[----:B------:R-:W-:Y:S01]  /*1b40*/  UIMAD UR9, UR56, UR10, URZ ;  /* 0x0000000a380972a4 */ /* 0x000fe2000f8e023f */
[----:B------:R-:W-:-:S03]  /*1b50*/  IMAD.WIDE.U32 R10, R7, UR36, R4 ;  /* 0x00000024070a7c25 */ /* 0x000fc6000f8e0004 */
[----:B------:R-:W-:Y:S01]  /*1b60*/  UIMAD UR13, UR54, UR11, UR9 ;  /* 0x0000000b360d72a4 */ /* 0x000fe2000f8e0209 */
[----:B------:R-:W-:Y:S01]  /*1b70*/  IMAD R13, R9, UR36, RZ ;  /* 0x00000024090d7c24 */ /* 0x000fe2000f8e02ff */
[----:B------:R-:W-:Y:S01]  /*1b80*/  IADD3.X R9, R5, UR46, RZ, P0, !PT ;  /* 0x0000002e05097c10 */ /* 0x000fe200087fe4ff */
[----:B------:R-:W-:Y:S01]  /*1b90*/  UIMAD UR9, UR56, UR14, URZ ;  /* 0x0000000e380972a4 */ /* 0x000fe2000f8e023f */
[----:B------:R-:W-:Y:S01]  /*1ba0*/  IADD3 R10, P0, R10, UR55, RZ ;  /* 0x000000370a0a7c10 */ /* 0x000fe2000ff1e0ff */
[----:B------:R-:W-:Y:S01]  /*1bb0*/  IMAD R13, R7, UR37, R13 ;  /* 0x00000025070d7c24 */ /* 0x000fe2000f8e020d */
[----:B------:R-:W-:Y:S01]  /*1bc0*/  USHF.R.S32.HI UR11, URZ, 0x1f, UR8 ;  /* 0x0000001f3f0b7899 */ /* 0x000fe20008011408 */
[----:B------:R-:W-:Y:S01]  /*1bd0*/  IMAD.WIDE.U32 R8, R14, UR17, R8 ;  /* 0x000000110e087c25 */ /* 0x000fe2000f8e0008 */
[----:B------:R-:W-:Y:S02]  /*1be0*/  UIMAD UR15, UR54, UR15, UR9 ;  /* 0x0000000f360f72a4 */ /* 0x000fe4000f8e0209 */
[----:B------:R-:W-:Y:S01]  /*1bf0*/  IADD3.X R11, R11, UR45, R13, P0, !PT ;  /* 0x0000002d0b0b7c10 */ /* 0x000fe200087fe40d */
[----:B------:R-:W-:Y:S01]  /*1c00*/  IMAD.IADD R9, R9, 0x1, R12 ;  /* 0x0000000109097824 */ /* 0x000fe200078e020c */
[----:B------:R-:W-:Y:S01]  /*1c10*/  LOP3.LUT R12, R19, 0xffffffe0, RZ, 0xc0, !PT ;  /* 0xffffffe0130c7812 */ /* 0x000fe200078ec0ff */
[----:B------:R-:W-:Y:S01]  /*1c20*/  IMAD.U32 R7, RZ, RZ, UR10 ;  /* 0x0000000aff077e24 */ /* 0x000fe2000f8e00ff */
[----:B------:R-:W-:Y:S01]  /*1c30*/  UIADD3 UR10, UP1, UP0, UR34, UR8, UR47 ;  /* 0x00000008220a7290 */ /* 0x000fe2000f83e02f */
[----:B------:R-:W-:-:S02]  /*1c40*/  IMAD R16, R35, R15, R16 ;  /* 0x0000000f23107224 */ /* 0x000fc400078e0210 */
[----:B------:R-:W-:Y:S01]  /*1c50*/  IMAD.WIDE.U32 R8, R7, UR54, R8 ;  /* 0x0000003607087c25 */ /* 0x000fe2000f8e0008 */
[----:B------:R-:W-:Y:S02]  /*1c60*/  UIADD3.X UR8, UR48, UR11, UR51, UP1, UP0 ;  /* 0x0000000b30087290 */ /* 0x000fe40008fe0433 */
[----:B------:R-:W-:Y:S01]  /*1c70*/  UIADD3 UR9, UP1, UP0, UR50, UR10, UR53 ;  /* 0x0000000a32097290 */ /* 0x000fe2000f83e035 */
[----:B------:R-:W-:Y:S02]  /*1c80*/  IMAD.IADD R7, R31, 0x1, -R12 ;  /* 0x000000011f077824 */ /* 0x000fe400078e0a0c */
[----:B------:R-:W-:Y:S01]  /*1c90*/  IMAD.U32 R12, RZ, RZ, UR14 ;  /* 0x0000000eff0c7e24 */ /* 0x000fe2000f8e00ff */
[----:B------:R-:W-:Y:S01]  /*1ca0*/  UIADD3.X UR10, UR49, UR8, UR44, UP1, UP0 ;  /* 0x00000008310a7290 */ /* 0x000fe20008fe042c */
[----:B------:R-:W-:Y:S01]  /*1cb0*/  IMAD R13, R18, UR12, R7 ;  /* 0x0000000c120d7c24 */ /* 0x000fe2000f8e0207 */
[----:B------:R-:W-:Y:S01]  /*1cc0*/  UISETP.GE.AND UP0, UPT, UR33, 0x1, UPT ;  /* 0x000000012100788c */ /* 0x000fe2000bf06270 */
[----:B------:R-:W-:-:S03]  /*1cd0*/  IMAD.WIDE.U32 R10, R12, UR54, R10 ;  /* 0x000000360c0a7c25 */ /* 0x000fc6000f8e000a */
[----:B------:R-:W-:Y:S01]  /*1ce0*/  IADD3 R12, P0, R13, UR9, RZ ;  /* 0x000000090d0c7c10 */ /* 0x000fe2000ff1e0ff */
[----:B------:R-:W-:Y:S01]  /*1cf0*/  ULDC.64 UR8, c[0x0][0x400] ;  /* 0x0001000000087ab9 */ /* 0x000fe20000000a00 */
[----:B------:R-:W-:Y:S01]  /*1d00*/  VIADD R9, R9, UR13 ;  /* 0x0000000d09097c36 */ /* 0x000fe20008000000 */
[----:B------:R-:W-:Y:S01]  /*1d10*/  ULDC.64 UR12, c[0x0][0x210] ;  /* 0x00008400000c7ab9 */ /* 0x000fe20000000a00 */
[----:B------:R-:W-:Y:S01]  /*1d20*/  LEA.HI.X.SX32 R13, R13, UR10, 0x1, P0 ;  /* 0x0000000a0d0d7c11 */ /* 0x000fe200080f0eff */
[----:B------:R-:W-:Y:S01]  /*1d30*/  ULDC.64 UR10, c[0x0][0x3e0] ;  /* 0x0000f800000a7ab9 */ /* 0x000fe20000000a00 */
[----:B------:R-:W-:Y:S01]  /*1d40*/  LEA R28, P0, R12, UR8, 0x2 ;  /* 0x000000080c1c7c11 */ /* 0x000fe2000f8010ff */
[----:B------:R-:W-:Y:S01]  /*1d50*/  IMAD.WIDE.U32 R8, R35, R14, R8 ;  /* 0x0000000e23087225 */ /* 0x000fe200078e0008 */
[----:B------:R-:W-:Y:S02]  /*1d60*/  LEA R20, P2, R10, UR12, 0x1 ;  /* 0x0000000c0a147c11 */ /* 0x000fe4000f8408ff */
[----:B------:R-:W-:Y:S01]  /*1d70*/  LEA.HI.X R29, R12, UR9, R13, 0x2, P0 ;  /* 0x000000090c1d7c11 */ /* 0x000fe200080f140d */
[----:B------:R-:W-:Y:S01]  /*1d80*/  VIADD R11, R11, UR15 ;  /* 0x0000000f0b0b7c36 */ /* 0x000fe20008000000 */
[----:B------:R-:W-:Y:S01]  /*1d90*/  PLOP3.LUT P0, PT, PT, PT, UP0, 0x80, 0x0 ;  /* 0x000000000000781c */ /* 0x000fe20003f0f008 */
[----:B------:R-:W-:Y:S01]  /*1da0*/  IMAD.IADD R9, R9, 0x1, R16 ;  /* 0x0000000109097824 */ /* 0x000fe200078e0210 */
[----:B------:R-:W-:Y:S01]  /*1db0*/  LEA R12, P1, R8, UR10, 0x1 ;  /* 0x0000000a080c7c11 */ /* 0x000fe2000f8208ff */
[----:B------:R-:W-:Y:S01]  /*1dc0*/  UIMAD.WIDE UR14, UR20, 0x4, UR40 ;  /* 0x00000004140e78a5 */ /* 0x000fe2000f8e0228 */
[----:B------:R-:W-:-:S02]  /*1dd0*/  LEA.HI.X R21, R10, UR13, R11, 0x1, P2 ;  /* 0x0000000d0a157c11 */ /* 0x000fc400090f0c0b */
[----:B------:R-:W-:-:S07]  /*1de0*/  LEA.HI.X R13, R8, UR11, R9, 0x1, P1 ;  /* 0x0000000b080d7c11 */ /* 0x000fce00088f0c09 */
[----:B------:R-:W-:Y:S05]  /*1df0*/  @!P0 BRA `(.L_x_100) ;  /* 0x0000005800488947 */ /* 0x000fea0003800000 */
[----:B------:R-:W2:Y:S01]  /*1e00*/  LDL R34, [R1+0x2c] ;  /* 0x00002c0001227983 */ /* 0x000ea20000100800 */
[----:B------:R-:W-:Y:S01]  /*1e10*/  UMOV UR8, UR23 ;  /* 0x0000001700087c82 */ /* 0x000fe20008000000 */
[----:B------:R-:W-:Y:S01]  /*1e20*/  VIADD R11, R35, 0x20 ;  /* 0x00000020230b7836 */ /* 0x000fe20000000000 */
[----:B------:R-:W-:Y:S01]  /*1e30*/  UIMAD UR9, UR8, -0x40, UR33 ;  /* 0xffffffc0080978a4 */ /* 0x000fe2000f8e0221 */
[----:B------:R-:W-:Y:S01]  /*1e40*/  SHF.R.S32.HI R16, RZ, 0x1f, R7 ;  /* 0x0000001fff107819 */ /* 0x000fe20000011407 */
[----:B------:R-:W-:Y:S01]  /*1e50*/  UIMAD UR12, UR52, UR24, URZ ;  /* 0x00000018340c72a4 */ /* 0x000fe2000f8e023f */
[----:B------:R-:W-:Y:S01]  /*1e60*/  IMAD.U32 R8, RZ, RZ, UR24 ;  /* 0x00000018ff087e24 */ /* 0x000fe2000f8e00ff */
[----:B------:R-:W-:Y:S01]  /*1e70*/  UIMAD UR10, UR21, -0x40, UR5 ;  /* 0xffffffc0150a78a4 */ /* 0x000fe2000f8e0205 */
[----:B------:R-:W-:Y:S01]  /*1e80*/  LEA.HI R16, R16, R7, RZ, 0x2 ;  /* 0x0000000710107211 */ /* 0x000fe200078f10ff */
[----:B------:R-:W-:Y:S01]  /*1e90*/  UIMAD UR11, UR52, UR26, URZ ;  /* 0x0000001a340b72a4 */ /* 0x000fe2000f8e023f */
[C---:B------:R-:W-:Y:S01]  /*1ea0*/  ISETP.GE.AND P0, PT, R11.reuse, UR9, PT ;  /* 0x000000090b007c0c */ /* 0x040fe2000bf06270 */
[----:B------:R-:W-:Y:S01]  /*1eb0*/  UIMAD UR12, UR32, UR25, UR12 ;  /* 0x00000019200c72a4 */ /* 0x000fe2000f8e020c */
[----:B------:R-:W-:Y:S01]  /*1ec0*/  SHF.R.S32.HI R7, RZ, 0x1f, R19 ;  /* 0x0000001fff077819 */ /* 0x000fe20000011413 */
[----:B------:R-:W-:Y:S01]  /*1ed0*/  IMAD.U32 R10, RZ, RZ, UR26 ;  /* 0x0000001aff0a7e24 */ /* 0x000fe2000f8e00ff */
[----:B------:R-:W-:Y:S01]  /*1ee0*/  ISETP.GE.AND P2, PT, R11, UR10, PT ;  /* 0x0000000a0b007c0c */ /* 0x000fe2000bf46270 */
[----:B------:R-:W-:Y:S01]  /*1ef0*/  IMAD.WIDE.U32 R8, R8, UR32, R4 ;  /* 0x0000002008087c25 */ /* 0x000fe2000f8e0004 */
[----:B------:R-:W-:Y:S01]  /*1f00*/  LEA.HI R7, R7, R18, RZ, 0x2 ;  /* 0x0000001207077211 */ /* 0x000fe200078f10ff */
[----:B------:R-:W-:Y:S01]  /*1f10*/  UIMAD UR11, UR32, UR27, UR11 ;  /* 0x0000001b200b72a4 */ /* 0x000fe2000f8e020b */
[----:B------:R-:W-:Y:S01]  /*1f20*/  SHF.R.S32.HI R16, RZ, 0x2, R16 ;  /* 0x00000002ff107819 */ /* 0x000fe20000011410 */
[----:B------:R-:W-:Y:S01]  /*1f30*/  IMAD.SHL.U32 R19, R15, 0x40, RZ ;  /* 0x000000400f137824 */ /* 0x000fe200078e00ff */
[----:B------:R-:W-:Y:S01]  /*1f40*/  LOP3.LUT R7, R7, 0xfffffffc, RZ, 0xc0, !PT ;  /* 0xfffffffc07077812 */ /* 0x000fe200078ec0ff */
[----:B------:R-:W-:Y:S01]  /*1f50*/  IMAD.WIDE.U32 R4, R10, UR32, R4 ;  /* 0x000000200a047c25 */ /* 0x000fe2000f8e0004 */
[----:B------:R-:W-:-:S03]  /*1f60*/  IADD3 R8, P5, R8, UR28, RZ ;  /* 0x0000001c08087c10 */ /* 0x000fc6000ffbe0ff */
[----:B------:R-:W-:Y:S01]  /*1f70*/  IMAD.MOV.U32 R38, RZ, RZ, R12 ;  /* 0x000000ffff267224 */ /* 0x000fe200078e000c */
[----:B------:R-:W-:Y:S01]  /*1f80*/  IADD3 R10, P1, R4, UR29, RZ ;  /* 0x0000001d040a7c10 */ /* 0x000fe2000ff3e0ff */
[----:B------:R-:W-:Y:S01]  /*1f90*/  IMAD.WIDE.U32 R14, R14, 0x40, RZ ;  /* 0x000000400e0e7825 */ /* 0x000fe200078e00ff */
[----:B------:R-:W-:Y:S01]  /*1fa0*/  ISETP.GE.AND P3, PT, R35, UR10, PT ;  /* 0x0000000a23007c0c */ /* 0x000fe2000bf66270 */
[----:B------:R-:W1:Y:S02]  /*1fb0*/  @!P2 LDC.64 R26, c[0x0][0x220] ;  /* 0x00008800ff1aab82 */ /* 0x000e640000000a00 */
[----:B------:R-:W-:Y:S01]  /*1fc0*/  IMAD.MOV.U32 R39, RZ, RZ, R13 ;  /* 0x000000ffff277224 */ /* 0x000fe200078e000d */
[----:B------:R-:W-:Y:S01]  /*1fd0*/  @!P0 IADD3 R12, P4, R38, R14, RZ ;  /* 0x0000000e260c8210 */ /* 0x000fe20007f9e0ff */
[----:B------:R-:W-:Y:S01]  /*1fe0*/  IMAD.U32 R13, RZ, RZ, UR12 ;  /* 0x0000000cff0d7e24 */ /* 0x000fe2000f8e00ff */
[----:B------:R-:W-:Y:S01]  /*1ff0*/  ULDC.64 UR12, c[0x0][0x268] ;  /* 0x00009a00000c7ab9 */ /* 0x000fe20000000a00 */
[----:B------:R-:W-:Y:S01]  /*2000*/  IMAD.U32 R11, RZ, RZ, UR11 ;  /* 0x0000000bff0b7e24 */ /* 0x000fe2000f8e00ff */
[----:B------:R-:W-:Y:S01]  /*2010*/  ULDC.64 UR10, c[0x0][0x260] ;  /* 0x00009800000a7ab9 */ /* 0x000fe20000000a00 */
[----:B------:R-:W-:Y:S01]  /*2020*/  IMAD.IADD R7, R18, 0x1, -R7 ;  /* 0x0000000112077824 */ /* 0x000fe200078e0a07 */
[----:B------:R-:W-:Y:S01]  /*2030*/  IADD3.X R9, R9, UR31, R13, P5, !PT ;  /* 0x0000001f09097c10 */ /* 0x000fe2000affe40d */
[----:B------:R-:W-:Y:S01]  /*2040*/  IMAD R4, R17, UR12, RZ ;  /* 0x0000000c11047c24 */ /* 0x000fe2000f8e02ff */
[----:B------:R-:W-:Y:S01]  /*2050*/  @!P0 IADD3.X R13, R39, R15, R19, P4, !PT ;  /* 0x0000000f270d8210 */ /* 0x000fe200027fe413 */
[----:B------:R-:W-:Y:S01]  /*2060*/  IMAD R16, R7, 0x10, R16 ;  /* 0x0000001007107824 */ /* 0x000fe200078e0210 */
[----:B------:R-:W-:Y:S01]  /*2070*/  IADD3.X R11, R5, UR30, R11, P1, !PT ;  /* 0x0000001e050b7c10 */ /* 0x000fe20008ffe40b */
[C---:B------:R-:W-:Y:S01]  /*2080*/  IMAD R15, R6.reuse, UR13, R4 ;  /* 0x0000000d060f7c24 */ /* 0x040fe2000f8e0204 */
[----:B------:R-:W-:Y:S01]  /*2090*/  @!P2 IADD3 R7, P1, R35, 0x20, RZ ;  /* 0x000000202307a810 */ /* 0x000fe20007f3e0ff */
[----:B------:R-:W-:Y:S01]  /*20a0*/  IMAD.WIDE.U32 R4, R6, UR12, R8 ;  /* 0x0000000c06047c25 */ /* 0x000fe2000f8e0008 */
[----:B------:R-:W3:Y:S01]  /*20b0*/  @!P3 LDC.64 R24, c[0x0][0x220] ;  /* 0x00008800ff18bb82 */ /* 0x000ee20000000a00 */
[----:B------:R-:W-:Y:S01]  /*20c0*/  USHF.L.U32 UR12, UR37, 0x6, URZ ;  /* 0x00000006250c7899 */ /* 0x000fe2000800063f */
[----:B------:R-:W-:Y:S01]  /*20d0*/  STL.64 [R1+0x40], R38 ;  /* 0x0000402601007387 */ /* 0x000fe20000100a00 */
[----:B------:R-:W-:-:S02]  /*20e0*/  IMAD.IADD R5, R5, 0x1, R15 ;  /* 0x0000000105057824 */ /* 0x000fc400078e020f */
[----:B------:R-:W-:Y:S02]  /*20f0*/  IMAD.MOV.U32 R36, RZ, RZ, R20 ;  /* 0x000000ffff247224 */ /* 0x000fe400078e0014 */
[----:B------:R-:W-:Y:S02]  /*2100*/  IMAD.MOV.U32 R37, RZ, RZ, R21 ;  /* 0x000000ffff257224 */ /* 0x000fe400078e0015 */
[----:B------:R-:W-:Y:S01]  /*2110*/  IMAD.MOV.U32 R240, RZ, RZ, 0x20 ;  /* 0x00000020fff07424 */ /* 0x000fe200078e00ff */
[----:B------:R-:W4:Y:S01]  /*2120*/  @!P3 LDC.64 R20, c[0x0][0x218] ;  /* 0x00008600ff14bb82 */ /* 0x000f220000000a00 */
[----:B------:R-:W-:Y:S01]  /*2130*/  @!P2 IMAD.X R15, RZ, RZ, R30, P1 ;  /* 0x000000ffff0fa224 */ /* 0x000fe200008e061e */
[----:B------:R-:W-:Y:S01]  /*2140*/  PLOP3.LUT P1, PT, PT, PT, UP4, 0x80, 0x0 ;  /* 0x000000000000781c */ /* 0x000fe20003f2f048 */
[----:B------:R-:W-:Y:S01]  /*2150*/  IMAD R14, R17, UR10, RZ ;  /* 0x0000000a110e7c24 */ /* 0x000fe2000f8e02ff */
[----:B------:R-:W-:Y:S01]  /*2160*/  @!P2 IADD3 R17, P4, R35, 0x20, RZ ;  /* 0x000000202311a810 */ /* 0x000fe20007f9e0ff */
[----:B------:R-:W-:Y:S01]  /*2170*/  IMAD.WIDE.U32 R8, R6, UR10, R10 ;  /* 0x0000000a06087c25 */ /* 0x000fe2000f8e000a */
[----:B------:R-:W-:Y:S01]  /*2180*/  STL.64 [R1+0x38], R36 ;  /* 0x0000382401007387 */ /* 0x000fe20000100a00 */
[----:B------:R-:W-:-:S02]  /*2190*/  CS2R R142, SRZ ;  /* 0x00000000008e7805 */ /* 0x000fc4000001ff00 */
[----:B------:R-:W-:Y:S01]  /*21a0*/  CS2R R140, SRZ ;  /* 0x00000000008c7805 */ /* 0x000fe2000001ff00 */
[----:B------:R-:W-:Y:S01]  /*21b0*/  IMAD R22, R6, UR11, R14 ;  /* 0x0000000b06167c24 */ /* 0x000fe2000f8e020e */
[----:B------:R-:W-:Y:S01]  /*21c0*/  UIMAD.WIDE.U32 UR10, UR36, 0x40, URZ ;  /* 0x00000040240a78a5 */ /* 0x000fe2000f8e003f */
[----:B------:R-:W-:Y:S01]  /*21d0*/  @!P3 IMAD R6, R30, UR24, RZ ;  /* 0x000000181e06bc24 */ /* 0x000fe2000f8e02ff */
[----:B------:R-:W-:Y:S01]  /*21e0*/  CS2R R146, SRZ ;  /* 0x0000000000927805 */ /* 0x000fe2000001ff00 */
[----:B------:R-:W-:Y:S01]  /*21f0*/  @!P2 IMAD.MOV.U32 R10, RZ, RZ, R4 ;  /* 0x000000ffff0aa224 */ /* 0x000fe200078e0004 */
[----:B------:R-:W-:Y:S01]  /*2200*/  CS2R R144, SRZ ;  /* 0x0000000000907805 */ /* 0x000fe2000001ff00 */
[----:B------:R-:W-:Y:S01]  /*2210*/  @P1 BAR.SYNC.DEFER_BLOCKING 0x0 ;  /* 0x0000000000001b1d */ /* 0x000fe20000010000 */
[----:B------:R-:W-:Y:S01]  /*2220*/  @!P2 IMAD.MOV.U32 R11, RZ, RZ, R5 ;  /* 0x000000ffff0ba224 */ /* 0x000fe200078e0005 */
[C---:B------:R-:W-:Y:S01]  /*2230*/  ISETP.GE.AND P1, PT, R35.reuse, UR9, PT ;  /* 0x0000000923007c0c */ /* 0x040fe2000bf26270 */
[----:B------:R-:W-:-:S02]  /*2240*/  @!P3 IMAD R14, R35, UR25, R6 ;  /* 0x00000019230ebc24 */ /* 0x000fc4000f8e0206 */
[----:B------:R-:W-:Y:S01]  /*2250*/  @!P2 IMAD R6, R15, UR24, RZ ;  /* 0x000000180f06ac24 */ /* 0x000fe2000f8e02ff */
[----:B------:R-:W-:Y:S01]  /*2260*/  CS2R R138, SRZ ;  /* 0x00000000008a7805 */ /* 0x000fe2000001ff00 */
[----:B------:R-:W-:Y:S01]  /*2270*/  @!P3 IMAD.WIDE.U32 R4, R35, UR24, R4 ;  /* 0x000000182304bc25 */ /* 0x000fe2000f8e0004 */
[----:B------:R-:W-:Y:S02]  /*2280*/  CS2R R136, SRZ ;  /* 0x0000000000887805 */ /* 0x000fe4000001ff00 */
[----:B------:R-:W-:Y:S02]  /*2290*/  CS2R R134, SRZ ;  /* 0x0000000000867805 */ /* 0x000fe4000001ff00 */
[----:B------:R-:W-:Y:S01]  /*22a0*/  CS2R R132, SRZ ;  /* 0x0000000000847805 */ /* 0x000fe2000001ff00 */
[----:B------:R-:W-:Y:S01]  /*22b0*/  @!P2 IMAD.X R18, RZ, RZ, R30, P4 ;  /* 0x000000ffff12a224 */ /* 0x000fe200020e061e */
[----:B------:R-:W-:Y:S01]  /*22c0*/  CS2R R126, SRZ ;  /* 0x00000000007e7805 */ /* 0x000fe2000001ff00 */
[----:B------:R-:W-:Y:S01]  /*22d0*/  @!P2 IMAD R19, R7, UR25, R6 ;  /* 0x000000190713ac24 */ /* 0x000fe2000f8e0206 */
[----:B---3--:R-:W-:Y:S01]  /*22e0*/  @!P3 LEA R6, P4, R4, R24, 0x1 ;  /* 0x000000180406b211 */ /* 0x008fe200078808ff */
[----:B------:R-:W-:Y:S01]  /*22f0*/  @!P3 IMAD.IADD R14, R5, 0x1, R14 ;  /* 0x00000001050eb824 */ /* 0x000fe200078e020e */
[----:B------:R-:W-:Y:S01]  /*2300*/  CS2R R124, SRZ ;  /* 0x00000000007c7805 */ /* 0x000fe2000001ff00 */
[----:B------:R-:W-:Y:S01]  /*2310*/  @!P2 IMAD.WIDE.U32 R10, R7, UR24, R10 ;  /* 0x00000018070aac25 */ /* 0x000fe2000f8e000a */
[----:B------:R-:W-:-:S02]  /*2320*/  CS2R R130, SRZ ;  /* 0x0000000000827805 */ /* 0x000fc4000001ff00 */
[----:B------:R-:W-:Y:S02]  /*2330*/  CS2R R128, SRZ ;  /* 0x0000000000807805 */ /* 0x000fe4000001ff00 */
[----:B------:R-:W-:Y:S01]  /*2340*/  @!P3 LEA.HI.X R7, R4, R25, R14, 0x1, P4 ;  /* 0x000000190407b211 */ /* 0x000fe200020f0c0e */
[----:B------:R-:W-:Y:S01]  /*2350*/  @!P2 IMAD R5, R18, UR26, RZ ;  /* 0x0000001a1205ac24 */ /* 0x000fe2000f8e02ff */
[C---:B-1----:R-:W-:Y:S01]  /*2360*/  @!P2 LEA R4, P4, R10.reuse, R26, 0x1 ;  /* 0x0000001a0a04a211 */ /* 0x042fe200078808ff */
[----:B------:R-:W-:Y:S01]  /*2370*/  @!P2 IMAD.IADD R11, R11, 0x1, R19 ;  /* 0x000000010b0ba824 */ /* 0x000fe200078e0213 */
[----:B------:R-:W-:Y:S01]  /*2380*/  CS2R R122, SRZ ;  /* 0x00000000007a7805 */ /* 0x000fe2000001ff00 */
[----:B------:R-:W-:Y:S01]  /*2390*/  IMAD.IADD R9, R9, 0x1, R22 ;  /* 0x0000000109097824 */ /* 0x000fe200078e0216 */
[----:B------:R-:W1:Y:S01]  /*23a0*/  @!P2 LDC.64 R18, c[0x0][0x218] ;  /* 0x00008600ff12ab82 */ /* 0x000e620000000a00 */
[----:B------:R-:W-:Y:S01]  /*23b0*/  @!P2 IMAD R22, R17, UR27, R5 ;  /* 0x0000001b1116ac24 */ /* 0x000fe2000f8e0205 */
[----:B------:R-:W-:Y:S01]  /*23c0*/  @!P2 LEA.HI.X R5, R10, R27, R11, 0x1, P4 ;  /* 0x0000001b0a05a211 */ /* 0x000fe200020f0c0b */
[C---:B------:R-:W-:Y:S01]  /*23d0*/  VIADD R15, R16.reuse, 0x8 ;  /* 0x00000008100f7836 */ /* 0x040fe20000000000 */
[----:B------:R-:W-:Y:S01]  /*23e0*/  SHF.R.S32.HI R10, RZ, 0x1f, R16 ;  /* 0x0000001fff0a7819 */ /* 0x000fe20000011410 */
[----:B------:R-:W-:Y:S01]  /*23f0*/  @!P2 IMAD.MOV.U32 R14, RZ, RZ, R8 ;  /* 0x000000ffff0ea224 */ /* 0x000fe200078e0008 */
[----:B------:R-:W-:Y:S01]  /*2400*/  CS2R R120, SRZ ;  /* 0x0000000000787805 */ /* 0x000fe2000001ff00 */
[C---:B------:R-:W-:Y:S01]  /*2410*/  IMAD.SHL.U32 R11, R16.reuse, 0x4, RZ ;  /* 0x00000004100b7824 */ /* 0x040fe200078e00ff */
[----:B------:R-:W-:Y:S01]  /*2420*/  ISETP.GE.AND P5, PT, R15, UR9, PT ;  /* 0x000000090f007c0c */ /* 0x000fe2000bfa6270 */
[--C-:B------:R-:W-:Y:S01]  /*2430*/  @!P2 IMAD.MOV.U32 R15, RZ, RZ, R9.reuse ;  /* 0x000000ffff0fa224 */ /* 0x100fe200078e0009 */
[----:B------:R-:W-:Y:S01]  /*2440*/  SHF.L.U64.HI R10, R16, 0x2, R10 ;  /* 0x00000002100a7819 */ /* 0x000fe2000001020a */
[----:B------:R-:W-:Y:S01]  /*2450*/  @!P3 IMAD.WIDE.U32 R8, R35, UR26, R8 ;  /* 0x0000001a2308bc25 */ /* 0x000fe2000f8e0008 */
[----:B------:R-:W-:-:S02]  /*2460*/  CS2R R118, SRZ ;  /* 0x0000000000767805 */ /* 0x000fc4000001ff00 */
[----:B------:R-:W-:Y:S02]  /*2470*/  CS2R R116, SRZ ;  /* 0x0000000000747805 */ /* 0x000fe4000001ff00 */
[----:B------:R-:W-:Y:S01]  /*2480*/  CS2R R110, SRZ ;  /* 0x00000000006e7805 */ /* 0x000fe2000001ff00 */
[----:B------:R-:W-:Y:S01]  /*2490*/  @!P2 IMAD.WIDE.U32 R14, R17, UR26, R14 ;  /* 0x0000001a110eac25 */ /* 0x000fe2000f8e000e */
[----:B------:R-:W-:Y:S01]  /*24a0*/  STL [R1+0x64], R10 ;  /* 0x0000640a01007387 */ /* 0x000fe20000100800 */
[----:B------:R-:W-:Y:S02]  /*24b0*/  CS2R R108, SRZ ;  /* 0x00000000006c7805 */ /* 0x000fe4000001ff00 */
[----:B------:R-:W-:Y:S02]  /*24c0*/  CS2R R114, SRZ ;  /* 0x0000000000727805 */ /* 0x000fe4000001ff00 */
[----:B------:R-:W-:Y:S01]  /*24d0*/  CS2R R112, SRZ ;  /* 0x0000000000707805 */ /* 0x000fe2000001ff00 */
[----:B------:R-:W-:Y:S01]  /*24e0*/  STL [R1+0x60], R11 ;  /* 0x0000600b01007387 */ /* 0x000fe20000100800 */
        /* <DEDUP_REMOVED lines=17> */
[----:B------:R-:W-:Y:S01]  /*2600*/  CS2R R40, SRZ ;  /* 0x0000000000287805 */ /* 0x000fe2000001ff00 */
[----:B------:R-:W-:Y:S01]  /*2610*/  ULDC UR17, c[0x0][0x2dc] ;  /* 0x0000b70000117ab9 */ /* 0x000fe20000000800 */
[----:B--2---:R-:W-:Y:S04]  /*2620*/  @P3 STS.128 [R34+0x12000], RZ ;  /* 0x012000ff22003388 */ /* 0x004fe80000000c00 */
[----:B------:R-:W-:Y:S04]  /*2630*/  @P3 STS.128 [R34+0x14000], RZ ;  /* 0x014000ff22003388 */ /* 0x000fe80000000c00 */
[----:B------:R-:W-:Y:S04]  /*2640*/  @P3 STS.128 [R34+0x16000], RZ ;  /* 0x016000ff22003388 */ /* 0x000fe80000000c00 */
[----:B------:R-:W-:Y:S01]  /*2650*/  @!PT LDS RZ, [RZ] ;  /* 0x00000000fffff984 */ /* 0x000fe20000000800 */
[----:B------:R-:W-:Y:S01]  /*2660*/  @!PT LDS RZ, [RZ] ;  /* 0x00000000fffff984 */ /* 0x000fe20000000800 */
[----:B------:R-:W-:Y:S01]  /*2670*/  @!PT LDS RZ, [RZ] ;  /* 0x00000000fffff984 */ /* 0x000fe20000000800 */
[----:B------:R-:W-:Y:S04]  /*2680*/  @!P3 LDGSTS.E.BYPASS.LTC128B.128 [R34+0x12000], desc[UR6][R6.64] ;  /* 0x120000000622bfae */ /* 0x000fe8000b901d46 */
[----:B------:R-:W-:Y:S04]  /*2690*/  @!P3 LDGSTS.E.BYPASS.LTC128B.128 [R34+0x14000], desc[UR6][R6.64+0x80] ;  /* 0x140000800622bfae */ /* 0x000fe8000b901d46 */
[----:B------:R2:W-:Y:S04]  /*26a0*/  @!P3 LDGSTS.E.BYPASS.LTC128B.128 [R34+0x16000], desc[UR6][R6.64+0x100] ;  /* 0x160001000622bfae */ /* 0x0005e8000b901d46 */
[----:B------:R-:W-:Y:S04]  /*26b0*/  @P2 STS.128 [R34+0x13000], RZ ;  /* 0x013000ff22002388 */ /* 0x000fe80000000c00 */
[----:B------:R-:W-:Y:S04]  /*26c0*/  @P2 STS.128 [R34+0x15000], RZ ;  /* 0x015000ff22002388 */ /* 0x000fe80000000c00 */
[----:B------:R-:W-:Y:S04]  /*26d0*/  @P2 STS.128 [R34+0x17000], RZ ;  /* 0x017000ff22002388 */ /* 0x000fe80000000c00 */
[----:B------:R-:W-:Y:S01]  /*26e0*/  @!PT LDS RZ, [RZ] ;  /* 0x00000000fffff984 */ /* 0x000fe20000000800 */
[----:B------:R-:W-:Y:S01]  /*26f0*/  @!PT LDS RZ, [RZ] ;  /* 0x00000000fffff984 */ /* 0x000fe20000000800 */
[----:B------:R-:W-:Y:S01]  /*2700*/  @!PT LDS RZ, [RZ] ;  /* 0x00000000fffff984 */ /* 0x000fe20000000800 */
[----:B------:R-:W-:Y:S04]  /*2710*/  @!P2 LDGSTS.E.BYPASS.LTC128B.128 [R34+0x13000], desc[UR6][R4.64] ;  /* 0x130000000422afae */ /* 0x000fe8000b901d46 */
[----:B------:R-:W-:Y:S04]  /*2720*/  @!P2 LDGSTS.E.BYPASS.LTC128B.128 [R34+0x15000], desc[UR6][R4.64+0x80] ;  /* 0x150000800422afae */ /* 0x000fe8000b901d46 */
[----:B------:R3:W-:Y:S01]  /*2730*/  @!P2 LDGSTS.E.BYPASS.LTC128B.128 [R34+0x17000], desc[UR6][R4.64+0x100] ;  /* 0x170001000422afae */ /* 0x0007e2000b901d46 */
[----:B--2---:R-:W-:-:S03]  /*2740*/  IMAD.U32 R6, RZ, RZ, UR12 ;  /* 0x0000000cff067e24 */ /* 0x004fc6000f8e00ff */
[----:B------:R-:W0:Y:S04]  /*2750*/  LDGDEPBAR ;  /* 0x00000000000079af */ /* 0x000e280000000000 */
[----:B------:R-:W-:Y:S04]  /*2760*/  @P1 STS.128 [R34+0x6000], RZ ;  /* 0x006000ff22001388 */ /* 0x000fe80000000c00 */
[----:B------:R-:W-:Y:S04]  /*2770*/  @P1 STS.128 [R34+0x8000], RZ ;  /* 0x008000ff22001388 */ /* 0x000fe80000000c00 */
[----:B------:R-:W-:Y:S04]  /*2780*/  @P1 STS.128 [R34+0xa000], RZ ;  /* 0x00a000ff22001388 */ /* 0x000fe80000000c00 */
[----:B------:R-:W-:Y:S01]  /*2790*/  @!PT LDS RZ, [RZ] ;  /* 0x00000000fffff984 */ /* 0x000fe20000000800 */
[----:B------:R-:W-:Y:S01]  /*27a0*/  @!PT LDS RZ, [RZ] ;  /* 0x00000000fffff984 */ /* 0x000fe20000000800 */
[----:B------:R-:W-:Y:S01]  /*27b0*/  @!PT LDS RZ, [RZ] ;  /* 0x00000000fffff984 */ /* 0x000fe20000000800 */
[----:B------:R-:W-:Y:S04]  /*27c0*/  @!P1 LDGSTS.E.BYPASS.LTC128B.128 [R34+0x6000], desc[UR6][R38.64] ;  /* 0x0600000026229fae */ /* 0x000fe8000b901d46 */
[----:B------:R-:W-:Y:S01]  /*27d0*/  @!P1 LDGSTS.E.BYPASS.LTC128B.128 [R34+0x8000], desc[UR6][R38.64+0x80] ;  /* 0x0800008026229fae */ /* 0x000fe2000b901d46 */
[----:B---3--:R-:W-:-:S03]  /*27e0*/  @!P3 IMAD R5, R30, UR26, RZ ;  /* 0x0000001a1e05bc24 */ /* 0x008fc6000f8e02ff */
[----:B------:R-:W-:Y:S01]  /*27f0*/  @!P1 LDGSTS.E.BYPASS.LTC128B.128 [R34+0xa000], desc[UR6][R38.64+0x100] ;  /* 0x0a00010026229fae */ /* 0x000fe2000b901d46 */
[----:B------:R-:W-:Y:S01]  /*2800*/  @!P0 IADD3 R4, P4, R36, UR10, RZ ;  /* 0x0000000a24048c10 */ /* 0x000fe2000ff9e0ff */
[----:B------:R-:W-:Y:S01]  /*2810*/  UMOV UR10, UR18 ;  /* 0x00000012000a7c82 */ /* 0x000fe20008000000 */
[----:B------:R-:W-:Y:S01]  /*2820*/  @!P3 IMAD R7, R35, UR27, R5 ;  /* 0x0000001b2307bc24 */ /* 0x000fe2000f8e0205 */
[----:B------:R-:W-:Y:S01]  /*2830*/  @P0 STS.128 [R34+0x7000], RZ ;  /* 0x007000ff22000388 */ /* 0x000fe20000000c00 */
[----:B------:R-:W-:Y:S02]  /*2840*/  @!P0 IADD3.X R5, R37, UR11, R6, P4, !PT ;  /* 0x0000000b25058c10 */ /* 0x000fe4000a7fe406 */
[----:B------:R-:W-:Y:S01]  /*2850*/  @!P3 IMAD.IADD R7, R9, 0x1, R7 ;  /* 0x000000010907b824 */ /* 0x000fe200078e0207 */
[----:B------:R-:W-:Y:S01]  /*2860*/  @P0 STS.128 [R34+0x9000], RZ ;  /* 0x009000ff22000388 */ /* 0x000fe20000000c00 */
[----:B----4-:R-:W-:Y:S01]  /*2870*/  @!P3 LEA R6, P4, R8, R20, 0x1 ;  /* 0x000000140806b211 */ /* 0x010fe200078808ff */
[----:B------:R-:W-:-:S02]  /*2880*/  IMAD.MOV.U32 R9, RZ, RZ, 0x7f800000 ;  /* 0x7f800000ff097424 */ /* 0x000fc400078e00ff */
[----:B------:R-:W-:Y:S01]  /*2890*/  @P0 STS.128 [R34+0xb000], RZ ;  /* 0x00b000ff22000388 */ /* 0x000fe20000000c00 */
[----:B------:R-:W-:Y:S01]  /*28a0*/  @!P3 LEA.HI.X R7, R8, R21, R7, 0x1, P4 ;  /* 0x000000150807b211 */ /* 0x000fe200020f0c07 */
[----:B------:R-:W-:Y:S02]  /*28b0*/  IMAD.MOV.U32 R8, RZ, RZ, 0x7f800000 ;  /* 0x7f800000ff087424 */ /* 0x000fe400078e00ff */
[----:B------:R-:W-:Y:S01]  /*28c0*/  @!PT LDS RZ, [RZ] ;  /* 0x00000000fffff984 */ /* 0x000fe20000000800 */
[----:B------:R-:W-:Y:S01]  /*28d0*/  @!PT LDS RZ, [RZ] ;  /* 0x00000000fffff984 */ /* 0x000fe20000000800 */
[----:B------:R-:W-:Y:S01]  /*28e0*/  @!PT LDS RZ, [RZ] ;  /* 0x00000000fffff984 */ /* 0x000fe20000000800 */
[----:B------:R-:W-:Y:S04]  /*28f0*/  @!P0 LDGSTS.E.BYPASS.LTC128B.128 [R34+0x7000], desc[UR6][R12.64] ;  /* 0x070000000c228fae */ /* 0x000fe8000b901d46 */
[----:B------:R-:W-:Y:S04]  /*2900*/  @!P0 LDGSTS.E.BYPASS.LTC128B.128 [R34+0x9000], desc[UR6][R12.64+0x80] ;  /* 0x090000800c228fae */ /* 0x000fe8000b901d46 */
[----:B------:R-:W-:Y:S04]  /*2910*/  @!P0 LDGSTS.E.BYPASS.LTC128B.128 [R34+0xb000], desc[UR6][R12.64+0x100] ;  /* 0x0b0001000c228fae */ /* 0x000fe8000b901d46 */
[----:B------:R-:W-:Y:S04]  /*2920*/  @P1 STS.128 [R34], RZ ;  /* 0x000000ff22001388 */ /* 0x000fe80000000c00 */
[----:B------:R-:W-:Y:S04]  /*2930*/  @P1 STS.128 [R34+0x2000], RZ ;  /* 0x002000ff22001388 */ /* 0x000fe80000000c00 */
[----:B------:R-:W-:Y:S04]  /*2940*/  @P1 STS.128 [R34+0x4000], RZ ;  /* 0x004000ff22001388 */ /* 0x000fe80000000c00 */
[----:B------:R-:W-:Y:S01]  /*2950*/  @!PT LDS RZ, [RZ] ;  /* 0x00000000fffff984 */ /* 0x000fe20000000800 */
[----:B------:R-:W-:Y:S01]  /*2960*/  @!PT LDS RZ, [RZ] ;  /* 0x00000000fffff984 */ /* 0x000fe20000000800 */
[----:B------:R-:W-:Y:S01]  /*2970*/  @!PT LDS RZ, [RZ] ;  /* 0x00000000fffff984 */ /* 0x000fe20000000800 */
[----:B------:R-:W-:Y:S04]  /*2980*/  @!P1 LDGSTS.E.BYPASS.LTC128B.128 [R34], desc[UR6][R36.64] ;  /* 0x0000000024229fae */ /* 0x000fe8000b901d46 */
[----:B------:R-:W-:Y:S04]  /*2990*/  @!P1 LDGSTS.E.BYPASS.LTC128B.128 [R34+0x2000], desc[UR6][R36.64+0x80] ;  /* 0x0200008024229fae */ /* 0x000fe8000b901d46 */
[----:B------:R-:W-:Y:S01]  /*29a0*/  @!P1 LDGSTS.E.BYPASS.LTC128B.128 [R34+0x4000], desc[UR6][R36.64+0x100] ;  /* 0x0400010024229fae */ /* 0x000fe2000b901d46 */
[----:B------:R-:W-:Y:S01]  /*29b0*/  ISETP.GE.AND P1, PT, R16, UR9, PT ;  /* 0x0000000910007c0c */ /* 0x000fe2000bf26270 */
[----:B------:R-:W-:-:S02]  /*29c0*/  UMOV UR9, UR19 ;  /* 0x0000001300097c82 */ /* 0x000fc40008000000 */
        /* <DEDUP_REMOVED lines=18> */
[----:B--2---:R-:W-:Y:S01]  /*2af0*/  @!P2 IMAD.IADD R5, R15, 0x1, R22 ;  /* 0x000000010f05a824 */ /* 0x004fe200078e0216 */
[----:B-1----:R-:W-:-:S02]  /*2b00*/  @!P2 LEA R4, P0, R14, R18, 0x1 ;  /* 0x000000120e04a211 */ /* 0x002fc400078008ff */
[----:B------:R-:W-:Y:S02]  /*2b10*/  @P2 STS.128 [R34+0xd000], RZ ;  /* 0x00d000ff22002388 */ /* 0x000fe40000000c00 */
[----:B------:R-:W-:Y:S02]  /*2b20*/  @!P2 LEA.HI.X R5, R14, R19, R5, 0x1, P0 ;  /* 0x000000130e05a211 */ /* 0x000fe400000f0c05 */
        /* <DEDUP_REMOVED lines=8> */
[----:B---3--:R-:W-:-:S03]  /*2bb0*/  IADD3 R6, P0, R11, UR10, RZ ;  /* 0x0000000a0b067c10 */ /* 0x008fc6000ff1e0ff */
[----:B------:R-:W0:Y:S01]  /*2bc0*/  LDGDEPBAR ;  /* 0x00000000000079af */ /* 0x000e220000000000 */
[----:B------:R-:W-:-:S05]  /*2bd0*/  IADD3.X R7, R10, UR9, RZ, P0, !PT ;  /* 0x000000090a077c10 */ /* 0x000fca00087fe4ff */
[----:B------:R-:W2:Y:S04]  /*2be0*/  @!P5 LDG.E R8, desc[UR6][R6.64+0x20] ;  /* 0x000020060608d981 */ /* 0x000ea8000c1e1900 */
[----:B------:R3:W4:Y:S01]  /*2bf0*/  @!P1 LDG.E R9, desc[UR6][R6.64] ;  /* 0x0000000606099981 */ /* 0x000722000c1e1900 */
[----:B-1----:R-:W-:Y:S01]  /*2c00*/  LEA.HI R4, R32, R31, RZ, 0x4 ;  /* 0x0000001f20047211 */ /* 0x002fe200078f20ff */
[----:B------:R-:W-:-:S04]  /*2c10*/  DEPBAR.LE SB0, 0x1 ;  /* 0x000080400000791a */ /* 0x000fc80000000000 */
[----:B------:R-:W-:Y:S01]  /*2c20*/  SHF.R.S32.HI R5, RZ, 0x4, R4 ;  /* 0x00000004ff057819 */ /* 0x000fe20000011404 */
[----:B------:R-:W-:Y:S03]  /*2c30*/  BAR.SYNC.DEFER_BLOCKING 0x0 ;  /* 0x0000000000007b1d */ /* 0x000fe60000010000 */
[----:B------:R-:W-:Y:S01]  /*2c40*/  LEA.HI R4, R4, R5, RZ, 0x1 ;  /* 0x0000000504047211 */ /* 0x000fe200078f08ff */
[----:B---3--:R-:W-:-:S03]  /*2c50*/  IMAD.SHL.U32 R7, R23, 0x40, RZ ;  /* 0x0000004017077824 */ /* 0x008fc600078e00ff */
[----:B------:R-:W-:Y:S02]  /*2c60*/  LOP3.LUT R6, R4, 0xfffffffe, RZ, 0xc0, !PT ;  /* 0xfffffffe04067812 */ /* 0x000fe400078ec0ff */
[----:B------:R-:W-:-:S03]  /*2c70*/  LOP3.LUT R4, R7, 0x1c0, RZ, 0xc0, !PT ;  /* 0x000001c007047812 */ /* 0x000fc600078ec0ff */
[----:B------:R-:W-:Y:S01]  /*2c80*/  IMAD.IADD R5, R5, 0x1, -R6 ;  /* 0x0000000105057824 */ /* 0x000fe200078e0a06 */
[----:B------:R-:W-:-:S03]  /*2c90*/  LOP3.LUT R6, R4, 0x8, R33, 0xf8, !PT ;  /* 0x0000000804067812 */ /* 0x000fc600078ef821 */
[----:B------:R-:W-:Y:S01]  /*2ca0*/  IMAD.SHL.U32 R5, R5, 0x200, RZ ;  /* 0x0000020005057824 */ /* 0x000fe200078e00ff */
[----:B------:R-:W-:-:S04]  /*2cb0*/  SHF.R.U32.HI R4, RZ, 0x3, R4 ;  /* 0x00000003ff047819 */ /* 0x000fc80000011604 */
[----:B------:R-:W-:Y:S02]  /*2cc0*/  LOP3.LUT R4, R6, R4, RZ, 0x3c, !PT ;  /* 0x0000000406047212 */ /* 0x000fe400078e3cff */
[----:B------:R-:W-:Y:S01]  /*2cd0*/  LOP3.LUT P0, RZ, R23, 0x2, RZ, 0xc0, !PT ;  /* 0x0000000217ff7812 */ /* 0x000fe2000780c0ff */
[----:B------:R-:W1:Y:S04]  /*2ce0*/  LDSM.16.M88.4 R164, [R252] ;  /* 0x00000000fca4783b */ /* 0x000e680000000200 */
[----:B--2---:R2:W-:Y:S04]  /*2cf0*/  STL [R1+0x5c], R8 ;  /* 0x00005c0801007387 */ /* 0x0045e80000100800 */
[----:B------:R3:W-:Y:S04]  /*2d00*/  STL.64 [R1+0x30], R28 ;  /* 0x0000301c01007387 */ /* 0x0007e80000100a00 */
[----:B------:R1:W1:Y:S04]  /*2d10*/  LDSM.16.M88.4 R168, [R252+0x800] ;  /* 0x00080000fca8783b */ /* 0x0002680000000200 */
[----:B------:R1:W1:Y:S04]  /*2d20*/  LDSM.16.M88.4 R196, [R252+0x2000] ;  /* 0x00200000fcc4783b */ /* 0x0002680000000200 */
[----:B------:R1:W1:Y:S04]  /*2d30*/  LDSM.16.M88.4 R200, [R252+0x2800] ;  /* 0x00280000fcc8783b */ /* 0x0002680000000200 */
[----:B------:R1:W1:Y:S04]  /*2d40*/  LDSM.16.M88.4 R228, [R252+0x4000] ;  /* 0x00400000fce4783b */ /* 0x0002680000000200 */
[----:B------:R1:W1:Y:S01]  /*2d50*/  LDSM.16.M88.4 R232, [R252+0x4800] ;  /* 0x00480000fce8783b */ /* 0x0002620000000200 */
[----:B--2---:R-:W-:-:S04]  /*2d60*/  LEA.HI R8, R32, R31, RZ, 0x7 ;  /* 0x0000001f20087211 */ /* 0x004fc800078f38ff */
[----:B------:R-:W-:-:S05]  /*2d70*/  SHF.R.S32.HI R7, RZ, 0x7, R8 ;  /* 0x00000007ff077819 */ /* 0x000fca0000011408 */
[----:B------:R-:W-:-:S04]  /*2d80*/  IMAD R5, R7, 0x800, R5 ;  /* 0x0000080007057824 */ /* 0x000fc800078e0205 */
[----:B------:R-:W-:Y:S02]  /*2d90*/  IMAD.IADD R4, R5, 0x1, R4 ;  /* 0x0000000105047824 */ /* 0x000fe400078e0204 */
[----:B------:R-:W2:Y:S01]  /*2da0*/  LDL R5, [R1+0x4] ;  /* 0x0000040001057983 */ /* 0x000ea20000100800 */
[----:B------:R-:W-:Y:S02]  /*2db0*/  SEL R240, R240, 0xffffffe0, !P0 ;  /* 0xffffffe0f0f07807 */ /* 0x000fe40004000000 */
[----:B------:R-:W-:-:S03]  /*2dc0*/  LEA R4, R4, UR4, 0x1 ;  /* 0x0000000404047c11 */ /* 0x000fc6000f8e08ff */
[----:B------:R-:W-:Y:S02]  /*2dd0*/  IMAD.IADD R240, R240, 0x1, R252 ;  /* 0x00000001f0f07824 */ /* 0x000fe400078e02fc */
[----:B------:R1:W1:Y:S04]  /*2de0*/  LDSM.16.M88.4 R148, [R4+0x12000] ;  /* 0x012000000494783b */ /* 0x0002680000000200 */
        /* <DEDUP_REMOVED lines=11> */
[----:B----4-:R4:W-:Y:S04]  /*2ea0*/  STL [R1+0x58], R9 ;  /* 0x0000580901007387 */ /* 0x0109e80000100800 */
[----:B------:R4:W-:Y:S01]  /*2eb0*/  STL [R1], R4 ;  /* 0x0000000401007387 */ /* 0x0009e20000100800 */
[----:B------:R-:W-:-:S04]  /*2ec0*/  USHF.L.U32 UR13, UR21, 0x6, URZ ;  /* 0x00000006150d7899 */ /* 0x000fc8000800063f */
[----:B------:R-:W-:Y:S01]  /*2ed0*/  UIADD3 UR13, UR13, 0x40, URZ ;  /* 0x000000400d0d7890 */ /* 0x000fe2000fffe03f */
[----:B------:R-:W-:Y:S02]  /*2ee0*/  CS2R R38, SRZ ;  /* 0x0000000000267805 */ /* 0x000fe4000001ff00 */
[----:B------:R-:W-:Y:S02]  /*2ef0*/  CS2R R36, SRZ ;  /* 0x0000000000247805 */ /* 0x000fe4000001ff00 */
[----:B------:R-:W-:Y:S02]  /*2f00*/  CS2R R30, SRZ ;  /* 0x00000000001e7805 */ /* 0x000fe4000001ff00 */
[----:B---3--:R-:W-:Y:S02]  /*2f10*/  CS2R R28, SRZ ;  /* 0x00000000001c7805 */ /* 0x008fe4000001ff00 */
[----:B------:R-:W-:Y:S02]  /*2f20*/  CS2R R34, SRZ ;  /* 0x0000000000227805 */ /* 0x000fe4000001ff00 */
[----:B------:R-:W-:-:S02]  /*2f30*/  CS2R R32, SRZ ;  /* 0x0000000000207805 */ /* 0x000fc4000001ff00 */
[----:B------:R-:W-:Y:S02]  /*2f40*/  CS2R R26, SRZ ;  /* 0x00000000001a7805 */ /* 0x000fe4000001ff00 */
[----:B------:R-:W-:Y:S02]  /*2f50*/  CS2R R24, SRZ ;  /* 0x0000000000187805 */ /* 0x000fe4000001ff00 */
[----:B------:R-:W-:Y:S02]  /*2f60*/  CS2R R22, SRZ ;  /* 0x0000000000167805 */ /* 0x000fe4000001ff00 */
[----:B------:R-:W-:Y:S01]  /*2f70*/  CS2R R20, SRZ ;  /* 0x0000000000147805 */ /* 0x000fe2000001ff00 */
[----:B------:R-:W-:Y:S01]  /*2f80*/  UISETP.GE.AND UP0, UPT, UR13, UR5, UPT ;  /* 0x000000050d00728c */ /* 0x000fe2000bf06270 */
[----:B------:R-:W-:Y:S01]  /*2f90*/  UMOV UR12, UR14 ;  /* 0x0000000e000c7c82 */ /* 0x000fe20008000000 */
[----:B------:R-:W-:Y:S01]  /*2fa0*/  UMOV UR11, UR15 ;  /* 0x0000000f000b7c82 */ /* 0x000fe20008000000 */
[----:B------:R-:W-:Y:S01]  /*2fb0*/  ULDC UR13, c[0x0][0x2ec] ;  /* 0x0000bb00000d7ab9 */ /* 0x000fe20000000800 */
[----:B--2---:R4:W2:Y:S04]  /*2fc0*/  LDSM.16.M88.4 R156, [R5] ;  /* 0x00000000059c783b */ /* 0x0048a80000000200 */
[----:B------:R4:W3:Y:S04]  /*2fd0*/  LDSM.16.M88.4 R160, [R5+0x800] ;  /* 0x0008000005a0783b */ /* 0x0008e80000000200 */
[----:B------:R4:W1:Y:S04]  /*2fe0*/  LDSM.16.M88.4 R188, [R5+0x2000] ;  /* 0x0020000005bc783b */ /* 0x0008680000000200 */
[----:B------:R4:W1:Y:S04]  /*2ff0*/  LDSM.16.M88.4 R192, [R5+0x2800] ;  /* 0x0028000005c0783b */ /* 0x0008680000000200 */
[----:B------:R4:W1:Y:S04]  /*3000*/  LDSM.16.M88.4 R220, [R5+0x4000] ;  /* 0x0040000005dc783b */ /* 0x0008680000000200 */
[----:B------:R4:W1:Y:S02]  /*3010*/  LDSM.16.M88.4 R224, [R5+0x4800] ;  /* 0x0048000005e0783b */ /* 0x0008640000000200 */
.L_x_103:
[----:B------:R-:W4:Y:S01]  /*3020*/  LDL R250, [R1] ;  /* 0x0000000001fa7983 */ /* 0x000f220000100800 */
[----:B------:R-:W-:Y:S01]  /*3030*/  PLOP3.LUT P1, PT, PT, PT, UP0, 0x80, 0x0 ;  /* 0x000000000000781c */ /* 0x000fe20003f2f008 */
[----:B------:R-:W-:Y:S01]  /*3040*/  UISETP.GE.AND UP3, UPT, UR8, 0x1, UPT ;  /* 0x000000010800788c */ /* 0x000fe2000bf66270 */
[----:B------:R-:W-:Y:S01]  /*3050*/  PLOP3.LUT P2, PT, PT, PT, UP0, 0x80, 0x0 ;  /* 0x000000000000781c */ /* 0x000fe20003f4f008 */
[----:B------:R-:W2:Y:S01]  /*3060*/  LDL R249, [R1+0x8] ;  /* 0x0000080001f97983 */ /* 0x000ea20000100800 */
[----:B------:R-:W-:Y:S02]  /*3070*/  PLOP3.LUT P4, PT, PT, PT, UP0, 0x80, 0x0 ;  /* 0x000000000000781c */ /* 0x000fe40003f8f008 */
[----:B------:R-:W-:Y:S01]  /*3080*/  PLOP3.LUT P5, PT, PT, PT, UP0, 0x80, 0x0 ;  /* 0x000000000000781c */ /* 0x000fe20003faf008 */
[----:B------:R-:W3:Y:S01]  /*3090*/  LDL R244, [R1+0x4] ;  /* 0x0000040001f47983 */ /* 0x000ee20000100800 */
[----:B------:R-:W-:Y:S02]  /*30a0*/  PLOP3.LUT P0, PT, PT, PT, UP0, 0x80, 0x0 ;  /* 0x000000000000781c */ /* 0x000fe40003f0f008 */
[----:B------:R-:W-:Y:S01]  /*30b0*/  PLOP3.LUT P6, PT, PT, PT, UP0, 0x80, 0x0 ;  /* 0x000000000000781c */ /* 0x000fe20003fcf008 */
[----:B------:R-:W3:Y:S04]  /*30c0*/  LDL R248, [R1+0xc] ;  /* 0x00000c0001f87983 */ /* 0x000ee80000100800 */
[----:B-1----:R-:W3:Y:S04]  /*30d0*/  LDL R247, [R1+0x18] ;  /* 0x0000180001f77983 */ /* 0x002ee80000100800 */
[----:B------:R-:W3:Y:S04]  /*30e0*/  LDL R245, [R1+0x10] ;  /* 0x0000100001f57983 */ /* 0x000ee80000100800 */
[----:B------:R-:W3:Y:S04]  /*30f0*/  LDL R246, [R1+0x14] ;  /* 0x0000140001f67983 */ /* 0x000ee80000100800 */
[----:B------:R-:W0:Y:S04]  /*3100*/  LDGDEPBAR ;  /* 0x00000000000079af */ /* 0x000e280000000000 */
[----:B------:R-:W3:Y:S01]  /*3110*/  LDL R251, [R1+0x70] ;  /* 0x0000700001fb7983 */ /* 0x000ee20000100800 */
[----:B------:R-:W-:Y:S04]  /*3120*/  DEPBAR.LE SB0, 0x0 ;  /* 0x000080000000791a */ /* 0x000fe80000000000 */
[----:B------:R-:W-:Y:S06]  /*3130*/  BAR.SYNC.DEFER_BLOCKING 0x0 ;  /* 0x0000000000007b1d */ /* 0x000fec0000010000 */
[----:B------:R-:W-:Y:S04]  /*3140*/  LDSM.16.M88.4 R88, [R252+-0x6000] ;  /* 0xffa00000fc58783b */ /* 0x000fe80000000200 */
[----:B----4-:R-:W-:Y:S04]  /*3150*/  LDSM.16.M88.4 R8, [R250+0xc000] ;  /* 0x00c00000fa08783b */ /* 0x010fe80000000200 */
[----:B--2---:R-:W1:Y:S04]  /*3160*/  LDSM.16.M88.4 R16, [R249] ;  /* 0x00000000f910783b */ /* 0x004e680000000200 */
[----:B------:R-:W2:Y:S04]  /*3170*/  LDSM.16.M88.4 R68, [R250+0xc800] ;  /* 0x00c80000fa44783b */ /* 0x000ea80000000200 */
[----:B---3--:R-:W-:Y:S04]  /*3180*/  LDSM.16.M88.4 R72, [R248] ;  /* 0x00000000f848783b */ /* 0x008fe80000000200 */
[----:B------:R-:W3:Y:S04]  /*3190*/  LDSM.16.M88.4 R76, [R244+-0x6000] ;  /* 0xffa00000f44c783b */ /* 0x000ee80000000200 */
[----:B------:R-:W4:Y:S04]  /*31a0*/  LDSM.16.M88.4 R80, [R244+-0x5800] ;  /* 0xffa80000f450783b */ /* 0x000f280000000200 */
[----:B------:R-:W4:Y:S04]  /*31b0*/  LDSM.16.M88.4 R84, [R247] ;  /* 0x00000000f754783b */ /* 0x000f280000000200 */
[----:B------:R-:W-:Y:S04]  /*31c0*/  LDSM.16.M88.4 R92, [R246] ;  /* 0x00000000f65c783b */ /* 0x000fe80000000200 */
[----:B------:R-:W-:Y:S01]  /*31d0*/  LDSM.16.M88.4 R96, [R245] ;  /* 0x00000000f560783b */ /* 0x000fe20000000200 */
[C---:B-1----:R-:W-:Y:S06]  /*31e0*/  HMMA.16816.F32 R4, R16.reuse, R8, RZ ;  /* 0x000000081004723c */ /* 0x042fec00000018ff */
[C---:B------:R-:W-:Y:S06]  /*31f0*/  HMMA.16816.F32 R8, R16.reuse, R10, RZ ;  /* 0x0000000a1008723c */ /* 0x040fec00000018ff */
[C---:B--2---:R-:W-:Y:S06]  /*3200*/  HMMA.16816.F32 R12, R16.reuse, R68, RZ ;  /* 0x00000044100c723c */ /* 0x044fec00000018ff */
[----:B------:R-:W-:Y:S01]  /*3210*/  HMMA.16816.F32 R16, R16, R70, RZ ;  /* 0x000000461010723c */ /* 0x000fe200000018ff */
[----:B------:R-:W1:Y:S05]  /*3220*/  LDSM.16.M88.4 R68, [R252+-0x5800] ;  /* 0xffa80000fc44783b */ /* 0x000e6a0000000200 */
[C---:B---3--:R-:W-:Y:S06]  /*3230*/  HMMA.16816.F32 R4, R72.reuse, R76, R4 ;  /* 0x0000004c4804723c */ /* 0x048fec0000001804 */
        /* <DEDUP_REMOVED lines=172> */
[----:B------:R-:W-:Y:S02]  /*3d00*/  @P1 FSEL R19, R19, -INF , !P4 ;  /* 0xff80000013131808 */ /* 0x000fe40006000000 */
[----:B------:R-:W-:Y:S01]  /*3d10*/  PLOP3.LUT P3, PT, PT, PT, UP3, 0x80, 0x0 ;  /* 0x000000000000781c */ /* 0x000fe20003f6f038 */
[--C-:B------:R-:W-:Y:S04]  /*3d20*/  FFMA.FTZ R18, R18, UR13, -R4.reuse ;  /* 0x0000000d12127c23 */ /* 0x100fe80008010804 */
[----:B------:R-:W3:Y:S01]  /*3d30*/  MUFU.EX2 R88, R15 ;  /* 0x0000000f00587308 */ /* 0x000ee20000000800 */
[----:B------:R-:W-:Y:S01]  /*3d40*/  FFMA.FTZ R4, R19, UR13, -R4 ;  /* 0x0000000d13047c23 */ /* 0x000fe20008010804 */
[----:B-1----:R-:W-:Y:S02]  /*3d50*/  F2FP.F16.F32.PACK_AB R7, R84, R85 ;  /* 0x000000555407723e */ /* 0x002fe400000000ff */
[----:B------:R-:W-:Y:S06]  /*3d60*/  IADD3.X R13, R75, UR11, RZ, P0, !PT ;  /* 0x0000000b4b0d7c10 */ /* 0x000fec00087fe4ff */
        /* <DEDUP_REMOVED lines=101> */
[----:B------:R-:W-:Y:S02]  /*43c0*/  FADD.FTZ R5, -R80, R15 ;  /* 0x0000000f50057221 */ /* 0x000fe40000010100 */
        /* <DEDUP_REMOVED lines=25> */
[----:B------:R-:W2:Y:S04]  /*4560*/  LDSM.16.MT88.4 R12, [R2+0x14000] ;  /* 0x01400000020c783b */ /* 0x000ea80000004200 */
[----:B------:R-:W3:Y:S04]  /*4570*/  LDSM.16.MT88.4 R16, [R0+0x8000] ;  /* 0x008000000010783b */ /* 0x000ee80000004200 */
[----:B------:R-:W4:Y:S04]  /*4580*/  LDSM.16.MT88.4 R68, [R0+0xa000] ;  /* 0x00a000000044783b */ /* 0x000f280000004200 */
[----:B------:R-:W-:Y:S04]  /*4590*/  LDSM.16.MT88.4 R72, [R3+0x14800] ;  /* 0x014800000348783b */ /* 0x000fe80000004200 */
[----:B------:R-:W4:Y:S04]  /*45a0*/  LDSM.16.MT88.4 R76, [R0+0x6800] ;  /* 0x00680000004c783b */ /* 0x000f280000004200 */
[----:B------:R-:W4:Y:S04]  /*45b0*/  LDSM.16.MT88.4 R80, [R2+0x14800] ;  /* 0x014800000250783b */ /* 0x000f280000004200 */
[----:B------:R-:W4:Y:S04]  /*45c0*/  LDSM.16.MT88.4 R84, [R0+0x8800] ;  /* 0x008800000054783b */ /* 0x000f280000004200 */
[----:B------:R-:W-:Y:S04]  /*45d0*/  LDSM.16.MT88.4 R88, [R0+0x7800] ;  /* 0x007800000058783b */ /* 0x000fe80000004200 */
[----:B------:R-:W-:Y:S01]  /*45e0*/  LDSM.16.MT88.4 R92, [R2+0x15800] ;  /* 0x01580000025c783b */ /* 0x000fe20000004200 */
[-C--:B-1---5:R-:W-:Y:S03]  /*45f0*/  HMMA.16816.F32 R20, R4, R8.reuse, R20 ;  /* 0x000000080414723c */ /* 0x0a2fe60000001814 */
[----:B------:R1:W5:Y:S03]  /*4600*/  LDL R244, [R1+0x2c] ;  /* 0x00002c0001f47983 */ /* 0x0003660000100800 */
[C---:B--2---:R-:W-:Y:S06]  /*4610*/  HMMA.16816.F32 R24, R12.reuse, R8, R24 ;  /* 0x000000080c18723c */ /* 0x044fec0000001818 */
        /* <DEDUP_REMOVED lines=13> */
[----:B------:R-:W3:Y:S04]  /*46f0*/  LDSM.16.MT88.4 R4, [R3+0x15000] ;  /* 0x015000000304783b */ /* 0x000ee80000004200 */
[----:B------:R-:W4:Y:S01]  /*4700*/  LDSM.16.MT88.4 R68, [R0+0x9000] ;  /* 0x009000000044783b */ /* 0x000f220000004200 */
[-C--:B------:R-:W-:Y:S06]  /*4710*/  HMMA.16816.F32 R20, R72, R76.reuse, R20 ;  /* 0x0000004c4814723c */ /* 0x080fec0000001814 */
        /* <DEDUP_REMOVED lines=14> */
[----:B------:R-:W2:Y:S01]  /*4800*/  LDSM.16.MT88.4 R8, [R0+0xb800] ;  /* 0x00b800000008783b */ /* 0x000ea20000004200 */
[----:B------:R-:W-:Y:S04]  /*4810*/  BAR.SYNC.DEFER_BLOCKING 0x0 ;  /* 0x0000000000007b1d */ /* 0x000fe80000010000 */
[-C--:B---3--:R-:W-:Y:S06]  /*4820*/  HMMA.16816.F32 R20, R4, R12.reuse, R20 ;  /* 0x0000000c0414723c */ /* 0x088fec0000001814 */
        /* <DEDUP_REMOVED lines=28> */
[----:B------:R-:W3:Y:S01]  /*49f0*/  LDC R7, c[0x0][0x424] ;  /* 0x00010900ff077b82 */ /* 0x000ee20000000800 */
[----:B-1----:R-:W-:Y:S05]  /*4a00*/  IMAD.U32 R4, R6, -0x40, RZ ;  /* 0xffffffc006047824 */ /* 0x002fea00078e00ff */
[C---:B--2---:R-:W-:Y:S04]  /*4a10*/  LEA R5, P0, R4.reuse, R96, 0x1 ;  /* 0x0000006004057211 */ /* 0x044fe800078008ff */
[----:B------:R-:W-:Y:S01]  /*4a20*/  LEA.HI.X.SX32 R4, R4, R97, 0x1, P0 ;  /* 0x0000006104047211 */ /* 0x000fe200000f0eff */
[----:B------:R-:W-:Y:S04]  /*4a30*/  IMAD.MOV.U32 R8, RZ, RZ, R5 ;  /* 0x000000ffff087224 */ /* 0x000fe800078e0005 */
[----:B------:R-:W-:Y:S01]  /*4a40*/  IMAD.MOV.U32 R9, RZ, RZ, R4 ;  /* 0x000000ffff097224 */ /* 0x000fe200078e0004 */
[C---:B------:R-:W-:Y:S04]  /*4a50*/  LEA R4, P0, R6.reuse, R8, 0x6 ;  /* 0x0000000806047211 */ /* 0x040fe800078030ff */
[----:B------:R-:W-:Y:S01]  /*4a60*/  @!PT LDS RZ, [RZ] ;  /* 0x00000000fffff984 */ /* 0x000fe20000000800 */
[----:B------:R-:W-:Y:S01]  /*4a70*/  @!PT LDS RZ, [RZ] ;  /* 0x00000000fffff984 */ /* 0x000fe20000000800 */
[----:B------:R-:W-:Y:S01]  /*4a80*/  @!PT LDS RZ, [RZ] ;  /* 0x00000000fffff984 */ /* 0x000fe20000000800 */
[----:B-----5:R1:W-:Y:S01]  /*4a90*/  LDGSTS.E.BYPASS.LTC128B.128 [R244+0x6000], desc[UR6][R8.64] ;  /* 0x0600000008f47fae */ /* 0x0203e2000b901d46 */
[----:B---3--:R-:W-:Y:S03]  /*4aa0*/  LEA.HI.X R5, R6, R9, R7, 0x6, P0 ;  /* 0x0000000906057211 */ /* 0x008fe600000f3407 */
[----:B------:R1:W-:Y:S04]  /*4ab0*/  LDGSTS.E.BYPASS.LTC128B.128 [R244+0x8000], desc[UR6][R8.64+0x80] ;  /* 0x0800008008f47fae */ /* 0x0003e8000b901d46 */
[----:B------:R1:W-:Y:S04]  /*4ac0*/  LDGSTS.E.BYPASS.LTC128B.128 [R244+0xa000], desc[UR6][R8.64+0x100] ;  /* 0x0a00010008f47fae */ /* 0x0003e8000b901d46 */
[----:B------:R1:W-:Y:S04]  /*4ad0*/  LDGSTS.E.BYPASS.LTC128B.128 [R244+0x7000], desc[UR6][R4.64] ;  /* 0x0700000004f47fae */ /* 0x0003e8000b901d46 */
[----:B------:R1:W-:Y:S04]  /*4ae0*/  LDGSTS.E.BYPASS.LTC128B.128 [R244+0x9000], desc[UR6][R4.64+0x80] ;  /* 0x0900008004f47fae */ /* 0x0003e8000b901d46 */
[----:B------:R1:W-:Y:S04]  /*4af0*/  LDGSTS.E.BYPASS.LTC128B.128 [R244+0xb000], desc[UR6][R4.64+0x100] ;  /* 0x0b00010004f47fae */ /* 0x0003e8000b901d46 */
[----:B------:R1:W-:Y:S04]  /*4b00*/  STL.64 [R1+0x40], R8 ;  /* 0x0000400801007387 */ /* 0x0003e80000100a00 */
[----:B------:R-:W0:Y:S02]  /*4b10*/  LDGDEPBAR ;  /* 0x00000000000079af */ /* 0x000e240000000000 */
.L_x_101:
        /* <DEDUP_REMOVED lines=16> */
[----:B------:R-:W-:Y:S04]  /*4c20*/  STL.64 [R1+0xa8], R32 ;  /* 0x0000a82001007387 */ /* 0x000fe80000100a00 */
[----:B------:R1:W-:Y:S04]  /*4c30*/  STL [R1+0xa0], R30 ;  /* 0x0000a01e01007387 */ /* 0x0003e80000100800 */
[----:B------:R-:W-:Y:S04]  /*4c40*/  STL.64 [R1+0x98], R28 ;  /* 0x0000981c01007387 */ /* 0x000fe80000100a00 */
[----:B------:R4:W-:Y:S04]  /*4c50*/  STL.64 [R1+0x90], R22 ;  /* 0x0000901601007387 */ /* 0x0009e80000100a00 */
[----:B------:R-:W-:Y:S04]  /*4c60*/  STL.64 [R1+0x88], R26 ;  /* 0x0000881a01007387 */ /* 0x000fe80000100a00 */
[----:B------:R-:W-:Y:S04]  /*4c70*/  STL.64 [R1+0x80], R24 ;  /* 0x0000801801007387 */ /* 0x000fe80000100a00 */
[----:B------:R4:W-:Y:S04]  /*4c80*/  STL.64 [R1+0x78], R20 ;  /* 0x0000781401007387 */ /* 0x0009e80000100a00 */
[----:B------:R-:W-:Y:S01]  /*4c90*/  LDSM.16.MT88.4 R244, [R0+0x10000] ;  /* 0x0100000000f4783b */ /* 0x000fe20000004200 */
[----:B-1----:R-:W-:Y:S03]  /*4ca0*/  IMAD.MOV.U32 R30, RZ, RZ, R43 ;  /* 0x000000ffff1e7224 */ /* 0x002fe600078e002b */
[----:B------:R-:W-:Y:S04]  /*4cb0*/  LDSM.16.MT88.4 R36, [R0+0xe800] ;  /* 0x00e800000024783b */ /* 0x000fe80000004200 */
[----:B----4-:R-:W4:Y:S04]  /*4cc0*/  LDL R23, [R1+0x24] ;  /* 0x0000240001177983 */ /* 0x010f280000100800 */
[----:B------:R-:W4:Y:S04]  /*4cd0*/  LDL R20, [R1+0x20] ;  /* 0x0000200001147983 */ /* 0x000f280000100800 */
        /* <DEDUP_REMOVED lines=31> */
[----:B------:R-:W1:Y:S05]  /*4ed0*/  LDSM.16.M88.4 R24, [R20] ;  /* 0x000000001418783b */ /* 0x000e6a0000000200 */
[----:B------:R-:W-:Y:S01]  /*4ee0*/  HMMA.16816.F32 R96, R248, R246, R96 ;  /* 0x000000f6f860723c */ /* 0x000fe20000001860 */
[----:B------:R-:W2:Y:S04]  /*4ef0*/  LDSM.16.MT88.4 R244, [R0+0xf000] ;  /* 0x00f0000000f4783b */ /* 0x000ea80000004200 */
[----:B------:R-:W3:Y:S01]  /*4f00*/  LDSM.16.MT88.4 R248, [R0+0x11000] ;  /* 0x0110000000f8783b */ /* 0x000ee20000004200 */
[-C--:B-1----:R-:W-:Y:S06]  /*4f10*/  HMMA.16816.F32 R4, R24, R44.reuse, R4 ;  /* 0x0000002c1804723c */ /* 0x082fec0000001804 */
[C---:B------:R-:W-:Y:S06]  /*4f20*/  HMMA.16816.F32 R8, R36.reuse, R44, R8 ;  /* 0x0000002c2408723c */ /* 0x040fec0000001808 */
[-C--:B------:R-:W-:Y:S06]  /*4f30*/  HMMA.16816.F32 R12, R36, R46.reuse, R12 ;  /* 0x0000002e240c723c */ /* 0x080fec000000180c */
[C---:B------:R-:W-:Y:S01]  /*4f40*/  HMMA.16816.F32 R16, R24.reuse, R46, R16 ;  /* 0x0000002e1810723c */ /* 0x040fe20000001810 */
[----:B------:R-:W5:Y:S04]  /*4f50*/  LDL.LU.64 R46, [R1+0xd8] ;  /* 0x0000d800012e7983 */ /* 0x000f680000300a00 */
[----:B------:R-:W5:Y:S01]  /*4f60*/  LDL.LU.64 R44, [R1+0xd0] ;  /* 0x0000d000012c7983 */ /* 0x000f620000300a00 */
[-C--:B--2---:R-:W-:Y:S03]  /*4f70*/  HMMA.16816.F32 R68, R24, R244.reuse, R68 ;  /* 0x000000f41844723c */ /* 0x084fe60000001844 */
[----:B------:R-:W2:Y:S03]  /*4f80*/  LDL R29, [R1+0x60] ;  /* 0x00006000011d7983 */ /* 0x000ea60000100800 */
[C---:B------:R-:W-:Y:S01]  /*4f90*/  HMMA.16816.F32 R72, R36.reuse, R244, R72 ;  /* 0x000000f42448723c */ /* 0x040fe20000001848 */
[----:B------:R-:W4:Y:S04]  /*4fa0*/  LDL R22, [R1+0x64] ;  /* 0x0000640001167983 */ /* 0x000f280000100800 */
[----:B------:R-:W4:Y:S01]  /*4fb0*/  LDL R33, [R1+0x5c] ;  /* 0x00005c0001217983 */ /* 0x000f220000100800 */
[-C--:B------:R-:W-:Y:S03]  /*4fc0*/  HMMA.16816.F32 R76, R36, R246.reuse, R76 ;  /* 0x000000f6244c723c */ /* 0x080fe6000000184c */
[----:B------:R-:W4:Y:S03]  /*4fd0*/  LDL R32, [R1+0x58] ;  /* 0x0000580001207983 */ /* 0x000f260000100800 */
[C---:B------:R-:W-:Y:S01]  /*4fe0*/  HMMA.16816.F32 R80, R24.reuse, R246, R80 ;  /* 0x000000f61850723c */ /* 0x040fe20000001850 */
[----:B------:R-:W4:Y:S04]  /*4ff0*/  LDL.LU.64 R20, [R1+0x30] ;  /* 0x0000300001147983 */ /* 0x000f280000300a00 */
[----:B------:R-:W1:Y:S01]  /*5000*/  LDSM.16.M88.4 R244, [R23] ;  /* 0x0000000017f4783b */ /* 0x000e620000000200 */
[-C--:B---3--:R-:W-:Y:S06]  /*5010*/  HMMA.16816.F32 R84, R24, R248.reuse, R84 ;  /* 0x000000f81854723c */ /* 0x088fec0000001854 */
[C---:B------:R-:W-:Y:S06]  /*5020*/  HMMA.16816.F32 R88, R36.reuse, R248, R88 ;  /* 0x000000f82458723c */ /* 0x040fec0000001858 */
[-C--:B------:R-:W-:Y:S01]  /*5030*/  HMMA.16816.F32 R92, R36, R250.reuse, R92 ;  /* 0x000000fa245c723c */ /* 0x080fe2000000185c */
[----:B------:R3:W1:Y:S05]  /*5040*/  LDSM.16.M88.4 R36, [R23+0x1000] ;  /* 0x001000001724783b */ /* 0x00066a0000000200 */
[----:B------:R-:W-:Y:S01]  /*5050*/  HMMA.16816.F32 R96, R24, R250, R96 ;  /* 0x000000fa1860723c */ /* 0x000fe20000001860 */
[----:B------:R-:W1:Y:S04]  /*5060*/  LDSM.16.MT88.4 R248, [R0+0xf800] ;  /* 0x00f8000000f8783b */ /* 0x000e680000004200 */
[----:B------:R-:W1:Y:S01]  /*5070*/  LDSM.16.MT88.4 R24, [R0+0x11800] ;  /* 0x011800000018783b */ /* 0x000e620000004200 */
[----:B---3--:R-:W3:Y:S01]  /*5080*/  LDC R23, c[0x0][0x270] ;  /* 0x00009c00ff177b82 */ /* 0x008ee20000000800 */
[-C--:B-1----:R-:W-:Y:S06]  /*5090*/  HMMA.16816.F32 R4, R244, R40.reuse, R4 ;  /* 0x00000028f404723c */ /* 0x082fec0000001804 */
[C---:B------:R-:W-:Y:S06]  /*50a0*/  HMMA.16816.F32 R8, R36.reuse, R40, R8 ;  /* 0x000000282408723c */ /* 0x040fec0000001808 */
[-C--:B------:R-:W-:Y:S05]  /*50b0*/  HMMA.16816.F32 R12, R36, R42.reuse, R12 ;  /* 0x0000002a240c723c */ /* 0x080fea000000180c */
[----:B---3--:R-:W-:Y:S01]  /*50c0*/  IMAD R23, R23, UR17, RZ ;  /* 0x0000001117177c24 */ /* 0x008fe2000f8e02ff */
[C---:B------:R-:W-:Y:S01]  /*50d0*/  HMMA.16816.F32 R16, R244.reuse, R42, R16 ;  /* 0x0000002af410723c */ /* 0x040fe20000001810 */
[----:B------:R-:W5:Y:S04]  /*50e0*/  LDL.LU.64 R42, [R1+0xc8] ;  /* 0x0000c800012a7983 */ /* 0x000f680000300a00 */
[----:B------:R-:W5:Y:S01]  /*50f0*/  LDL.LU.64 R40, [R1+0xc0] ;  /* 0x0000c00001287983 */ /* 0x000f620000300a00 */
[-C--:B------:R-:W-:Y:S06]  /*5100*/  HMMA.16816.F32 R68, R244, R248.reuse, R68 ;  /* 0x000000f8f444723c */ /* 0x080fec0000001844 */
[C---:B------:R-:W-:Y:S06]  /*5110*/  HMMA.16816.F32 R72, R36.reuse, R248, R72 ;  /* 0x000000f82448723c */ /* 0x040fec0000001848 */
[-C--:B------:R-:W-:Y:S05]  /*5120*/  HMMA.16816.F32 R76, R36, R250.reuse, R76 ;  /* 0x000000fa244c723c */ /* 0x080fea000000184c */
[C---:B------:R-:W-:Y:S01]  /*5130*/  IMAD.SHL.U32 R248, R23.reuse, 0x8, RZ ;  /* 0x0000000817f87824 */ /* 0x040fe200078e00ff */
[C---:B------:R-:W-:Y:S05]  /*5140*/  HMMA.16816.F32 R80, R244.reuse, R250, R80 ;  /* 0x000000faf450723c */ /* 0x040fea0000001850 */
[C---:B------:R-:W-:Y:S01]  /*5150*/  IMAD.SHL.U32 R249, R23.reuse, 0x10, RZ ;  /* 0x0000001017f97824 */ /* 0x040fe200078e00ff */
[-C--:B------:R-:W-:Y:S05]  /*5160*/  HMMA.16816.F32 R84, R244, R24.reuse, R84 ;  /* 0x00000018f454723c */ /* 0x080fea0000001854 */
[C---:B------:R-:W-:Y:S01]  /*5170*/  IMAD.U32 R250, R23.reuse, -0x40, RZ ;  /* 0xffffffc017fa7824 */ /* 0x040fe200078e00ff */
[C---:B------:R-:W-:Y:S01]  /*5180*/  HMMA.16816.F32 R88, R36.reuse, R24, R88 ;  /* 0x000000182458723c */ /* 0x040fe20000001858 */
[----:B------:R-:W1:Y:S05]  /*5190*/  LDC R24, c[0x0][0x270] ;  /* 0x00009c00ff187b82 */ /* 0x000e6a0000000800 */
[-C--:B------:R-:W-:Y:S05]  /*51a0*/  HMMA.16816.F32 R92, R36, R26.reuse, R92 ;  /* 0x0000001a245c723c */ /* 0x080fea000000185c */
[----:B------:R-:W-:Y:S01]  /*51b0*/  IMAD.MOV.U32 R25, RZ, RZ, R30 ;  /* 0x000000ffff197224 */ /* 0x000fe200078e001e */
[----:B------:R-:W-:Y:S05]  /*51c0*/  HMMA.16816.F32 R96, R244, R26, R96 ;  /* 0x0000001af460723c */ /* 0x000fea0000001860 */
[----:B------:R-:W-:Y:S01]  /*51d0*/  IMAD R30, R23, 0x18, RZ ;  /* 0x00000018171e7824 */ /* 0x000fe200078e02ff */
[----:B--2---:R-:W-:Y:S01]  /*51e0*/  @P3 IADD3 R28, P1, R29, UR10, RZ ;  /* 0x0000000a1d1c3c10 */ /* 0x004fe2000ff3e0ff */
[----:B------:R-:W-:Y:S04]  /*51f0*/  @UP3 UMOV UR10, UR15 ;  /* 0x0000000f000a3c82 */ /* 0x000fe80008000000 */
[----:B----4-:R-:W-:Y:S01]  /*5200*/  @P3 IADD3.X R29, R22, UR9, RZ, P1, !PT ;  /* 0x00000009161d3c10 */ /* 0x010fe20008ffe4ff */
[C---:B------:R-:W-:Y:S01]  /*5210*/  IMAD R22, R23.reuse, 0x28, RZ ;  /* 0x0000002817167824 */ /* 0x040fe200078e02ff */
[----:B------:R-:W-:Y:S03]  /*5220*/  @UP3 UMOV UR9, UR14 ;  /* 0x0000000e00093c82 */ /* 0x000fe60008000000 */
[----:B------:R-:W2:Y:S04]  /*5230*/  @P3 LDG.E R33, desc[UR6][R28.64+-0xe0] ;  /* 0xffff20061c213981 */ /* 0x000ea8000c1e1900 */
[----:B------:R3:W4:Y:S01]  /*5240*/  @P3 LDG.E R32, desc[UR6][R28.64+-0x100] ;  /* 0xffff00061c203981 */ /* 0x000722000c1e1900 */
[C---:B------:R-:W-:Y:S04]  /*5250*/  LEA R251, P0, R250.reuse, R20, 0x2 ;  /* 0x00000014fafb7211 */ /* 0x040fe800078010ff */
[----:B------:R-:W-:Y:S01]  /*5260*/  LEA.HI.X.SX32 R250, R250, R21, 0x2, P0 ;  /* 0x00000015fafa7211 */ /* 0x000fe200000f16ff */
[----:B------:R-:W-:Y:S04]  /*5270*/  IMAD.MOV.U32 R20, RZ, RZ, R251 ;  /* 0x000000ffff147224 */ /* 0x000fe800078e00fb */
[----:B------:R-:W-:Y:S01]  /*5280*/  IMAD.MOV.U32 R21, RZ, RZ, R250 ;  /* 0x000000ffff157224 */ /* 0x000fe200078e00fa */
[-C--:B------:R-:W-:Y:S02]  /*5290*/  LEA R250, P1, R248, R20.reuse, 0x2 ;  /* 0x00000014f8fa7211 */ /* 0x080fe400078210ff */
[-C--:B------:R-:W-:Y:S02]  /*52a0*/  LEA R22, P2, R22, R20.reuse, 0x2 ;  /* 0x0000001416167211 */ /* 0x080fe400078410ff */
[----:B------:R-:W-:Y:S01]  /*52b0*/  STL.64 [R1+0x30], R20 ;  /* 0x0000301401007387 */ /* 0x000fe20000100a00 */
[-C--:B------:R-:W-:Y:S03]  /*52c0*/  LEA.HI.X.SX32 R251, R248, R21.reuse, 0x2, P1 ;  /* 0x00000015f8fb7211 */ /* 0x080fe600008f16ff */
[----:B------:R1:W-:Y:S04]  /*52d0*/  REDG.E.ADD.F32.FTZ.RN.STRONG.GPU desc[UR6][R20.64], R4 ;  /* 0x00000004140079a6 */ /* 0x0003e8000c10f386 */
[----:B------:R1:W-:Y:S01]  /*52e0*/  REDG.E.ADD.F32.FTZ.RN.STRONG.GPU desc[UR6][R250.64], R5 ;  /* 0x00000005fa0079a6 */ /* 0x0003e2000c10f386 */
[C---:B---3--:R-:W-:Y:S02]  /*52f0*/  IMAD.SHL.U32 R28, R23.reuse, 0x20, RZ ;  /* 0x00000020171c7824 */ /* 0x048fe400078e00ff */
[----:B-1----:R-:W-:Y:S02]  /*5300*/  IMAD R29, R24, UR17, RZ ;  /* 0x00000011181d7c24 */ /* 0x002fe4000f8e02ff */
[----:B------:R-:W-:Y:S02]  /*5310*/  IMAD R24, R23, 0x38, RZ ;  /* 0x0000003817187824 */ /* 0x000fe400078e02ff */
[----:B------:R-:W-:Y:S01]  /*5320*/  IMAD.SHL.U32 R29, R29, 0x20, RZ ;  /* 0x000000201d1d7824 */ /* 0x000fe200078e00ff */
[CC--:B------:R-:W-:Y:S04]  /*5330*/  LEA R4, P1, R30.reuse, R20.reuse, 0x2 ;  /* 0x000000141e047211 */ /* 0x0c0fe800078210ff */
[-C--:B------:R-:W-:Y:S01]  /*5340*/  LEA.HI.X.SX32 R5, R30, R21.reuse, 0x2, P1 ;  /* 0x000000151e057211 */ /* 0x080fe200008f16ff */
[----:B--2---:R-:W-:Y:S04]  /*5350*/  @P3 STL [R1+0x5c], R33 ;  /* 0x00005c2101003387 */ /* 0x004fe80000100800 */
[----:B----4-:R1:W-:Y:S04]  /*5360*/  @P3 STL [R1+0x58], R32 ;  /* 0x0000582001003387 */ /* 0x0103e80000100800 */
        /* <DEDUP_REMOVED lines=8> */
[----:B------:R4:W-:Y:S01]  /*53f0*/  REDG.E.ADD.F32.FTZ.RN.STRONG.GPU desc[UR6][R28.64], R8 ;  /* 0x000000081c0079a6 */ /* 0x0009e2000c10f386 */
[----:B-1----:R-:W-:Y:S03]  /*5400*/  IMAD R6, R23, 0x30, RZ ;  /* 0x0000003017067824 */ /* 0x002fe600078e02ff */
[----:B------:R2:W5:Y:S01]  /*5410*/  LDL.LU.64 R32, [R1+0xa8] ;  /* 0x0000a80001207983 */ /* 0x0005620000300a00 */
[----:B---3--:R-:W1:Y:S01]  /*5420*/  LDC R5, c[0x0][0x270] ;  /* 0x00009c00ff057b82 */ /* 0x008e620000000800 */
[-C--:B------:R-:W-:Y:S02]  /*5430*/  LEA R6, P1, R6, R20.reuse, 0x2 ;  /* 0x0000001406067211 */ /* 0x080fe400078210ff */
[----:B------:R2:W5:Y:S01]  /*5440*/  LDL.LU R30, [R1+0xa0] ;  /* 0x0000a000011e7983 */ /* 0x0005620000300800 */
[CC--:B------:R-:W-:Y:S01]  /*5450*/  LEA R4, P0, R24.reuse, R20.reuse, 0x2 ;  /* 0x0000001418047211 */ /* 0x0c0fe200078010ff */
[----:B----4-:R-:W-:Y:S02]  /*5460*/  VIADD R8, R249, 0x20 ;  /* 0x00000020f9087836 */ /* 0x010fe40000000000 */
[----:B------:R2:W5:Y:S01]  /*5470*/  LDL.LU.64 R28, [R1+0x98] ;  /* 0x00009800011c7983 */ /* 0x0005620000300a00 */
[C---:B-1----:R-:W-:Y:S02]  /*5480*/  IMAD R23, R5.reuse, UR17, RZ ;  /* 0x0000001105177c24 */ /* 0x042fe4000f8e02ff */
[----:B------:R-:W-:Y:S01]  /*5490*/  IMAD R7, R5, UR17, RZ ;  /* 0x0000001105077c24 */ /* 0x000fe2000f8e02ff */
[-C--:B------:R-:W-:Y:S01]  /*54a0*/  LEA.HI.X.SX32 R5, R24, R21.reuse, 0x2, P0 ;  /* 0x0000001518057211 */ /* 0x080fe200000f16ff */
[----:B------:R-:W-:Y:S02]  /*54b0*/  IMAD R23, R23, 0x28, RZ ;  /* 0x0000002817177824 */ /* 0x000fe400078e02ff */
[----:B------:R-:W-:Y:S03]  /*54c0*/  IMAD R7, R7, 0x30, RZ ;  /* 0x0000003007077824 */ /* 0x000fe600078e02ff */
[-C--:B------:R-:W-:Y:S02]  /*54d0*/  LEA.HI.X.SX32 R23, R23, R21.reuse, 0x2, P2 ;  /* 0x0000001517177211 */ /* 0x080fe400010f16ff */
[-C--:B------:R-:W-:Y:S03]  /*54e0*/  LEA.HI.X.SX32 R7, R7, R21.reuse, 0x2, P1 ;  /* 0x0000001507077211 */ /* 0x080fe600008f16ff */
[----:B------:R1:W-:Y:S04]  /*54f0*/  REDG.E.ADD.F32.FTZ.RN.STRONG.GPU desc[UR6][R22.64], R9 ;  /* 0x00000009160079a6 */ /* 0x0003e8000c10f386 */
[----:B------:R3:W-:Y:S04]  /*5500*/  REDG.E.ADD.F32.FTZ.RN.STRONG.GPU desc[UR6][R6.64], R10 ;  /* 0x0000000a060079a6 */ /* 0x0007e8000c10f386 */
[----:B------:R4:W-:Y:S04]  /*5510*/  REDG.E.ADD.F32.FTZ.RN.STRONG.GPU desc[UR6][R4.64], R11 ;  /* 0x0000000b040079a6 */ /* 0x0009e8000c10f386 */
[----:B------:R2:W-:Y:S04]  /*5520*/  REDG.E.ADD.F32.FTZ.RN.STRONG.GPU desc[UR6][R20.64+0x80], R16 ;  /* 0x00008010140079a6 */ /* 0x0005e8000c10f386 */
[----:B------:R2:W-:Y:S04]  /*5530*/  REDG.E.ADD.F32.FTZ.RN.STRONG.GPU desc[UR6][R250.64+0x80], R17 ;  /* 0x00008011fa0079a6 */ /* 0x0005e8000c10f386 */
[----:B-1----:R1:W5:Y:S01]  /*5540*/  LDL.LU.64 R22, [R1+0x90] ;  /* 0x0000900001167983 */ /* 0x0023620000300a00 */
[C---:B---3--:R-:W-:Y:S03]  /*5550*/  IMAD.IADD R7, R248.reuse, 0x1, R8 ;  /* 0x00000001f8077824 */ /* 0x048fe600078e0208 */
[----:B------:R1:W5:Y:S01]  /*5560*/  LDL.LU.64 R26, [R1+0x88] ;  /* 0x00008800011a7983 */ /* 0x0003620000300a00 */
[----:B------:R-:W-:Y:S02]  /*5570*/  IMAD.MOV.U32 R10, RZ, RZ, R25 ;  /* 0x000000ffff0a7224 */ /* 0x000fe400078e0019 */
[----:B----4-:R-:W-:Y:S01]  /*5580*/  VIADD R5, R249, 0x20 ;  /* 0x00000020f9057836 */ /* 0x010fe20000000000 */
[-C--:B------:R-:W-:Y:S01]  /*5590*/  LEA R6, P1, R7, R20.reuse, 0x2 ;  /* 0x0000001407067211 */ /* 0x080fe200078210ff */
[C---:B------:R-:W-:Y:S01]  /*55a0*/  IMAD.IADD R4, R248.reuse, 0x1, R7 ;  /* 0x00000001f8047824 */ /* 0x040fe200078e0207 */
[----:B------:R1:W5:Y:S01]  /*55b0*/  LDL.LU.64 R24, [R1+0x80] ;  /* 0x0000800001187983 */ /* 0x0003620000300a00 */
[----:B------:R-:W-:Y:S01]  /*55c0*/  IMAD.MOV.U32 R247, RZ, RZ, R10 ;  /* 0x000000fffff77224 */ /* 0x000fe200078e000a */
[-C--:B------:R-:W-:Y:S02]  /*55d0*/  LEA R8, P0, R5, R20.reuse, 0x2 ;  /* 0x0000001405087211 */ /* 0x080fe400078010ff */
[-C--:B------:R-:W-:Y:S02]  /*55e0*/  LEA.HI.X.SX32 R7, R7, R21.reuse, 0x2, P1 ;  /* 0x0000001507077211 */ /* 0x080fe400008f16ff */
[-C--:B------:R-:W-:Y:S01]  /*55f0*/  LEA.HI.X.SX32 R9, R5, R21.reuse, 0x2, P0 ;  /* 0x0000001505097211 */ /* 0x080fe200000f16ff */
[----:B------:R-:W-:Y:S01]  /*5600*/  IMAD.IADD R5, R248, 0x1, R4 ;  /* 0x00000001f8057824 */ /* 0x000fe200078e0204 */
[CC--:B--2---:R-:W-:Y:S03]  /*5610*/  LEA R16, P0, R4.reuse, R20.reuse, 0x2 ;  /* 0x0000001404107211 */ /* 0x0c4fe600078010ff */
[----:B------:R2:W-:Y:S01]  /*5620*/  REDG.E.ADD.F32.FTZ.RN.STRONG.GPU desc[UR6][R8.64], R18 ;  /* 0x00000012080079a6 */ /* 0x0005e2000c10f386 */
[-C--:B------:R-:W-:Y:S01]  /*5630*/  LEA.HI.X.SX32 R17, R4, R21.reuse, 0x2, P0 ;  /* 0x0000001504117211 */ /* 0x080fe200000f16ff */
[----:B------:R-:W-:Y:S01]  /*5640*/  IMAD.IADD R4, R248, 0x1, R5 ;  /* 0x00000001f8047824 */ /* 0x000fe200078e0205 */
[CC--:B------:R-:W-:Y:S01]  /*5650*/  LEA R10, P0, R5.reuse, R20.reuse, 0x2 ;  /* 0x00000014050a7211 */ /* 0x0c0fe200078010ff */
[----:B------:R3:W-:Y:S03]  /*5660*/  REDG.E.ADD.F32.FTZ.RN.STRONG.GPU desc[UR6][R6.64], R19 ;  /* 0x00000013060079a6 */ /* 0x0007e6000c10f386 */
[-C--:B------:R-:W-:Y:S01]  /*5670*/  LEA.HI.X.SX32 R11, R5, R21.reuse, 0x2, P0 ;  /* 0x00000015050b7211 */ /* 0x080fe200000f16ff */
[----:B------:R-:W-:Y:S01]  /*5680*/  REDG.E.ADD.F32.FTZ.RN.STRONG.GPU desc[UR6][R16.64], R12 ;  /* 0x0000000c100079a6 */ /* 0x000fe2000c10f386 */
[----:B------:R-:W-:Y:S03]  /*5690*/  VIADD R5, R249, 0x40 ;  /* 0x00000040f9057836 */ /* 0x000fe60000000000 */
[----:B------:R4:W-:Y:S04]  /*56a0*/  REDG.E.ADD.F32.FTZ.RN.STRONG.GPU desc[UR6][R10.64], R13 ;  /* 0x0000000d0a0079a6 */ /* 0x0009e8000c10f386 */
[----:B------:R-:W-:Y:S01]  /*56b0*/  LDSM.16.MT88.4 R16, [R0+0x2000] ;  /* 0x002000000010783b */ /* 0x000fe20000004200 */
[-C--:B--2---:R-:W-:Y:S01]  /*56c0*/  LEA R8, P1, R4, R20.reuse, 0x2 ;  /* 0x0000001404087211 */ /* 0x084fe200078210ff */
[----:B---3--:R-:W-:Y:S03]  /*56d0*/  IMAD.IADD R7, R248, 0x1, R4 ;  /* 0x00000001f8077824 */ /* 0x008fe600078e0204 */
[-C--:B------:R-:W-:Y:S02]  /*56e0*/  LEA.HI.X.SX32 R9, R4, R21.reuse, 0x2, P1 ;  /* 0x0000001504097211 */ /* 0x080fe400008f16ff */
[CC--:B------:R-:W-:Y:S03]  /*56f0*/  LEA R6, P0, R7.reuse, R20.reuse, 0x2 ;  /* 0x0000001407067211 */ /* 0x0c0fe600078010ff */
[----:B------:R2:W-:Y:S01]  /*5700*/  REDG.E.ADD.F32.FTZ.RN.STRONG.GPU desc[UR6][R8.64], R14 ;  /* 0x0000000e080079a6 */ /* 0x0005e2000c10f386 */
[C---:B----4-:R-:W-:Y:S01]  /*5710*/  IMAD.IADD R10, R248.reuse, 0x1, R5 ;  /* 0x00000001f80a7824 */ /* 0x050fe200078e0205 */
[-C--:B------:R-:W-:Y:S03]  /*5720*/  LEA.HI.X.SX32 R7, R7, R21.reuse, 0x2, P0 ;  /* 0x0000001507077211 */ /* 0x080fe600000f16ff */
[C---:B------:R-:W-:Y:S02]  /*5730*/  IMAD.IADD R4, R248.reuse, 0x1, R10 ;  /* 0x00000001f8047824 */ /* 0x040fe400078e020a */
[----:B------:R3:W-:Y:S04]  /*5740*/  REDG.E.ADD.F32.FTZ.RN.STRONG.GPU desc[UR6][R6.64], R15 ;  /* 0x0000000f060079a6 */ /* 0x0007e8000c10f386 */
[----:B------:R-:W-:Y:S04]  /*5750*/  REDG.E.ADD.F32.FTZ.RN.STRONG.GPU desc[UR6][R20.64+0x100], R68 ;  /* 0x00010044140079a6 */ /* 0x000fe8000c10f386 */
[----:B------:R-:W-:Y:S01]  /*5760*/  REDG.E.ADD.F32.FTZ.RN.STRONG.GPU desc[UR6][R250.64+0x100], R69 ;  /* 0x00010045fa0079a6 */ /* 0x000fe2000c10f386 */
[CC--:B--2---:R-:W-:Y:S04]  /*5770*/  LEA R8, P0, R5.reuse, R20.reuse, 0x2 ;  /* 0x0000001405087211 */ /* 0x0c4fe800078010ff */
[-C--:B------:R-:W-:Y:S01]  /*5780*/  LEA.HI.X.SX32 R9, R5, R21.reuse, 0x2, P0 ;  /* 0x0000001505097211 */ /* 0x080fe200000f16ff */
[----:B------:R-:W-:Y:S01]  /*5790*/  IMAD.IADD R5, R248, 0x1, R4 ;  /* 0x00000001f8057824 */ /* 0x000fe200078e0204 */
[-C--:B------:R-:W-:Y:S02]  /*57a0*/  LEA R12, P0, R4, R20.reuse, 0x2 ;  /* 0x00000014040c7211 */ /* 0x080fe400078010ff */
[-C--:B---3--:R-:W-:Y:S01]  /*57b0*/  LEA R6, P1, R10, R20.reuse, 0x2 ;  /* 0x000000140a067211 */ /* 0x088fe200078210ff */
        /* <DEDUP_REMOVED lines=77> */
[----:B------:R-:W-:Y:S04]  /*5c90*/  REDG.E.ADD.F32.FTZ.RN.STRONG.GPU desc[UR6][R20.64+0x280], R96 ;  /* 0x00028060140079a6 */ /* 0x000fe8000c10f386 */
[----:B------:R-:W-:Y:S04]  /*5ca0*/  REDG.E.ADD.F32.FTZ.RN.STRONG.GPU desc[UR6][R250.64+0x280], R97 ;  /* 0x00028061fa0079a6 */ /* 0x000fe8000c10f386 */
[----:B------:R-:W-:Y:S01]  /*5cb0*/  LDSM.16.MT88.4 R88, [R0+0x4800] ;  /* 0x004800000058783b */ /* 0x000fe20000004200 */
[C---:B--2---:R-:W-:Y:S01]  /*5cc0*/  IMAD.IADD R6, R248.reuse, 0x1, R4 ;  /* 0x00000001f8067824 */ /* 0x044fe200078e0204 */
[CC--:B---3--:R-:W-:Y:S03]  /*5cd0*/  LEA R8, P0, R249.reuse, R20.reuse, 0x2 ;  /* 0x00000014f9087211 */ /* 0x0c8fe600078010ff */
[C---:B------:R-:W-:Y:S01]  /*5ce0*/  IMAD.IADD R5, R248.reuse, 0x1, R6 ;  /* 0x00000001f8057824 */ /* 0x040fe200078e0206 */
[-C--:B------:R-:W-:Y:S03]  /*5cf0*/  LEA.HI.X.SX32 R9, R249, R21.reuse, 0x2, P0 ;  /* 0x00000015f9097211 */ /* 0x080fe600000f16ff */
[----:B------:R-:W-:Y:S01]  /*5d00*/  IMAD.IADD R4, R248, 0x1, R5 ;  /* 0x00000001f8047824 */ /* 0x000fe200078e0205 */
[CC--:B------:R-:W-:Y:S02]  /*5d10*/  LEA R12, P0, R6.reuse, R20.reuse, 0x2 ;  /* 0x00000014060c7211 */ /* 0x0c0fe400078010ff */
        /* <DEDUP_REMOVED lines=81> */
[----:B------:R-:W3:Y:S08]  /*6230*/  LDC R7, c[0x0][0x244] ;  /* 0x00009100ff077b82 */ /* 0x000ef00000000800 */
[----:B------:R-:W-:Y:S01]  /*6240*/  BAR.SYNC.DEFER_BLOCKING 0x0 ;  /* 0x0000000000007b1d */ /* 0x000fe20000010000 */
        /* <DEDUP_REMOVED lines=9> */
[----:B------:R1:W-:Y:S01]  /*62e0*/  LDGSTS.E.BYPASS.LTC128B.128 [R247], desc[UR6][R8.64] ;  /* 0x0000000008f77fae */ /* 0x0003e2000b901d46 */
        /* <DEDUP_REMOVED lines=8> */
.L_x_102:
[----:B------:R-:W-:Y:S01]  /*6370*/  ISETP.LT.AND P0, PT, RZ, UR8, PT ;  /* 0x00000008ff007c0c */ /* 0x000fe2000bf01270 */
[----:B------:R-:W-:Y:S11]  /*6380*/  UIADD3 UR8, UR8, -0x1, URZ ;  /* 0xffffffff08087890 */ /* 0x000ff6000fffe03f */
[----:B------:R-:W-:Y:S01]  /*6390*/  @!UPT UIADD3 URZ, URZ, URZ, URZ ;  /* 0x0000003f3f3ff290 */ /* 0x000fe2000fffe03f */
[----:B------:R-:W-:Y:S05]  /*63a0*/  @P0 BRA `(.L_x_103) ;  /* 0xffffffcc001c0947 */ /* 0x000fea000383ffff */
[----:B------:R-:W2:Y:S01]  /*63b0*/  LDL R73, [R1+0x68] ;  /* 0x0000680001497983 */ /* 0x000ea20000100800 */
[----:B------:R-:W-:-:S03]  /*63c0*/  ULDC UR8, c[0x0][0x390] ;  /* 0x0000e40000087ab9 */ /* 0x000fc60000000800 */
[----:B------:R-:W3:Y:S01]  /*63d0*/  LDL R72, [R1+0x6c] ;  /* 0x00006c0001487983 */ /* 0x000ee20000100800 */
        /* <DEDUP_REMOVED lines=61> */
[----:B-1----:R-:W-:Y:S01]  /*67b0*/  FMUL.FTZ R9, R137, UR8 ;  /* 0x0000000889097c20 */ /* 0x002fe20008410000 */
        /* <DEDUP_REMOVED lines=11> */
[----:B------:R-:W-:Y:S01]  /*6870*/  F2FP.F16.F32.PACK_AB R6, R6, R146 ;  /* 0x000000920606723e */ /* 0x000fe200000000ff */
[----:B------:R-:W-:Y:S01]  /*6880*/  USHF.L.U32 UR19, UR21, 0x6, URZ ;  /* 0x0000000615137899 */ /* 0x000fe2000800063f */
[----:B------:R-:W-:-:S02]  /*6890*/  F2FP.F16.F32.PACK_AB R9, R9, R136 ;  /* 0x000000880909723e */ /* 0x000fc400000000ff */
        /* <DEDUP_REMOVED lines=32> */
[----:B---3--:R-:W-:Y:S04]  /*6aa0*/  STS [R72], R23 ;  /* 0x0000001748007388 */ /* 0x008fe80000000800 */
        /* <DEDUP_REMOVED lines=41> */
[----:B-1----:R-:W-:-:S03]  /*6d40*/  SHF.R.S32.HI R6, RZ, 0x1f, R4 ;  /* 0x0000001fff067819 */ /* 0x002fc60000011404 */
[----:B------:R2:W-:Y:S04]  /*6d50*/  STS [R72+0xa400], R66 ;  /* 0x00a4004248007388 */ /* 0x0005e80000000800 */
[----:B------:R2:W-:Y:S04]  /*6d60*/  STS [R73+0xb000], R56 ;  /* 0x00b0003849007388 */ /* 0x0005e80000000800 */
[----:B------:R2:W-:Y:S04]  /*6d70*/  STS [R73+0xb400], R58 ;  /* 0x00b4003a49007388 */ /* 0x0005e80000000800 */
[----:B------:R2:W-:Y:S04]  /*6d80*/  STS [R72+0xb000], R60 ;  /* 0x00b0003c48007388 */ /* 0x0005e80000000800 */
        /* <DEDUP_REMOVED lines=15> */
.L_x_104:
[----:B------:R-:W-:Y:S01]  /*6e80*/  @UP0 UIADD3 UR14, UR16, UR22, URZ ;  /* 0x00000016100e0290 */ /* 0x000fe2000fffe03f */
[----:B------:R-:W-:Y:S01]  /*6e90*/  LEA.HI R6, R6, R4, RZ, 0x3 ;  /* 0x0000000406067211 */ /* 0x000fe200078f18ff */
[----:B------:R-:W-:Y:S02]  /*6ea0*/  @UP0 ULDC.64 UR10, c[0x0][0x458] ;  /* 0x00011600000a0ab9 */ /* 0x000fe40000000a00 */
[----:B------:R-:W-:Y:S01]  /*6eb0*/  @UP0 UIMAD.WIDE.U32 UR12, UR14, UR10, URZ ;  /* 0x0000000a0e0c02a5 */ /* 0x000fe2000f8e003f */
[----:B------:R-:W-:Y:S01]  /*6ec0*/  LOP3.LUT R6, R6, 0xfffffff8, RZ, 0xc0, !PT ;  /* 0xfffffff806067812 */ /* 0x000fe200078ec0ff */
[----:B------:R-:W-:-:S04]  /*6ed0*/  @UP0 UIMAD UR14, UR14, UR11, URZ ;  /* 0x0000000b0e0e02a4 */ /* 0x000fc8000f8e023f */
[----:B------:R-:W-:Y:S01]  /*6ee0*/  @UP0 UIADD3 UR18, UR13, UR14, URZ ;  /* 0x0000000e0d120290 */ /* 0x000fe2000fffe03f */
[----:B------:R-:W-:Y:S01]  /*6ef0*/  IMAD.IADD R6, R4, 0x1, -R6 ;  /* 0x0000000104067824 */ /* 0x000fe200078e0a06 */
[----:B------:R-:W-:Y:S01]  /*6f00*/  @UP0 UMOV UR17, UR12 ;  /* 0x0000000c00110c82 */ /* 0x000fe20008000000 */
[----:B------:R-:W-:Y:S09]  /*6f10*/  @P0 BRA `(.L_x_105) ;  /* 0x0000000000340947 */ /* 0x000ff20003800000 */
        /* <DEDUP_REMOVED lines=13> */
.L_x_105:
[----:B------:R-:W-:Y:S01]  /*6ff0*/  BAR.SYNC.DEFER_BLOCKING 0x0 ;  /* 0x0000000000007b1d */ /* 0x000fe20000010000 */
[----:B------:R-:W-:Y:S01]  /*7000*/  IMAD.SHL.U32 R6, R6, 0x8, RZ ;  /* 0x0000000806067824 */ /* 0x000fe200078e00ff */
[----:B------:R-:W-:Y:S01]  /*7010*/  USHF.R.S32.HI UR12, URZ, 0x1f, UR19 ;  /* 0x0000001f3f0c7899 */ /* 0x000fe20008011413 */
[----:B------:R-:W-:Y:S01]  /*7020*/  IMAD.U32 R4, RZ, RZ, UR8 ;  /* 0x00000008ff047e24 */ /* 0x000fe2000f8e00ff */
[----:B------:R-:W-:Y:S02]  /*7030*/  UIMAD UR5, UR21, -0x40, UR5 ;  /* 0xffffffc0150578a4 */ /* 0x000fe4000f8e0205 */
[----:B------:R-:W-:Y:S01]  /*7040*/  UIMAD UR13, UR12, UR8, URZ ;  /* 0x000000080c0d72a4 */ /* 0x000fe2000f8e023f */
[--C-:B------:R-:W-:Y:S01]  /*7050*/  SHF.R.S32.HI R7, RZ, 0x1f, R6.reuse ;  /* 0x0000001fff077819 */ /* 0x100fe20000011406 */
[----:B------:R-:W1:Y:S01]  /*7060*/  S2R R53, SR_TID.X ;  /* 0x0000000000357919 */ /* 0x000e620000002100 */
[----:B------:R-:W-:Y:S01]  /*7070*/  USHF.R.S32.HI UR16, URZ, 0x1f, UR54 ;  /* 0x0000001f3f107899 */ /* 0x000fe20008011436 */
[----:B------:R-:W-:Y:S01]  /*7080*/  BSSY B0, `(.L_x_106) ;  /* 0x000002a000007945 */ /* 0x000fe20003800000 */
[----:B------:R-:W-:Y:S01]  /*7090*/  UIMAD UR13, UR19, UR9, UR13 ;  /* 0x00000009130d72a4 */ /* 0x000fe2000f8e020d */
[----:B--2---:R-:W2:Y:S01]  /*70a0*/  S2R R54, SR_TID.X ;  /* 0x0000000000367919 */ /* 0x004ea20000002100 */
[----:B------:R-:W-:Y:S01]  /*70b0*/  IMAD.WIDE.U32 R4, R4, UR19, R6 ;  /* 0x0000001304047c25 */ /* 0x000fe2000f8e0006 */
[----:B------:R-:W-:-:S03]  /*70c0*/  ULDC.64 UR14, c[0x0][0x468] ;  /* 0x00011a00000e7ab9 */ /* 0x000fc60000000a00 */
[----:B------:R-:W-:Y:S01]  /*70d0*/  IMAD.U32 R8, RZ, RZ, UR13 ;  /* 0x0000000dff087e24 */ /* 0x000fe2000f8e00ff */
[----:B------:R-:W-:Y:S01]  /*70e0*/  IADD3 R4, P0, R4, UR20, RZ ;  /* 0x0000001404047c10 */ /* 0x000fe2000ff1e0ff */
[----:B------:R-:W-:-:S03]  /*70f0*/  UIMAD UR13, UR16, UR14, URZ ;  /* 0x0000000e100d72a4 */ /* 0x000fc6000f8e023f */
[----:B------:R-:W-:Y:S01]  /*7100*/  IADD3.X R5, R5, UR23, R8, P0, !PT ;  /* 0x0000001705057c10 */ /* 0x000fe200087fe408 */
[----:B------:R-:W-:Y:S01]  /*7110*/  IMAD.U32 R8, RZ, RZ, UR14 ;  /* 0x0000000eff087e24 */ /* 0x000fe2000f8e00ff */
[----:B------:R3:W4:Y:S01]  /*7120*/  LDS.128 R36, [R247+0xd000] ;  /* 0x00d00000f7247984 */ /* 0x0007220000000c00 */
[----:B------:R-:W-:-:S03]  /*7130*/  UIMAD UR15, UR54, UR15, UR13 ;  /* 0x0000000f360f72a4 */ /* 0x000fc6000f8e020d */
[----:B------:R3:W3:Y:S04]  /*7140*/  LDS.128 R32, [R247+0xf000] ;  /* 0x00f00000f7207984 */ /* 0x0006e80000000c00 */
[----:B------:R3:W3:Y:S04]  /*7150*/  LDS.128 R28, [R247+0x11000] ;  /* 0x01100000f71c7984 */ /* 0x0006e80000000c00 */
[----:B------:R3:W3:Y:S04]  /*7160*/  LDS.128 R48, [R247+0x13000] ;  /* 0x01300000f7307984 */ /* 0x0006e80000000c00 */
[----:B------:R3:W3:Y:S01]  /*7170*/  LDS.128 R44, [R247+0x15000] ;  /* 0x01500000f72c7984 */ /* 0x0006e20000000c00 */
[----:B-1----:R-:W-:-:S03]  /*7180*/  SHF.R.S32.HI R53, RZ, 0x1f, R53 ;  /* 0x0000001fff357819 */ /* 0x002fc60000011435 */
[----:B------:R1:W1:Y:S01]  /*7190*/  LDS.128 R40, [R247+0x17000] ;  /* 0x01700000f7287984 */ /* 0x0002620000000c00 */
[----:B--2---:R-:W-:-:S04]  /*71a0*/  LEA.HI R53, R53, R54, RZ, 0x3 ;  /* 0x0000003635357211 */ /* 0x004fc800078f18ff */
[----:B------:R-:W-:-:S04]  /*71b0*/  SHF.R.S32.HI R53, RZ, 0x3, R53 ;  /* 0x00000003ff357819 */ /* 0x000fc80000011435 */
[C---:B------:R-:W-:Y:S01]  /*71c0*/  ISETP.GE.AND P2, PT, R53.reuse, UR5, PT ;  /* 0x0000000535007c0c */ /* 0x040fe2000bf46270 */
[----:B------:R-:W-:Y:S01]  /*71d0*/  VIADD R9, R53, 0x20 ;  /* 0x0000002035097836 */ /* 0x000fe20000000000 */
[----:B------:R-:W-:-:S04]  /*71e0*/  SHF.R.S32.HI R52, RZ, 0x1f, R53 ;  /* 0x0000001fff347819 */ /* 0x000fc80000011435 */
[----:B------:R-:W-:Y:S01]  /*71f0*/  ISETP.GE.AND P1, PT, R9, UR5, PT ;  /* 0x0000000509007c0c */ /* 0x000fe2000bf26270 */
[----:B------:R-:W-:-:S04]  /*7200*/  IMAD.WIDE.U32 R8, R8, UR54, R4 ;  /* 0x0000003608087c25 */ /* 0x000fc8000f8e0004 */
[----:B------:R-:W-:Y:S02]  /*7210*/  VIADD R12, R9, UR15 ;  /* 0x0000000f090c7c36 */ /* 0x000fe40008000000 */
[----:B----4-:R-:W-:Y:S06]  /*7220*/  @P2 BRA `(.L_x_107) ;  /* 0x00000000003c2947 */ /* 0x010fec0003800000 */
[----:B------:R-:W2:Y:S01]  /*7230*/  LDS.128 R20, [R247+0xe000] ;  /* 0x00e00000f7147984 */ /* 0x000ea20000000c00 */
[----:B------:R-:W-:Y:S01]  /*7240*/  MOV R4, R8 ;  /* 0x0000000800047202 */ /* 0x000fe20000000f00 */
[----:B------:R-:W-:Y:S01]  /*7250*/  IMAD R13, R52, UR8, RZ ;  /* 0x00000008340d7c24 */ /* 0x000fe2000f8e02ff */
[----:B------:R-:W-:Y:S01]  /*7260*/  MOV R5, R12 ;  /* 0x0000000c00057202 */ /* 0x000fe20000000f00 */
[----:B------:R-:W4:Y:S01]  /*7270*/  LDS.128 R16, [R247+0xc000] ;  /* 0x00c00000f7107984 */ /* 0x000f220000000c00 */
[----:B------:R-:W-:-:S03]  /*7280*/  ULDC.64 UR14, c[0x0][0x3f0] ;  /* 0x0000fc00000e7ab9 */ /* 0x000fc60000000a00 */
[----:B------:R-:W5:Y:S01]  /*7290*/  LDS.128 R24, [R247+0x10000] ;  /* 0x01000000f7187984 */ /* 0x000f620000000c00 */
[----:B------:R-:W-:-:S04]  /*72a0*/  IMAD.WIDE.U32 R10, R53, UR8, R4 ;  /* 0x00000008350a7c25 */ /* 0x000fc8000f8e0004 */
[----:B------:R-:W-:-:S05]  /*72b0*/  IMAD R4, R53, UR9, R13 ;  /* 0x0000000935047c24 */ /* 0x000fca000f8e020d */
[----:B------:R-:W-:Y:S02]  /*72c0*/  IADD3 R5, R11, R4, RZ ;  /* 0x000000040b057210 */ /* 0x000fe40007ffe0ff */
[----:B------:R-:W-:-:S04]  /*72d0*/  LEA R4, P0, R10, UR14, 0x1 ;  /* 0x0000000e0a047c11 */ /* 0x000fc8000f8008ff */
[----:B------:R-:W-:-:S05]  /*72e0*/  LEA.HI.X R5, R10, UR15, R5, 0x1, P0 ;  /* 0x0000000f0a057c11 */ /* 0x000fca00080f0c05 */
[----:B--2---:R2:W-:Y:S04]  /*72f0*/  STG.E.128 desc[UR6][R4.64+0x80], R20 ;  /* 0x0000801404007986 */ /* 0x0045e8000c101d06 */
[----:B----4-:R2:W-:Y:S04]  /*7300*/  STG.E.128 desc[UR6][R4.64], R16 ;  /* 0x0000001004007986 */ /* 0x0105e8000c101d06 */
[----:B-----5:R2:W-:Y:S02]  /*7310*/  STG.E.128 desc[UR6][R4.64+0x100], R24 ;  /* 0x0001001804007986 */ /* 0x0205e4000c101d06 */
.L_x_107:
[----:B------:R-:W-:Y:S05]  /*7320*/  BSYNC B0 ;  /* 0x0000000000007941 */ /* 0x000fea0003800000 */
.L_x_106:
[----:B------:R-:W-:Y:S04]  /*7330*/  BSSY B0, `(.L_x_108) ;  /* 0x000000f000007945 */ /* 0x000fe80003800000 */
[----:B------:R-:W-:Y:S05]  /*7340*/  @P1 BRA `(.L_x_109) ;  /* 0x0000000000341947 */ /* 0x000fea0003800000 */
[----:B--2---:R-:W-:Y:S01]  /*7350*/  IADD3 R4, P0, R53, 0x20, RZ ;  /* 0x0000002035047810 */ /* 0x004fe20007f1e0ff */
[----:B------:R-:W-:Y:S01]  /*7360*/  ULDC.64 UR14, c[0x0][0x3f0] ;  /* 0x0000fc00000e7ab9 */ /* 0x000fe20000000a00 */
[----:B------:R-:W-:Y:S02]  /*7370*/  MOV R9, R12 ;  /* 0x0000000c00097202 */ /* 0x000fe40000000f00 */
[----:B------:R-:W-:Y:S01]  /*7380*/  IADD3.X R5, RZ, R52, RZ, P0, !PT ;  /* 0x00000034ff057210 */ /* 0x000fe200007fe4ff */
[----:B------:R-:W-:-:S04]  /*7390*/  IMAD.WIDE.U32 R8, R4, UR8, R8 ;  /* 0x0000000804087c25 */ /* 0x000fc8000f8e0008 */
[----:B------:R-:W-:-:S04]  /*73a0*/  IMAD R5, R5, UR8, RZ ;  /* 0x0000000805057c24 */ /* 0x000fc8000f8e02ff */
[----:B------:R-:W-:Y:S01]  /*73b0*/  IMAD R5, R4, UR9, R5 ;  /* 0x0000000904057c24 */ /* 0x000fe2000f8e0205 */
[----:B------:R-:W-:-:S04]  /*73c0*/  LEA R4, P0, R8, UR14, 0x1 ;  /* 0x0000000e08047c11 */ /* 0x000fc8000f8008ff */
[----:B------:R-:W-:-:S04]  /*73d0*/  IADD3 R5, R9, R5, RZ ;  /* 0x0000000509057210 */ /* 0x000fc80007ffe0ff */
[----:B------:R-:W-:-:S05]  /*73e0*/  LEA.HI.X R5, R8, UR15, R5, 0x1, P0 ;  /* 0x0000000f08057c11 */ /* 0x000fca00080f0c05 */
[----:B------:R4:W-:Y:S04]  /*73f0*/  STG.E.128 desc[UR6][R4.64], R36 ;  /* 0x0000002404007986 */ /* 0x0009e8000c101d06 */
[----:B---3--:R4:W-:Y:S04]  /*7400*/  STG.E.128 desc[UR6][R4.64+0x80], R32 ;  /* 0x0000802004007986 */ /* 0x0089e8000c101d06 */
[----:B------:R4:W-:Y:S02]  /*7410*/  STG.E.128 desc[UR6][R4.64+0x100], R28 ;  /* 0x0001001c04007986 */ /* 0x0009e4000c101d06 */
.L_x_109:
[----:B------:R-:W-:Y:S05]  /*7420*/  BSYNC B0 ;  /* 0x0000000000007941 */ /* 0x000fea0003800000 */
.L_x_108:
[----:B--2---:R2:W1:Y:S01]  /*7430*/  LDS.128 R20, [R247+0x12000] ;  /* 0x01200000f7147984 */ /* 0x0044620000000c00 */
[----:B------:R-:W-:Y:S01]  /*7440*/  UIMAD UR5, UR12, UR10, URZ ;  /* 0x0000000a0c0572a4 */ /* 0x000fe2000f8e023f */
[----:B----4-:R-:W-:Y:S01]  /*7450*/  IMAD.U32 R4, RZ, RZ, UR10 ;  /* 0x0000000aff047e24 */ /* 0x010fe2000f8e00ff */
[----:B------:R-:W-:Y:S01]  /*7460*/  USHF.R.S32.HI UR13, URZ, 0x1f, UR54 ;  /* 0x0000001f3f0d7899 */ /* 0x000fe20008011436 */
[----:B------:R2:W4:Y:S01]  /*7470*/  LDS.128 R16, [R247+0x14000] ;  /* 0x01400000f7107984 */ /* 0x0005220000000c00 */
        /* <DEDUP_REMOVED lines=15> */
[----:B------:R-:W-:Y:S01]  /*7570*/  IMAD R11, R52, UR10, RZ ;  /* 0x0000000a340b7c24 */ /* 0x000fe2000f8e02ff */
[----:B------:R-:W-:Y:S01]  /*7580*/  MOV R5, R10 ;  /* 0x0000000a00057202 */ /* 0x000fe20000000f00 */
[----:B------:R-:W-:Y:S02]  /*7590*/  ULDC.64 UR8, c[0x0][0x3f8] ;  /* 0x0000fe0000087ab9 */ /* 0x000fe40000000a00 */
[----:B------:R-:W-:-:S04]  /*75a0*/  IMAD.WIDE.U32 R8, R53, UR10, R4 ;  /* 0x0000000a35087c25 */ /* 0x000fc8000f8e0004 */
[----:B------:R-:W-:-:S05]  /*75b0*/  IMAD R4, R53, UR11, R11 ;  /* 0x0000000b35047c24 */ /* 0x000fca000f8e020b */
[----:B------:R-:W-:Y:S02]  /*75c0*/  IADD3 R5, R9, R4, RZ ;  /* 0x0000000409057210 */ /* 0x000fe40007ffe0ff */
[----:B------:R-:W-:-:S04]  /*75d0*/  LEA R4, P0, R8, UR8, 0x1 ;  /* 0x0000000808047c11 */ /* 0x000fc8000f8008ff */
[----:B------:R-:W-:-:S05]  /*75e0*/  LEA.HI.X R5, R8, UR9, R5, 0x1, P0 ;  /* 0x0000000908057c11 */ /* 0x000fca00080f0c05 */
[----:B-1----:R1:W-:Y:S04]  /*75f0*/  STG.E.128 desc[UR6][R4.64], R20 ;  /* 0x0000001404007986 */ /* 0x0023e8000c101d06 */
[----:B----4-:R1:W-:Y:S04]  /*7600*/  STG.E.128 desc[UR6][R4.64+0x80], R16 ;  /* 0x0000801004007986 */ /* 0x0103e8000c101d06 */
[----:B------:R1:W-:Y:S02]  /*7610*/  STG.E.128 desc[UR6][R4.64+0x100], R12 ;  /* 0x0001000c04007986 */ /* 0x0003e4000c101d06 */
.L_x_111:
[----:B------:R-:W-:Y:S05]  /*7620*/  BSYNC B0 ;  /* 0x0000000000007941 */ /* 0x000fea0003800000 */
.L_x_110:
[----:B------:R-:W-:Y:S05]  /*7630*/  @P1 BRA `(.L_x_112) ;  /* 0x0000000800681947 */ /* 0x000fea0003800000 */
[----:B-1----:R-:W-:Y:S01]  /*7640*/  IADD3 R4, P0, R53, 0x20, RZ ;  /* 0x0000002035047810 */ /* 0x002fe20007f1e0ff */
        /* <DEDUP_REMOVED lines=9> */
[----:B---3--:R1:W-:Y:S04]  /*76e0*/  STG.E.128 desc[UR6][R4.64], R48 ;  /* 0x0000003004007986 */ /* 0x0083e8000c101d06 */
[----:B------:R1:W-:Y:S04]  /*76f0*/  STG.E.128 desc[UR6][R4.64+0x80], R44 ;  /* 0x0000802c04007986 */ /* 0x0003e8000c101d06 */
[----:B------:R1:W-:Y:S01]  /*7700*/  STG.E.128 desc[UR6][R4.64+0x100], R40 ;  /* 0x0001002804007986 */ /* 0x0003e2000c101d06 */
[----:B------:R-:W-:Y:S05]  /*7710*/  BRA `(.L_x_112) ;  /* 0x0000000800307947 */ /* 0x000fea0003800000 */
.L_x_100:
[----:B------:R-:W-:Y:S02]  /*7720*/  UISETP.NE.AND UP0, UPT, UR22, -0x1, UPT ;  /* 0xffffffff1600788c */ /* 0x000fe4000bf05270 */
        /* <DEDUP_REMOVED lines=22> */
.L_x_113:
[----:B------:R-:W-:Y:S01]  /*7890*/  @UP0 UIADD3 UR14, UR16, UR22, URZ ;  /* 0x00000016100e0290 */ /* 0x000fe2000fffe03f */
        /* <DEDUP_REMOVED lines=20> */
.L_x_114:
[----:B------:R-:W1:Y:S01]  /*79e0*/  S2R R15, SR_TID.X ;  /* 0x00000000000f7919 */ /* 0x000e620000002100 */
[----:B------:R-:W-:Y:S01]  /*79f0*/  UIMAD UR12, UR19, UR8, URZ ;  /* 0x00000008130c72a4 */ /* 0x000fe2000f8e023f */
[----:B------:R-:W-:Y:S01]  /*7a00*/  IMAD.U32 R6, RZ, RZ, UR8 ;  /* 0x00000008ff067e24 */ /* 0x000fe2000f8e00ff */
[----:B------:R-:W-:Y:S01]  /*7a10*/  UIMAD UR5, UR21, -0x40, UR5 ;  /* 0xffffffc0150578a4 */ /* 0x000fe2000f8e0205 */
[----:B------:R-:W2:Y:S01]  /*7a20*/  S2R R16, SR_TID.X ;  /* 0x0000000000107919 */ /* 0x000ea20000002100 */
[----:B------:R-:W-:Y:S01]  /*7a30*/  UIMAD UR12, UR18, UR9, UR12 ;  /* 0x00000009120c72a4 */ /* 0x000fe2000f8e020c */
[----:B------:R-:W-:Y:S01]  /*7a40*/  IMAD.WIDE.U32 R6, R6, UR18, R4 ;  /* 0x0000001206067c25 */ /* 0x000fe2000f8e0004 */
[----:B------:R-:W-:Y:S04]  /*7a50*/  BSSY B0, `(.L_x_115) ;  /* 0x000001e000007945 */ /* 0x000fe80003800000 */
[----:B------:R-:W-:Y:S01]  /*7a60*/  IMAD.U32 R9, RZ, RZ, UR12 ;  /* 0x0000000cff097e24 */ /* 0x000fe2000f8e00ff */
[----:B------:R-:W-:Y:S01]  /*7a70*/  IADD3 R8, P0, R6, UR20, RZ ;  /* 0x0000001406087c10 */ /* 0x000fe2000ff1e0ff */
[----:B------:R-:W-:-:S02]  /*7a80*/  ULDC.64 UR12, c[0x0][0x468] ;  /* 0x00011a00000c7ab9 */ /* 0x000fc40000000a00 */
[----:B------:R-:W-:Y:S01]  /*7a90*/  UIMAD UR14, UR61, UR12, URZ ;  /* 0x0000000c3d0e72a4 */ /* 0x000fe2000f8e023f */
[----:B------:R-:W-:Y:S01]  /*7aa0*/  IADD3.X R9, R7, UR23, R9, P0, !PT ;  /* 0x0000001707097c10 */ /* 0x000fe200087fe409 */
[----:B------:R-:W-:Y:S02]  /*7ab0*/  IMAD.U32 R6, RZ, RZ, UR12 ;  /* 0x0000000cff067e24 */ /* 0x000fe4000f8e00ff */
[----:B------:R-:W-:Y:S02]  /*7ac0*/  UIMAD UR13, UR54, UR13, UR14 ;  /* 0x0000000d360d72a4 */ /* 0x000fe4000f8e020e */
[----:B------:R-:W-:-:S04]  /*7ad0*/  IMAD.WIDE.U32 R8, R6, UR54, R8 ;  /* 0x0000003606087c25 */ /* 0x000fc8000f8e0008 */
[----:B------:R-:W-:Y:S01]  /*7ae0*/  VIADD R12, R9, UR13 ;  /* 0x0000000d090c7c36 */ /* 0x000fe20008000000 */
[----:B-1----:R-:W-:-:S04]  /*7af0*/  SHF.R.S32.HI R15, RZ, 0x1f, R15 ;  /* 0x0000001fff0f7819 */ /* 0x002fc8000001140f */
[----:B--2---:R-:W-:-:S04]  /*7b00*/  LEA.HI R15, R15, R16, RZ, 0x3 ;  /* 0x000000100f0f7211 */ /* 0x004fc800078f18ff */
[----:B------:R-:W-:-:S04]  /*7b10*/  SHF.R.S32.HI R15, RZ, 0x3, R15 ;  /* 0x00000003ff0f7819 */ /* 0x000fc8000001140f */
[C---:B------:R-:W-:Y:S01]  /*7b20*/  ISETP.GE.AND P2, PT, R15.reuse, UR5, PT ;  /* 0x000000050f007c0c */ /* 0x040fe2000bf46270 */
[----:B------:R-:W-:Y:S01]  /*7b30*/  VIADD R10, R15, 0x20 ;  /* 0x000000200f0a7836 */ /* 0x000fe20000000000 */
[----:B------:R-:W-:-:S04]  /*7b40*/  SHF.R.S32.HI R14, RZ, 0x1f, R15 ;  /* 0x0000001fff0e7819 */ /* 0x000fc8000001140f */
[----:B------:R-:W-:-:S07]  /*7b50*/  ISETP.GE.AND P1, PT, R10, UR5, PT ;  /* 0x000000050a007c0c */ /* 0x000fce000bf26270 */
        /* <DEDUP_REMOVED lines=10> */
[----:B------:R1:W-:Y:S04]  /*7c00*/  STG.E.128 desc[UR6][R6.64], RZ ;  /* 0x000000ff06007986 */ /* 0x0003e8000c101d06 */
[----:B------:R1:W-:Y:S04]  /*7c10*/  STG.E.128 desc[UR6][R6.64+0x80], RZ ;  /* 0x000080ff06007986 */ /* 0x0003e8000c101d06 */
[----:B------:R1:W-:Y:S02]  /*7c20*/  STG.E.128 desc[UR6][R6.64+0x100], RZ ;  /* 0x000100ff06007986 */ /* 0x0003e4000c101d06 */
.L_x_116:
[----:B------:R-:W-:Y:S05]  /*7c30*/  BSYNC B0 ;  /* 0x0000000000007941 */ /* 0x000fea0003800000 */
.L_x_115:
[----:B------:R-:W-:Y:S04]  /*7c40*/  BSSY B0, `(.L_x_117) ;  /* 0x000000f000007945 */ /* 0x000fe80003800000 */
        /* <DEDUP_REMOVED lines=11> */
[----:B------:R2:W-:Y:S04]  /*7d00*/  STG.E.128 desc[UR6][R6.64], RZ ;  /* 0x000000ff06007986 */ /* 0x0005e8000c101d06 */
[----:B------:R2:W-:Y:S04]  /*7d10*/  STG.E.128 desc[UR6][R6.64+0x80], RZ ;  /* 0x000080ff06007986 */ /* 0x0005e8000c101d06 */
[----:B------:R2:W-:Y:S02]  /*7d20*/  STG.E.128 desc[UR6][R6.64+0x100], RZ ;  /* 0x000100ff06007986 */ /* 0x0005e4000c101d06 */
.L_x_118:
[----:B------:R-:W-:Y:S05]  /*7d30*/  BSYNC B0 ;  /* 0x0000000000007941 */ /* 0x000fea0003800000 */
.L_x_117:
[----:B-12---:R-:W-:Y:S01]  /*7d40*/  IMAD.U32 R6, RZ, RZ, UR10 ;  /* 0x0000000aff067e24 */ /* 0x006fe2000f8e00ff */
[----:B------:R-:W-:Y:S01]  /*7d50*/  UIMAD UR5, UR19, UR10, URZ ;  /* 0x0000000a130572a4 */ /* 0x000fe2000f8e023f */
[----:B------:R-:W-:Y:S01]  /*7d60*/  BSSY B0, `(.L_x_119) ;  /* 0x0000019000007945 */ /* 0x000fe20003800000 */
[----:B------:R-:W-:Y:S01]  /*7d70*/  ULDC.64 UR8, c[0x0][0x470] ;  /* 0x00011c0000087ab9 */ /* 0x000fe20000000a00 */
[----:B------:R-:W-:Y:S01]  /*7d80*/  IMAD.WIDE.U32 R4, R6, UR18, R4 ;  /* 0x0000001206047c25 */ /* 0x000fe2000f8e0004 */
[----:B------:R-:W-:Y:S02]  /*7d90*/  UIMAD UR5, UR18, UR11, UR5 ;  /* 0x0000000b120572a4 */ /* 0x000fe4000f8e0205 */
[----:B------:R-:W-:-:S04]  /*7da0*/  IADD3 R6, P0, R4, UR15, RZ ;  /* 0x0000000f04067c10 */ /* 0x000fc8000ff1e0ff */
        /* <DEDUP_REMOVED lines=20> */
.L_x_120:
[----:B------:R-:W-:Y:S05]  /*7ef0*/  BSYNC B0 ;  /* 0x0000000000007941 */ /* 0x000fea0003800000 */
.L_x_119:
        /* <DEDUP_REMOVED lines=14> */
.L_x_112:
[----:B------:R-:W-:Y:S05]  /*7fe0*/  BSYNC B1 ;  /* 0x0000000000017941 */ /* 0x000fea0003800000 */
.L_x_95:
[----:B------:R-:W-:Y:S02]  /*7ff0*/  ULDC UR5, c[0x0][0xc] ;  /* 0x0000030000057ab9 */ /* 0x000fe40000000800 */
[----:B------:R-:W-:-:S04]  /*8000*/  UIADD3 UR21, UR5, UR21, URZ ;  /* 0x0000001505157290 */ /* 0x000fc8000fffe03f */
[----:B------:R-:W-:-:S06]  /*8010*/  UISETP.GE.AND UP0, UPT, UR21, UR60, UPT ;  /* 0x0000003c1500728c */ /* 0x000fcc000bf06270 */
[----:B------:R-:W-:-:S13]  /*8020*/  PLOP3.LUT P0, PT, PT, PT, UP0, 0x80, 0x0 ;  /* 0x000000000000781c */ /* 0x000fda0003f0f008 */
[----:B------:R-:W-:Y:S05]  /*8030*/  @P0 BRA `(.L_x_121) ;  /* 0x0000000000040947 */ /* 0x000fea0003800000 */
[----:B------:R-:W-:Y:S05]  /*8040*/  BRA `(.L_x_122) ;  /* 0xffffff8800b47947 */ /* 0x000fea000383ffff */
.L_x_121:
[----:B------:R-:W-:Y:S05]  /*8050*/  EXIT ;  /* 0x000000000000794d */ /* 0x000fea0003800000 */
.L_x_123:
        /* <DEDUP_REMOVED lines=10> */
.L_x_1584:


//--------------------- .text._ZN5flash44flash_bwd_dq_dk_dv_loop_seqk_parallel_kernelI23Flash_bwd_kernel_traitsILi192ELi64ELi64ELi8ELi4ELi2ELi2ELb1ELb1EN7cutlass6half_tE19Flash_kernel_traitsILi192ELi64ELi64ELi8ES3_EELb0ELb0ELb0ELb1ELb0ELb0ELb0EEEvNS_16Flash_bwd_paramsE --------------------------
	.section	.text._ZN5flash44flash_bwd_dq_dk_dv_loop_seqk_parallel_kernelI23Flash_bwd_kernel_traitsILi192ELi64ELi64ELi8ELi4ELi2ELi2ELb1ELb1EN7cutlass6half_tE19Flash_kernel_traitsILi192ELi64ELi64ELi8ES3_EELb0ELb0ELb0ELb1ELb0ELb0ELb0EEEvNS_16Flash_bwd_paramsE,"ax",@progbits
	.align	128
        .global         _ZN5flash44flash_bwd_dq_dk_dv_loop_seqk_parallel_kernelI23Flash_bwd_kernel_traitsILi192ELi64ELi64ELi8ELi4ELi2ELi2ELb1ELb1EN7cutlass6half_tE19Flash_kernel_traitsILi192ELi64ELi64ELi8ES3_EELb0ELb0ELb0ELb1ELb0ELb0ELb0EEEvNS_16Flash_bwd_paramsE
        .type           _ZN5flash44flash_bwd_dq_dk_dv_loop_seqk_parallel_kernelI23Flash_bwd_kernel_traitsILi192ELi64ELi64ELi8ELi4ELi2ELi2ELb1ELb1EN7cutlass6half_tE19Flash_kernel_traitsILi192ELi64ELi64ELi8ES3_EELb0ELb0ELb0ELb1ELb0ELb0ELb0EEEvNS_16Flash_bwd_paramsE,@function
        .size           _ZN5flash44flash_bwd_dq_dk_dv_loop_seqk_parallel_kernelI23Flash_bwd_kernel_traitsILi192ELi64ELi64ELi8ELi4ELi2ELi2ELb1ELb1EN7cutlass6half_tE19Flash_kernel_traitsILi192ELi64ELi64ELi8ES3_EELb0ELb0ELb0ELb1ELb0ELb0ELb0EEEvNS_16Flash_bwd_paramsE,(.L_x_1585 - _ZN5flash44flash_bwd_dq_dk_dv_loop_seqk_parallel_kernelI23Flash_bwd_kernel_traitsILi192ELi64ELi64ELi8ELi4ELi2ELi2ELb1ELb1EN7cutlass6half_tE19Flash_kernel_traitsILi192ELi64ELi64ELi8ES3_EELb0ELb0ELb0ELb1ELb0ELb0ELb0EEEvNS_16Flash_bwd_paramsE)
        .other          _ZN5flash44flash_bwd_dq_dk_dv_loop_seqk_parallel_kernelI23Flash_bwd_kernel_traitsILi192ELi64ELi64ELi8ELi4ELi2ELi2ELb1ELb1EN7cutlass6half_tE19Flash_kernel_traitsILi192ELi64ELi64ELi8ES3_EELb0ELb0ELb0ELb1ELb0ELb0ELb0EEEvNS_16Flash_bwd_paramsE,@"STO_CUDA_ENTRY STV_DEFAULT"
_ZN5flash44flash_bwd_dq_dk_dv_loop_seqk_parallel_kernelI23Flash_bwd_kernel_traitsILi192ELi64ELi64ELi8ELi4ELi2ELi2ELb1ELb1EN7cutlass6half_tE19Flash_kernel_traitsILi192ELi64ELi64ELi8ES3_EELb0ELb0ELb0ELb1ELb0ELb0ELb0EEEvNS_16Flash_bwd_paramsE:
.text._ZN5flash44flash_bwd_dq_dk_dv_loop_seqk_parallel_kernelI23Flash_bwd_kernel_traitsILi192ELi64ELi64ELi8ELi4ELi2ELi2ELb1ELb1EN7cutlass6half_tE19Flash_kernel_traitsILi192ELi64ELi64ELi8ES3_EELb0ELb0ELb0ELb1ELb0ELb0ELb0EEEvNS_16Flash_bwd_paramsE:
        /* <DEDUP_REMOVED lines=15> */
[----:B------:R-:W3:Y:S08]  /*00f0*/  S2UR UR6, SR_CgaCtaId ;  /* 0x00000000000679c3 */ /* 0x000ef00000008800 */
[----:B------:R-:W4:Y:S08]  /*0100*/  S2UR UR45, SR_CTAID.Y ;  /* 0x00000000002d79c3 */ /* 0x000f300000002600 */
[----:B------:R-:W5:Y:S01]  /*0110*/  S2UR UR55, SR_CTAID.Z ;  /* 0x00000000003779c3 */ /* 0x000f620000002700 */
[----:B--2---:R-:W-:Y:S01]  /*0120*/  ULEA UR5, UR5, UR4, 0x18 ;  /* 0x0000000405057291 */ /* 0x004fe2000f8ec03f */
[----:B-1----:R-:W-:Y:S01]  /*0130*/  SHF.R.S32.HI R2, RZ, 0x1f, R8 ;  /* 0x0000001fff027819 */ /* 0x002fe20000011408 */
[----:B---3--:R-:W-:-:S03]  /*0140*/  ULEA UR4, UR6, UR7, 0x18 ;  /* 0x0000000706047291 */ /* 0x008fc6000f8ec03f */
[CC--:B------:R-:W-:Y:S02]  /*0150*/  LEA.HI R4, R2.reuse, R8.reuse, RZ, 0x5 ;  /* 0x0000000802047211 */ /* 0x0c0fe400078f28ff */
[CC--:B------:R-:W-:Y:S02]  /*0160*/  LEA.HI R11, R2.reuse, R8.reuse, RZ, 0x3 ;  /* 0x00000008020b7211 */ /* 0x0c0fe400078f18ff */
[CC--:B------:R-:W-:Y:S01]  /*0170*/  LEA.HI R3, R2.reuse, R8.reuse, RZ, 0x4 ;  /* 0x0000000802037211 */ /* 0x0c0fe200078f20ff */
[----:B----4-:R-:W-:Y:S01]  /*0180*/  USHF.R.S32.HI UR6, URZ, 0x1f, UR45 ;  /* 0x0000001f3f067899 */ /* 0x010fe2000801142d */
[CC--:B------:R-:W-:Y:S01]  /*0190*/  LEA.HI R15, R2.reuse, R8.reuse, RZ, 0x7 ;  /* 0x00000008020f7211 */ /* 0x0c0fe200078f38ff */
[----:B------:R-:W-:Y:S01]  /*01a0*/  USHF.L.U32 UR8, UR45, 0x7, URZ ;  /* 0x000000072d087899 */ /* 0x000fe2000800063f */
[CC--:B------:R-:W-:Y:S02]  /*01b0*/  LEA.HI R18, R2.reuse, R8.reuse, RZ, 0x6 ;  /* 0x0000000802127211 */ /* 0x0c0fe400078f30ff */
[----:B------:R-:W-:-:S02]  /*01c0*/  LEA.HI R2, R2, R8, RZ, 0x2 ;  /* 0x0000000802027211 */ /* 0x000fc400078f10ff */
[----:B------:R-:W-:Y:S01]  /*01d0*/  LOP3.LUT R6, R11, 0xfffffff8, RZ, 0xc0, !PT ;  /* 0xfffffff80b067812 */ /* 0x000fe200078ec0ff */
[----:B-----5:R-:W-:Y:S01]  /*01e0*/  USHF.R.S32.HI UR7, URZ, 0x1f, UR55 ;  /* 0x0000001f3f077899 */ /* 0x020fe20008011437 */
[----:B------:R-:W-:Y:S01]  /*01f0*/  LOP3.LUT R5, R3, 0xfffffff0, RZ, 0xc0, !PT ;  /* 0xfffffff003057812 */ /* 0x000fe200078ec0ff */
[----:B------:R-:W-:Y:S01]  /*0200*/  USHF.R.S32.HI UR61, URZ, 0x1f, UR55 ;  /* 0x0000001f3f3d7899 */ /* 0x000fe20008011437 */
[----:B------:R-:W-:Y:S01]  /*0210*/  LOP3.LUT R7, R2, 0x7ffffffc, RZ, 0xc0, !PT ;  /* 0x7ffffffc02077812 */ /* 0x000fe200078ec0ff */
[C---:B------:R-:W-:Y:S01]  /*0220*/  IMAD.IADD R6, R8.reuse, 0x1, -R6 ;  /* 0x0000000108067824 */ /* 0x040fe200078e0a06 */
[--C-:B------:R-:W-:Y:S01]  /*0230*/  SHF.R.S32.HI R0, RZ, 0x5, R4.reuse ;  /* 0x00000005ff007819 */ /* 0x100fe20000011404 */
[C---:B------:R-:W-:Y:S01]  /*0240*/  IMAD.IADD R9, R8.reuse, 0x1, -R5 ;  /* 0x0000000108097824 */ /* 0x040fe200078e0a05 */
[----:B------:R-:W-:Y:S01]  /*0250*/  SHF.R.S32.HI R12, RZ, 0x1f, R4 ;  /* 0x0000001fff0c7819 */ /* 0x000fe20000011404 */
[----:B------:R-:W-:Y:S01]  /*0260*/  IMAD.IADD R20, R8, 0x1, -R7 ;  /* 0x0000000108147824 */ /* 0x000fe200078e0a07 */
[--C-:B------:R-:W-:Y:S01]  /*0270*/  SHF.R.S32.HI R10, RZ, 0x2, R2.reuse ;  /* 0x00000002ff0a7819 */ /* 0x100fe20000011402 */
[----:B------:R-:W-:Y:S01]  /*0280*/  IMAD.SHL.U32 R22, R6, 0x8, RZ ;  /* 0x0000000806167824 */ /* 0x000fe200078e00ff */
[----:B------:R-:W-:-:S02]  /*0290*/  SHF.R.S32.HI R8, RZ, 0x1f, R2 ;  /* 0x0000001fff087819 */ /* 0x000fc40000011402 */
[-C--:B------:R-:W-:Y:S02]  /*02a0*/  LEA.HI R2, R4, R0.reuse, RZ, 0x1 ;  /* 0x0000000004027211 */ /* 0x080fe400078f08ff */
[----:B------:R-:W-:Y:S01]  /*02b0*/  LEA.HI R5, R12, R0, RZ, 0x2 ;  /* 0x000000000c057211 */ /* 0x000fe200078f10ff */
[----:B------:R-:W-:Y:S01]  /*02c0*/  STL [R1+0x50], R22 ;  /* 0x0000501601007387 */ /* 0x000fe20000100800 */
[----:B------:R-:W-:Y:S02]  /*02d0*/  SHF.R.S32.HI R7, RZ, 0x4, R3 ;  /* 0x00000004ff077819 */ /* 0x000fe40000011403 */
[----:B------:R-:W-:Y:S02]  /*02e0*/  SHF.R.S32.HI R4, RZ, 0x3, R11 ;  /* 0x00000003ff047819 */ /* 0x000fe4000001140b */
[----:B------:R-:W-:Y:S02]  /*02f0*/  LOP3.LUT R5, R5, 0xfffffffc, RZ, 0xc0, !PT ;  /* 0xfffffffc05057812 */ /* 0x000fe400078ec0ff */
[----:B------:R-:W-:Y:S01]  /*0300*/  LOP3.LUT R2, R2, 0xfffffffe, RZ, 0xc0, !PT ;  /* 0xfffffffe02027812 */ /* 0x000fe200078ec0ff */
[----:B------:R-:W-:Y:S01]  /*0310*/  IMAD.SHL.U32 R4, R4, 0x40, RZ ;  /* 0x0000004004047824 */ /* 0x000fe200078e00ff */
[----:B------:R-:W-:Y:S01]  /*0320*/  LEA.HI R3, R3, R7, RZ, 0x1 ;  /* 0x0000000703037211 */ /* 0x000fe200078f08ff */
[----:B------:R-:W-:Y:S01]  /*0330*/  IMAD.IADD R17, R0, 0x1, -R5 ;  /* 0x0000000100117824 */ /* 0x000fe200078e0a05 */
[----:B------:R-:W-:Y:S01]  /*0340*/  LOP3.LUT P4, RZ, R6, 0x4, RZ, 0xc0, !PT ;  /* 0x0000000406ff7812 */ /* 0x000fe2000788c0ff */
[----:B------:R-:W-:Y:S01]  /*0350*/  IMAD.IADD R16, R0, 0x1, -R2 ;  /* 0x0000000100107824 */ /* 0x000fe200078e0a02 */
[----:B------:R-:W-:-:S02]  /*0360*/  LOP3.LUT R3, R3, 0xfffffffe, RZ, 0xc0, !PT ;  /* 0xfffffffe03037812 */ /* 0x000fc400078ec0ff */
[----:B------:R-:W-:Y:S02]  /*0370*/  LOP3.LUT R0, R4, 0x1c0, RZ, 0xc0, !PT ;  /* 0x000001c004007812 */ /* 0x000fe400078ec0ff */
[----:B------:R-:W-:Y:S01]  /*0380*/  LEA.HI R2, R8, R10, RZ, 0x3 ;  /* 0x0000000a08027211 */ /* 0x000fe200078f18ff */
[----:B------:R-:W-:Y:S01]  /*0390*/  IMAD.IADD R13, R7, 0x1, -R3 ;  /* 0x00000001070d7824 */ /* 0x000fe200078e0a03 */
[----:B------:R-:W-:Y:S02]  /*03a0*/  LOP3.LUT R4, R0, 0x38, R22, 0xf8, !PT ;  /* 0x0000003800047812 */ /* 0x000fe400078ef816 */
[----:B------:R-:W-:Y:S01]  /*03b0*/  SHF.R.U32.HI R3, RZ, 0x3, R0 ;  /* 0x00000003ff037819 */ /* 0x000fe20000011600 */
[----:B------:R-:W-:Y:S01]  /*03c0*/  IMAD.SHL.U32 R0, R6, 0x40, RZ ;  /* 0x0000004006007824 */ /* 0x000fe200078e00ff */
[----:B------:R-:W-:Y:S01]  /*03d0*/  LOP3.LUT R2, R2, 0xfffffff8, RZ, 0xc0, !PT ;  /* 0xfffffff802027812 */ /* 0x000fe200078ec0ff */
[----:B------:R-:W-:Y:S01]  /*03e0*/  IMAD.SHL.U32 R12, R13, 0x200, RZ ;  /* 0x000002000d0c7824 */ /* 0x000fe200078e00ff */
[----:B------:R-:W-:Y:S01]  /*03f0*/  LOP3.LUT R14, R4, R3, RZ, 0x3c, !PT ;  /* 0x00000003040e7212 */ /* 0x000fe200078e3cff */
[----:B------:R-:W-:Y:S01]  /*0400*/  IMAD.SHL.U32 R3, R16, 0x10, RZ ;  /* 0x0000001010037824 */ /* 0x000fe200078e00ff */
[----:B------:R-:W-:Y:S01]  /*0410*/  SHF.R.S32.HI R4, RZ, 0x1f, R9 ;  /* 0x0000001fff047819 */ /* 0x000fe20000011409 */
[----:B------:R-:W-:Y:S01]  /*0420*/  IMAD.IADD R2, R10, 0x1, -R2 ;  /* 0x000000010a027824 */ /* 0x000fe200078e0a02 */
[----:B------:R-:W-:-:S02]  /*0430*/  LOP3.LUT R0, R0, 0x1c0, RZ, 0xc0, !PT ;  /* 0x000001c000007812 */ /* 0x000fc400078ec0ff */
[----:B------:R-:W-:Y:S02]  /*0440*/  LOP3.LUT P3, RZ, R6, 0x2, RZ, 0xc0, !PT ;  /* 0x0000000206ff7812 */ /* 0x000fe4000786c0ff */
[----:B------:R-:W-:Y:S02]  /*0450*/  SHF.R.S32.HI R6, RZ, 0x7, R15 ;  /* 0x00000007ff067819 */ /* 0x000fe4000001140f */
[----:B------:R-:W-:Y:S02]  /*0460*/  LEA.HI R15, R4, R9, RZ, 0x3 ;  /* 0x00000009040f7211 */ /* 0x000fe400078f18ff */
[C---:B------:R-:W-:Y:S02]  /*0470*/  LOP3.LUT R4, R0.reuse, 0x8, R11, 0xf8, !PT ;  /* 0x0000000800047812 */ /* 0x040fe400078ef80b */
[----:B------:R-:W-:Y:S02]  /*0480*/  SHF.R.U32.HI R10, RZ, 0x3, R0 ;  /* 0x00000003ff0a7819 */ /* 0x000fe40000011600 */
[----:B------:R-:W-:-:S02]  /*0490*/  LOP3.LUT R8, R0, 0x10, R3, 0xf8, !PT ;  /* 0x0000001000087812 */ /* 0x000fc400078ef803 */
[----:B------:R-:W-:Y:S02]  /*04a0*/  LOP3.LUT R0, R2, 0x1, RZ, 0xc0, !PT ;  /* 0x0000000102007812 */ /* 0x000fe400078ec0ff */
[----:B------:R-:W-:Y:S01]  /*04b0*/  LOP3.LUT R3, R4, R10, RZ, 0x3c, !PT ;  /* 0x0000000a04037212 */ /* 0x000fe200078e3cff */
[----:B------:R-:W-:Y:S01]  /*04c0*/  IMAD R4, R6, 0x800, R12 ;  /* 0x0000080006047824 */ /* 0x000fe200078e020c */
[----:B------:R-:W-:Y:S02]  /*04d0*/  ISETP.NE.U32.AND P0, PT, R0, 0x1, PT ;  /* 0x000000010000780c */ /* 0x000fe40003f05070 */
[----:B------:R-:W-:Y:S01]  /*04e0*/  SHF.R.S32.HI R0, RZ, 0x6, R18 ;  /* 0x00000006ff007819 */ /* 0x000fe20000011412 */
[----:B------:R-:W-:Y:S01]  /*04f0*/  IMAD.IADD R19, R4, 0x1, R3 ;  /* 0x0000000104137824 */ /* 0x000fe200078e0203 */
[----:B------:R-:W-:Y:S01]  /*0500*/  LOP3.LUT R5, R15, 0xfffffff8, RZ, 0xc0, !PT ;  /* 0xfffffff80f057812 */ /* 0x000fe200078ec0ff */
[C---:B------:R-:W-:Y:S01]  /*0510*/  IMAD.SHL.U32 R3, R2.reuse, 0x40, RZ ;  /* 0x0000004002037824 */ /* 0x040fe200078e00ff */
[----:B------:R-:W-:Y:S01]  /*0520*/  R2P PR, R2, 0x6 ;  /* 0x0000000602007804 */ /* 0x000fe20000000000 */
[----:B------:R-:W-:-:S02]  /*0530*/  IMAD R18, R0, 0x200, R14 ;  /* 0x0000020000127824 */ /* 0x000fc400078e020e */
[----:B------:R-:W-:Y:S01]  /*0540*/  IMAD.SHL.U32 R2, R0, 0x8, RZ ;  /* 0x0000000800027824 */ /* 0x000fe200078e00ff */
[----:B------:R-:W-:Y:S01]  /*0550*/  LOP3.LUT R0, R3, 0x1c0, RZ, 0xc0, !PT ;  /* 0x000001c003007812 */ /* 0x000fe200078ec0ff */
[----:B------:R-:W-:Y:S01]  /*0560*/  IMAD.IADD R7, R9, 0x1, -R5 ;  /* 0x0000000109077824 */ /* 0x000fe200078e0a05 */
[----:B------:R-:W-:Y:S01]  /*0570*/  LOP3.LUT R9, R8, 0x8, R11, 0xf8, !PT ;  /* 0x0000000808097812 */ /* 0x000fe200078ef80b */
[----:B------:R-:W-:Y:S01]  /*0580*/  IMAD.SHL.U32 R5, R6, 0x20, RZ ;  /* 0x0000002006057824 */ /* 0x000fe200078e00ff */
[----:B------:R-:W-:Y:S01]  /*0590*/  LOP3.LUT R2, R2, 0x18, RZ, 0xc0, !PT ;  /* 0x0000001802027812 */ /* 0x000fe200078ec0ff */
[----:B------:R-:W-:Y:S01]  /*05a0*/  IMAD.SHL.U32 R6, R13, 0x20, RZ ;  /* 0x000000200d067824 */ /* 0x000fe200078e00ff */
[----:B------:R-:W-:Y:S01]  /*05b0*/  SHF.R.U32.HI R3, RZ, 0x3, R0 ;  /* 0x00000003ff037819 */ /* 0x000fe20000011600 */
[----:B------:R-:W-:Y:S01]  /*05c0*/  IMAD.SHL.U32 R4, R20, 0x2, RZ ;  /* 0x0000000214047824 */ /* 0x000fe200078e00ff */
[----:B------:R-:W-:Y:S02]  /*05d0*/  LOP3.LUT R5, R0, 0x20, R5, 0xf8, !PT ;  /* 0x0000002000057812 */ /* 0x000fe400078ef805 */
[----:B------:R-:W-:Y:S01]  /*05e0*/  LOP3.LUT R11, R2, 0x20, R6, 0xf8, !PT ;  /* 0x00000020020b7812 */ /* 0x000fe200078ef806 */
[----:B------:R-:W-:Y:S01]  /*05f0*/  IMAD R6, R17, 0x400, R4 ;  /* 0x0000040011067824 */ /* 0x000fe200078e0204 */
[----:B------:R-:W-:Y:S01]  /*0600*/  LOP3.LUT R8, R3, R0, R2, 0x1e, !PT ;  /* 0x0000000003087212 */ /* 0x000fe200078e1e02 */
[----:B------:R-:W-:Y:S01]  /*0610*/  IMAD R0, R16, 0x400, R4 ;  /* 0x0000040010007824 */ /* 0x000fe200078e0204 */
[----:B------:R-:W-:Y:S01]  /*0620*/  LOP3.LUT R5, R5, R3, RZ, 0x3c, !PT ;  /* 0x0000000305057212 */ /* 0x000fe200078e3cff */
[C---:B------:R-:W-:Y:S01]  /*0630*/  IMAD.SHL.U32 R2, R7.reuse, 0x40, RZ ;  /* 0x0000004007027824 */ /* 0x040fe200078e00ff */
[----:B------:R-:W-:Y:S01]  /*0640*/  LOP3.LUT R3, R12, R9, R10, 0xf6, !PT ;  /* 0x000000090c037212 */ /* 0x000fe200078ef60a */
[----:B------:R-:W-:Y:S01]  /*0650*/  IMAD.IADD R12, R0, 0x1, R8 ;  /* 0x00000001000c7824 */ /* 0x000fe200078e0208 */
[----:B------:R-:W-:Y:S01]  /*0660*/  LOP3.LUT P6, RZ, R7, 0x4, RZ, 0xc0, !PT ;  /* 0x0000000407ff7812 */ /* 0x000fe200078cc0ff */
[----:B------:R-:W-:Y:S01]  /*0670*/  IMAD.SHL.U32 R9, R15, 0x40, RZ ;  /* 0x000000400f097824 */ /* 0x000fe200078e00ff */
[----:B------:R-:W-:Y:S01]  /*0680*/  LOP3.LUT R0, R2, 0x1c0, RZ, 0xc0, !PT ;  /* 0x000001c002007812 */ /* 0x000fe200078ec0ff */
[----:B------:R-:W-:Y:S01]  /*0690*/  IMAD.SHL.U32 R4, R13, 0x8, RZ ;  /* 0x000000080d047824 */ /* 0x000fe200078e00ff */
[----:B------:R-:W-:Y:S01]  /*06a0*/  LOP3.LUT P5, RZ, R7, 0x2, RZ, 0xc0, !PT ;  /* 0x0000000207ff7812 */ /* 0x000fe200078ac0ff */
[----:B------:R-:W-:Y:S01]  /*06b0*/  VIADD R13, R22, 0x40 ;  /* 0x00000040160d7836 */ /* 0x000fe20000000000 */
[----:B------:R-:W-:Y:S01]  /*06c0*/  SHF.R.U32.HI R2, RZ, 0x3, R0 ;  /* 0x00000003ff027819 */ /* 0x000fe20000011600 */
[----:B------:R-:W-:Y:S01]  /*06d0*/  IMAD.IADD R14, R6, 0x1, R5 ;  /* 0x00000001060e7824 */ /* 0x000fe200078e0205 */
[----:B------:R-:W-:Y:S01]  /*06e0*/  LOP3.LUT R9, R9, 0xfffffe00, RZ, 0xc0, !PT ;  /* 0xfffffe0009097812 */ /* 0x000fe200078ec0ff */
[----:B------:R-:W-:Y:S01]  /*06f0*/  IMAD.MOV.U32 R6, RZ, RZ, 0x20 ;  /* 0x00000020ff067424 */ /* 0x000fe200078e00ff */
[----:B------:R-:W-:Y:S01]  /*0700*/  LOP3.LUT R4, R0, 0x8, R4, 0xf8, !PT ;  /* 0x0000000800047812 */ /* 0x000fe200078ef804 */
[----:B------:R1:W-:Y:S01]  /*0710*/  STL [R1+0x6c], R13 ;  /* 0x00006c0d01007387 */ /* 0x0003e20000100800 */
[----:B------:R-:W-:Y:S01]  /*0720*/  LOP3.LUT R0, R2, R11, R0, 0x1e, !PT ;  /* 0x0000000b02007212 */ /* 0x000fe200078e1e00 */
        /* <DEDUP_REMOVED lines=8> */
[----:B------:R-:W-:Y:S01]  /*07b0*/  VIADD R0, R22, 0x80 ;  /* 0x0000008016007836 */ /* 0x000fe20000000000 */
[----:B------:R-:W-:Y:S01]  /*07c0*/  LEA R14, R14, UR5, 0x1 ;  /* 0x000000050e0e7c11 */ /* 0x000fe2000f8e08ff */
[----:B------:R-:W-:Y:S01]  /*07d0*/  IMAD.IADD R7, R7, 0x1, R2 ;  /* 0x0000000107077824 */ /* 0x000fe200078e0202 */
[----:B------:R-:W-:Y:S01]  /*07e0*/  LEA R3, R3, UR5, 0x1 ;  /* 0x0000000503037c11 */ /* 0x000fe2000f8e08ff */
        /* <DEDUP_REMOVED lines=8> */
[----:B------:R-:W-:Y:S01]  /*0870*/  IMAD.MOV.U32 R10, RZ, RZ, -0x10 ;  /* 0xfffffff0ff0a7424 */ /* 0x000fe200078e00ff */
[----:B------:R-:W-:-:S02]  /*0880*/  SEL R4, R5, 0xffffffc0, !P4 ;  /* 0xffffffc005047807 */ /* 0x000fc40006000000 */
[----:B------:R-:W-:Y:S02]  /*0890*/  LEA R8, R8, UR6, 0x1 ;  /* 0x0000000608087c11 */ /* 0x000fe4000f8e08ff */
[----:B------:R-:W-:Y:S02]  /*08a0*/  SEL R10, R10, 0x10, !P0 ;  /* 0x000000100a0a7807 */ /* 0x000fe40004000000 */
[----:B-1----:R-:W-:Y:S01]  /*08b0*/  LEA R13, R12, UR7, 0x1 ;  /* 0x000000070c0d7c11 */ /* 0x002fe2000f8e08ff */
[----:B------:R-:W-:Y:S01]  /*08c0*/  VIADD R12, R14, 0x20 ;  /* 0x000000200e0c7836 */ /* 0x000fe20000000000 */
[----:B------:R-:W-:Y:S01]  /*08d0*/  SEL R6, R6, 0xffffffe0, !P5 ;  /* 0xffffffe006067807 */ /* 0x000fe20006800000 */
[----:B------:R-:W-:Y:S01]  /*08e0*/  @P1 VIADD R12, R14, 0xffffffe0 ;  /* 0xffffffe00e0c1836 */ /* 0x000fe20000000000 */
[----:B------:R-:W-:Y:S02]  /*08f0*/  SEL R5, R5, 0xffffffc0, !P6 ;  /* 0xffffffc005057807 */ /* 0x000fe40007000000 */
[----:B--2---:R-:W-:Y:S01]  /*0900*/  LEA R0, R19, UR6, 0x1 ;  /* 0x0000000613007c11 */ /* 0x004fe2000f8e08ff */
[----:B------:R-:W-:-:S04]  /*0910*/  ULDC.64 UR6, c[0x0][0x208] ;  /* 0x0000820000067ab9 */ /* 0x000fc80000000a00 */
        /* <DEDUP_REMOVED lines=33> */
.L_x_168:
        /* <DEDUP_REMOVED lines=29> */
[----:B------:R-:W-:Y:S01]  /*0d00*/  IMAD.U32 R7, RZ, RZ, UR11 ;  /* 0x0000000bff077e24 */ /* 0x000fe2000f8e00ff */
[----:B------:R-:W-:-:S02]  /*0d10*/  UIADD3 UR8, UP0, UR16, UR12, URZ ;  /* 0x0000000c10087290 */ /* 0x000fc4000ff1e03f */
[----:B------:R-:W-:Y:S02]  /*0d20*/  UISETP.EQ.OR.EX UP4, UPT, UR13, URZ, !UP1, UP4 ;  /* 0x0000003f0d00728c */ /* 0x000fe4000cf82740 */
[----:B---3--:R-:W3:Y:S01]  /*0d30*/  @P1 LDG.E R10, desc[UR6][R6.64] ;  /* 0x00000006060a1981 */ /* 0x008ee2000c1e1900 */
[----:B------:R-:W-:Y:S01]  /*0d40*/  UIADD3.X UR5, UR5, UR13, URZ, UP0, !UPT ;  /* 0x0000000d05057290 */ /* 0x000fe200087fe43f */
[----:B------:R-:W-:Y:S02]  /*0d50*/  UMOV UR19, URZ ;  /* 0x0000003f00137c82 */ /* 0x000fe40008000000 */
[----:B------:R-:W-:Y:S01]  /*0d60*/  PLOP3.LUT P2, PT, PT, PT, UP4, 0x80, 0x0 ;  /* 0x000000000000781c */ /* 0x000fe20003f4f048 */
[----:B------:R-:W-:Y:S01]  /*0d70*/  @!UP3 ULDC.64 UR10, c[0x0][0x318] ;  /* 0x0000c600000abab9 */ /* 0x000fe20000000a00 */
[----:B-1----:R-:W-:Y:S02]  /*0d80*/  IMAD.U32 R4, RZ, RZ, UR15 ;  /* 0x0000000fff047e24 */ /* 0x002fe4000f8e00ff */
[----:B------:R-:W-:-:S05]  /*0d90*/  IMAD.U32 R5, RZ, RZ, UR14 ;  /* 0x0000000eff057e24 */ /* 0x000fca000f8e00ff */
[----:B----4-:R-:W4:Y:S04]  /*0da0*/  @P3 LDG.E R9, desc[UR6][R4.64] ;  /* 0x0000000604093981 */ /* 0x010f28000c1e1900 */
[----:B-----5:R1:W5:Y:S02]  /*0db0*/  @P3 LDG.E R6, desc[UR6][R4.64+0x4] ;  /* 0x0000040604063981 */ /* 0x020364000c1e1900 */
[----:B-1----:R-:W-:Y:S02]  /*0dc0*/  IMAD.U32 R4, RZ, RZ, UR8 ;  /* 0x00000008ff047e24 */ /* 0x002fe4000f8e00ff */
[----:B------:R-:W-:Y:S01]  /*0dd0*/  IMAD.U32 R5, RZ, RZ, UR5 ;  /* 0x00000005ff057e24 */ /* 0x000fe2000f8e00ff */
[----:B------:R-:W-:Y:S01]  /*0de0*/  @!UP3 UISETP.NE.U32.AND UP0, UPT, UR10, URZ, UPT ;  /* 0x0000003f0a00b28c */ /* 0x000fe2000bf05070 */
[----:B------:R-:W-:-:S03]  /*0df0*/  @!UP3 ULDC UR5, c[0x0][0x2cc] ;  /* 0x0000b3000005bab9 */ /* 0x000fc60000000800 */
[----:B------:R-:W5:Y:S01]  /*0e00*/  @!P2 LDG.E R7, desc[UR6][R4.64] ;  /* 0x000000060407a981 */ /* 0x000f62000c1e1900 */
        /* <DEDUP_REMOVED lines=21> */
.L_x_124:
        /* <DEDUP_REMOVED lines=15> */
[----:B------:R-:W-:-:S02]  /*1050*/  USHF.L.U32 UR16, UR45, 0x7, URZ ;  /* 0x000000072d107899 */ /* 0x000fc4000800063f */
[----:B------:R-:W-:Y:S02]  /*1060*/  UIMAD UR22, UR45, UR11, UR10 ;  /* 0x0000000b2d1672a4 */ /* 0x000fe4000f8e020a */
[----:B------:R-:W-:Y:S01]  /*1070*/  USHF.R.S32.HI UR23, URZ, 0x1f, UR57 ;  /* 0x0000001f3f177899 */ /* 0x000fe20008011439 */
        /* <DEDUP_REMOVED lines=11> */
[----:B------:R-:W-:-:S02]  /*1130*/  UISETP.NE.AND UP3, UPT, UR24, URZ, UPT ;  /* 0x0000003f1800728c */ /* 0x000fc4000bf65270 */
[----:B------:R-:W-:Y:S02]  /*1140*/  USEL UR54, UR14, UR16, !UP1 ;  /* 0x000000100e367287 */ /* 0x000fe4000c800000 */
[----:B--2---:R-:W-:Y:S02]  /*1150*/  UIMAD.WIDE.U32 UR32, UR5, UR12, URZ ;  /* 0x0000000c052072a5 */ /* 0x004fe4000f8e003f */
[----:B------:R-:W-:Y:S02]  /*1160*/  UIADD3 UR47, UR15, UR22, URZ ;  /* 0x000000160f2f7290 */ /* 0x000fe4000fffe03f */
[----:B------:R-:W-:Y:S02]  /*1170*/  UIMAD UR50, UR5, UR13, UR33 ;  /* 0x0000000d053272a4 */ /* 0x000fe4000f8e0221 */
[----:B------:R-:W-:Y:S01]  /*1180*/  @!UP1 UIMAD UR5, UR56, UR10, URZ ;  /* 0x0000000a380592a4 */ /* 0x000fe2000f8e023f */
[----:B------:R-:W-:Y:S01]  /*1190*/  @UP1 ULDC.64 UR12, c[0x0][0x420] ;  /* 0x00010800000c1ab9 */ /* 0x000fe20000000a00 */
[----:B------:R-:W-:Y:S01]  /*11a0*/  ULDC UR37, c[0x0][0x2c4] ;  /* 0x0000b10000257ab9 */ /* 0x000fe20000000800 */
        /* <DEDUP_REMOVED lines=15> */
[----:B------:R-:W-:-:S02]  /*12a0*/  UIMAD.WIDE.U32 UR14, UR10, UR12, URZ ;  /* 0x0000000c0a0e72a5 */ /* 0x000fc4000f8e003f */
[----:B------:R-:W-:Y:S02]  /*12b0*/  UIMAD UR5, UR10, UR5, UR16 ;  /* 0x000000050a0572a4 */ /* 0x000fe4000f8e0210 */
[----:B------:R-:W-:Y:S02]  /*12c0*/  UIMAD.WIDE.U32 UR12, UR10, UR9, URZ ;  /* 0x000000090a0c72a5 */ /* 0x000fe4000f8e003f */
[----:B------:R-:W-:Y:S02]  /*12d0*/  UIADD3 UR46, UR15, UR5, URZ ;  /* 0x000000050f2e7290 */ /* 0x000fe4000fffe03f */
[----:B------:R-:W-:Y:S01]  /*12e0*/  USEL UR53, UR14, UR12, !UP1 ;  /* 0x0000000c0e357287 */ /* 0x000fe2000c800000 */
[----:B-1----:R-:W-:Y:S01]  /*12f0*/  IMAD.MOV R4, RZ, RZ, -R5 ;  /* 0x000000ffff047224 */ /* 0x002fe200078e0a05 */
[----:B------:R-:W-:Y:S02]  /*1300*/  @UP3 UIMAD UR5, UR45, UR37, URZ ;  /* 0x000000252d0532a4 */ /* 0x000fe4000f8e023f */
[----:B------:R-:W-:Y:S01]  /*1310*/  UIMAD UR16, UR11, UR9, URZ ;  /* 0x000000090b1072a4 */ /* 0x000fe2000f8e023f */
[----:B------:R-:W-:Y:S01]  /*1320*/  IMAD R6, R4, R8, RZ ;  /* 0x0000000804067224 */ /* 0x000fe200078e02ff */
[----:B------:R-:W-:Y:S01]  /*1330*/  ULOP3.LUT UR12, UR44, 0xffffffc0, URZ, 0xc0, !UPT ;  /* 0xffffffc02c0c7892 */ /* 0x000fe2000f8ec03f */
[----:B------:R-:W-:Y:S01]  /*1340*/  IMAD.MOV.U32 R4, RZ, RZ, RZ ;  /* 0x000000ffff047224 */ /* 0x000fe200078e00ff */
[----:B------:R-:W-:-:S02]  /*1350*/  UISETP.NE.AND UP0, UPT, UR26, -0x1, UPT ;  /* 0xffffffff1a00788c */ /* 0x000fc4000bf05270 */
[----:B------:R-:W-:Y:S01]  /*1360*/  UIMAD UR30, UR9, UR29, URZ ;  /* 0x0000001d091e72a4 */ /* 0x000fe2000f8e023f */
[----:B------:R-:W-:Y:S01]  /*1370*/  IMAD.HI.U32 R4, R5, R6, R4 ;  /* 0x0000000605047227 */ /* 0x000fe200078e0004 */
[----:B------:R-:W-:Y:S01]  /*1380*/  MOV R5, R7 ;  /* 0x0000000700057202 */ /* 0x000fe20000000f00 */
[----:B------:R-:W-:Y:S02]  /*1390*/  USHF.L.U64.HI UR18, UR45, 0x7, UR56 ;  /* 0x000000072d127899 */ /* 0x000fe40008010238 */
[----:B------:R-:W-:Y:S02]  /*13a0*/  @UP3 USEL UR5, UR5, UR9, !UP1 ;  /* 0x0000000905053287 */ /* 0x000fe4000c800000 */
[----:B------:R-:W-:Y:S01]  /*13b0*/  IMAD.HI.U32 R4, R4, R5, RZ ;  /* 0x0000000504047227 */ /* 0x000fe200078e00ff */
[----:B------:R-:W-:Y:S02]  /*13c0*/  @UP1 UIADD3 UR46, UR13, UR16, URZ ;  /* 0x000000100d2e1290 */ /* 0x000fe4000fffe03f */
[----:B------:R-:W-:Y:S01]  /*13d0*/  UIADD3 UR20, UR12, -0x40, URZ ;  /* 0xffffffc00c147890 */ /* 0x000fe2000fffe03f */
[----:B------:R-:W-:Y:S01]  /*13e0*/  IMAD.MOV R6, RZ, RZ, -R4 ;  /* 0x000000ffff067224 */ /* 0x000fe200078e0a04 */
[----:B------:R-:W-:Y:S01]  /*13f0*/  @UP3 ULDC UR13, c[0x0][0x2e4] ;  /* 0x0000b900000d3ab9 */ /* 0x000fe20000000800 */
[----:B------:R-:W-:-:S02]  /*1400*/  @UP1 UIADD3 UR47, UR17, UR30, URZ ;  /* 0x0000001e112f1290 */ /* 0x000fc4000fffe03f */
[C---:B------:R-:W-:Y:S01]  /*1410*/  IMAD R5, R8.reuse, R6, R5 ;  /* 0x0000000608057224 */ /* 0x040fe200078e0205 */
[----:B------:R-:W-:Y:S02]  /*1420*/  USEL UR18, UR18, URZ, UP2 ;  /* 0x0000003f12127287 */ /* 0x000fe40009000000 */
[----:B------:R-:W-:Y:S02]  /*1430*/  @!UP3 UIMAD UR12, UR45, UR58, UR55 ;  /* 0x0000003a2d0cb2a4 */ /* 0x000fe4000f8e0237 */
[----:B------:R-:W-:Y:S01]  /*1440*/  ISETP.GT.U32.AND P1, PT, R8, R5, PT ;  /* 0x000000050800720c */ /* 0x000fe20003f24070 */
[----:B------:R-:W-:Y:S02]  /*1450*/  @UP3 UIMAD UR17, UR55, UR13, UR5 ;  /* 0x0000000d371132a4 */ /* 0x000fe4000f8e0205 */
[----:B------:R-:W-:Y:S02]  /*1460*/  USHF.R.S32.HI UR16, URZ, 0x1f, UR20 ;  /* 0x0000001f3f107899 */ /* 0x000fe40008011414 */
[----:B------:R-:W-:-:S02]  /*1470*/  UIADD3 UR5, UP2, UR20, UR36, URZ ;  /* 0x0000002414057290 */ /* 0x000fc4000ff5e03f */
[----:B------:R-:W-:Y:S01]  /*1480*/  @!UP3 UIMAD UR17, UR12, UR37, URZ ;  /* 0x000000250c11b2a4 */ /* 0x000fe2000f8e023f */
[----:B------:R-:W-:Y:S01]  /*1490*/  ULDC.U8 UR25, c[0x0][0x480] ;  /* 0x0001200000197ab9 */ /* 0x000fe20000000000 */
[----:B------:R-:W-:Y:S02]  /*14a0*/  UIADD3.X UR12, UR16, UR18, URZ, UP2, !UPT ;  /* 0x00000012100c7290 */ /* 0x000fe400097fe43f */
[----:B------:R-:W-:Y:S02]  /*14b0*/  UIMAD UR11, UR11, UR5, URZ ;  /* 0x000000050b0b72a4 */ /* 0x000fe4000f8e023f */
[----:B------:R-:W-:Y:S01]  /*14c0*/  @!P1 IMAD.IADD R5, R5, 0x1, -R8 ;  /* 0x0000000105059824 */ /* 0x000fe200078e0a08 */
[----:B------:R-:W-:Y:S01]  /*14d0*/  @!P1 IADD3 R4, R4, 0x1, RZ ;  /* 0x0000000104049810 */ /* 0x000fe20007ffe0ff */
[----:B------:R-:W-:Y:S01]  /*14e0*/  @UP0 UIADD3 UR21, UR19, UR26, URZ ;  /* 0x0000001a13150290 */ /* 0x000fe2000fffe03f */
[----:B------:R-:W-:Y:S01]  /*14f0*/  PLOP3.LUT P1, PT, PT, PT, UP0, 0x80, 0x0 ;  /* 0x000000000000781c */ /* 0x000fe20003f2f008 */
[----:B------:R-:W-:Y:S01]  /*1500*/  @UP0 UIADD3 UR31, UR19, UR26, URZ ;  /* 0x0000001a131f0290 */ /* 0x000fe2000fffe03f */
[----:B------:R-:W-:Y:S01]  /*1510*/  ISETP.GE.U32.AND P0, PT, R5, R8, PT ;  /* 0x000000080500720c */ /* 0x000fe20003f06070 */
[----:B------:R-:W-:Y:S01]  /*1520*/  UISETP.NE.AND UP4, UPT, UR25, URZ, UPT ;  /* 0x0000003f1900728c */ /* 0x000fe2000bf85270 */
[----:B------:R-:W-:Y:S01]  /*1530*/  LOP3.LUT R5, R9, UR55, RZ, 0x3c, !PT ;  /* 0x0000003709057c12 */ /* 0x000fe2000f8e3cff */
[----:B------:R-:W-:Y:S01]  /*1540*/  @UP0 ULDC.64 UR22, c[0x0][0x250] ;  /* 0x0000940000160ab9 */ /* 0x000fe20000000a00 */
[----:B------:R-:W-:Y:S01]  /*1550*/  @UP0 ULDC.64 UR24, c[0x0][0x248] ;  /* 0x0000920000180ab9 */ /* 0x000fe20000000a00 */
[----:B------:R-:W-:Y:S01]  /*1560*/  UIMAD.WIDE.U32 UR36, UR10, UR5, URZ ;  /* 0x000000050a2472a5 */ /* 0x000fe2000f8e003f */
[----:B------:R-:W-:Y:S01]  /*1570*/  ISETP.GE.AND P2, PT, R5, RZ, PT ;  /* 0x000000ff0500720c */ /* 0x000fe20003f46270 */
[----:B------:R-:W-:-:S02]  /*1580*/  UIMAD UR5, UR10, UR12, UR11 ;  /* 0x0000000c0a0572a4 */ /* 0x000fc4000f8e020b */
[----:B------:R-:W-:Y:S02]  /*1590*/  @UP0 UIMAD.WIDE.U32 UR14, UR21, UR24, URZ ;  /* 0x00000018150e02a5 */ /* 0x000fe4000f8e003f */
[----:B------:R-:W-:Y:S02]  /*15a0*/  @UP0 UIMAD.WIDE.U32 UR10, UR31, UR22, URZ ;  /* 0x000000161f0a02a5 */ /* 0x000fe4000f8e003f */
[----:B------:R-:W-:Y:S01]  /*15b0*/  @P0 VIADD R4, R4, 0x1 ;  /* 0x0000000104040836 */ /* 0x000fe20000000000 */
[----:B------:R-:W-:Y:S01]  /*15c0*/  UIMAD UR49, UR55, UR59, URZ ;  /* 0x0000003b373172a4 */ /* 0x000fe2000f8e023f */
[----:B------:R-:W-:Y:S01]  /*15d0*/  PLOP3.LUT P0, PT, PT, PT, UP3, 0x80, 0x0 ;  /* 0x000000000000781c */ /* 0x000fe20003f0f038 */
[----:B------:R-:W-:Y:S01]  /*15e0*/  @UP0 UIMAD UR13, UR21, UR25, URZ ;  /* 0x00000019150d02a4 */ /* 0x000fe2000f8e023f */
[----:B------:R-:W-:Y:S01]  /*15f0*/  IMAD.MOV.U32 R17, RZ, RZ, R4 ;  /* 0x000000ffff117224 */ /* 0x000fe200078e0004 */
[----:B------:R-:W-:Y:S02]  /*1600*/  @UP0 UIMAD UR12, UR31, UR23, URZ ;  /* 0x000000171f0c02a4 */ /* 0x000fe4000f8e023f */
[----:B------:R-:W-:-:S02]  /*1610*/  USEL UR51, UR32, URZ, UP4 ;  /* 0x0000003f20337287 */ /* 0x000fc4000a000000 */
[----:B------:R-:W-:Y:S01]  /*1620*/  USHF.R.S32.HI UR42, URZ, 0x1f, UR27 ;  /* 0x0000001f3f2a7899 */ /* 0x000fe2000801141b */
[----:B------:R-:W-:Y:S01]  /*1630*/  @!P2 IADD3 R17, -R17, RZ, RZ ;  /* 0x000000ff1111a210 */ /* 0x000fe20007ffe1ff */
[----:B------:R-:W-:Y:S01]  /*1640*/  @!UP1 UIADD3 UR48, UR39, UR33, URZ ;  /* 0x0000002127309290 */ /* 0x000fe2000fffe03f */
[----:B------:R-:W-:Y:S01]  /*1650*/  @!P3 LOP3.LUT R17, RZ, R9, RZ, 0x33, !PT ;  /* 0x00000009ff11b212 */ /* 0x000fe200078e33ff */
[----:B------:R-:W-:Y:S02]  /*1660*/  USHF.R.S32.HI UR52, URZ, 0x1f, UR49 ;  /* 0x0000001f3f347899 */ /* 0x000fe40008011431 */
[----:B------:R-:W-:Y:S02]  /*1670*/  @UP0 UIADD3 UR43, UR11, UR12, URZ ;  /* 0x0000000c0b2b0290 */ /* 0x000fe4000fffe03f */
[----:B------:R-:W-:Y:S02]  /*1680*/  USEL UR50, UR50, URZ, UP4 ;  /* 0x0000003f32327287 */ /* 0x000fe4000a000000 */
[----:B------:R-:W-:-:S02]  /*1690*/  UIADD3 UR21, UR37, UR5, URZ ;  /* 0x0000000525157290 */ /* 0x000fc4000fffe03f */
        /* <DEDUP_REMOVED lines=16> */
.L_x_126:
        /* <DEDUP_REMOVED lines=13> */
.L_x_127:
        /* <DEDUP_REMOVED lines=11> */
.L_x_128:
[----:B------:R-:W-:-:S04]  /*1920*/  UIMAD UR9, UR45, UR58, UR55 ;  /* 0x0000003a2d0972a4 */ /* 0x000fc8000f8e0237 */
[----:B------:R-:W-:-:S12]  /*1930*/  UIMAD UR9, UR9, UR57, URZ ;  /* 0x00000039090972a4 */ /* 0x000fd8000f8e023f */
.L_x_129:
[----:B------:R-:W2:Y:S01]  /*1940*/  LDL.64 R8, [R1+0x50] ;  /* 0x0000500001087983 */ /* 0x000ea20000100a00 */
[----:B------:R-:W1:Y:S01]  /*1950*/  LDC.64 R18, c[0x0][0x420] ;  /* 0x00010800ff127b82 */ /* 0x000e620000000a00 */
[----:B------:R-:W-:Y:S02]  /*1960*/  ULDC.64 UR10, c[0x0][0x428] ;  /* 0x00010a00000a7ab9 */ /* 0x000fe40000000a00 */
[----:B------:R3:W2:Y:S01]  /*1970*/  LDL.64 R44, [R1+0x50] ;  /* 0x00005000012c7983 */ /* 0x0006a20000100a00 */
[----:B------:R-:W-:Y:S01]  /*1980*/  UIMAD UR14, UR59, UR58, URZ ;  /* 0x0000003a3b0e72a4 */ /* 0x000fe2000f8e023f */
[----:B------:R-:W-:Y:S01]  /*1990*/  BSSY B1, `(.L_x_125) ;  /* 0x00007e7000017945 */ /* 0x000fe20003800000 */
[----:B------:R-:W-:Y:S01]  /*19a0*/  UIADD3 UR18, UR20, UR9, URZ ;  /* 0x0000000914127290 */ /* 0x000fe2000fffe03f */
[----:B------:R-:W4:Y:S01]  /*19b0*/  S2R R39, SR_TID.X ;  /* 0x0000000000277919 */ /* 0x000f220000002100 */
[----:B------:R-:W-:Y:S02]  /*19c0*/  UIMAD UR9, UR61, UR10, URZ ;  /* 0x0000000a3d0972a4 */ /* 0x000fe4000f8e023f */
[----:B------:R-:W-:-:S02]  /*19d0*/  UISETP.GE.AND UP2, UPT, UR34, 0x1, UPT ;  /* 0x000000012200788c */ /* 0x000fc4000bf46270 */
[----:B------:R-:W-:Y:S01]  /*19e0*/  UIMAD UR15, UR55, UR11, UR9 ;  /* 0x0000000b370f72a4 */ /* 0x000fe2000f8e0209 */
[----:B------:R-:W-:Y:S01]  /*19f0*/  ULDC.64 UR12, c[0x0][0x258] ;  /* 0x00009600000c7ab9 */ /* 0x000fe20000000a00 */
[----:B------:R-:W-:Y:S01]  /*1a00*/  ULDC.64 UR40, c[0x0][0x478] ;  /* 0x00011e0000287ab9 */ /* 0x000fe20000000a00 */
[----:B------:R-:W-:Y:S01]  /*1a10*/  UIMAD UR9, UR61, UR12, URZ ;  /* 0x0000000c3d0972a4 */ /* 0x000fe2000f8e023f */
[----:B------:R-:W-:Y:S01]  /*1a20*/  ULDC.64 UR38, c[0x0][0x2b0] ;  /* 0x0000ac0000267ab9 */ /* 0x000fe20000000a00 */
[----:B------:R-:W-:Y:S02]  /*1a30*/  ULEA.HI.SX32 UR33, UR44, 0xffffffff, 0x1a ;  /* 0xffffffff2c217891 */ /* 0x000fe4000f8fd23f */
[----:B------:R-:W-:Y:S01]  /*1a40*/  UIMAD UR9, UR55, UR13, UR9 ;  /* 0x0000000d370972a4 */ /* 0x000fe2000f8e0209 */
        /* <DEDUP_REMOVED lines=11> */
[----:B-1----:R-:W-:-:S03]  /*1b00*/  IMAD R8, R18, UR16, RZ ;  /* 0x0000001012087c24 */ /* 0x002fc6000f8e02ff */
[----:B------:R-:W-:Y:S01]  /*1b10*/  SHF.R.S32.HI R45, RZ, 0x1f, R44 ;  /* 0x0000001fff2d7819 */ /* 0x000fe2000001142c */
[----:B------:R-:W-:Y:S01]  /*1b20*/  IMAD R9, R19, UR20, R8 ;  /* 0x0000001413097c24 */ /* 0x000fe2000f8e0208 */
[----:B------:R-:W-:Y:S01]  /*1b30*/  IADD3 R4, P0, R44, UR5, RZ ;  /* 0x000000052c047c10 */ /* 0x000fe2000ff1e0ff */
[----:B------:R-:W-:Y:S01]  /*1b40*/  USHF.L.U32 UR5, UR14, 0x6, URZ ;  /* 0x000000060e057899 */ /* 0x000fe2000800063f */
[----:B------:R-:W-:Y:S02]  /*1b50*/  IMAD.WIDE.U32 R6, R6, UR28, R44 ;  /* 0x0000001c06067c25 */ /* 0x000fe4000f8e002c */
[----:B------:R-:W-:Y:S01]  /*1b60*/  IADD3.X R5, R45, UR48, RZ, P0, !PT ;  /* 0x000000302d057c10 */ /* 0x000fe200087fe4ff */
[----:B------:R-:W-:Y:S01]  /*1b70*/  USHF.R.S32.HI UR11, URZ, 0x1f, UR5 ;  /* 0x0000001f3f0b7899 */ /* 0x000fe20008011405 */
[----:B------:R3:W-:Y:S01]  /*1b80*/  STL [R1+0x54], R45 ;  /* 0x0000542d01007387 */ /* 0x0007e20000100800 */
[----:B------:R-:W-:Y:S01]  /*1b90*/  IADD3 R8, P0, R6, UR54, RZ ;  /* 0x0000003606087c10 */ /* 0x000fe2000ff1e0ff */
[----:B------:R-:W-:Y:S01]  /*1ba0*/  IMAD.WIDE.U32 R4, R18, UR20, R4 ;  /* 0x0000001412047c25 */ /* 0x000fe2000f8e0004 */
[----:B------:R-:W-:-:S03]  /*1bb0*/  UIADD3 UR20, UR20, UR17, URZ ;  /* 0x0000001114147290 */ /* 0x000fc6000fffe03f */
        /* <DEDUP_REMOVED lines=8> */
[----:B------:R-:W-:Y:S02]  /*1c40*/  UIADD3.X UR5, UR21, UR11, UR52, UP1, UP0 ;  /* 0x0000000b15057290 */ /* 0x000fe40008fe0434 */
[----:B------:R-:W-:Y:S01]  /*1c50*/  VIADD R7, R5, UR15 ;  /* 0x0000000f05077c36 */ /* 0x000fe20008000000 */
[----:B------:R-:W-:Y:S01]  /*1c60*/  UIADD3 UR10, UP1, UP0, UR51, UR10, UR53 ;  /* 0x0000000a330a7290 */ /* 0x000fe2000f83e035 */
[----:B------:R-:W-:Y:S01]  /*1c70*/  IMAD.IADD R21, R39, 0x1, -R6 ;  /* 0x0000000127157824 */ /* 0x000fe200078e0a06 */
[----:B------:R-:W-:Y:S01]  /*1c80*/  UIMAD.WIDE UR20, UR20, 0x4, UR38 ;  /* 0x00000004141478a5 */ /* 0x000fe2000f8e0226 */
[----:B------:R-:W-:Y:S01]  /*1c90*/  IMAD.MOV.U32 R6, RZ, RZ, R4 ;  /* 0x000000ffff067224 */ /* 0x000fe200078e0004 */
[----:B------:R-:W-:Y:S01]  /*1ca0*/  UIADD3.X UR5, UR50, UR5, UR46, UP1, UP0 ;  /* 0x0000000532057290 */ /* 0x000fe20008fe042e */
[----:B------:R-:W-:Y:S01]  /*1cb0*/  IMAD R5, R31, UR14, R21 ;  /* 0x0000000e1f057c24 */ /* 0x000fe2000f8e0215 */
[----:B------:R-:W-:Y:S01]  /*1cc0*/  ULDC.64 UR14, c[0x0][0x3e0] ;  /* 0x0000f800000e7ab9 */ /* 0x000fe20000000a00 */
[----:B------:R-:W-:-:S03]  /*1cd0*/  IMAD.WIDE.U32 R8, R10, UR55, R8 ;  /* 0x000000370a087c25 */ /* 0x000fc6000f8e0008 */
[C---:B------:R-:W-:Y:S01]  /*1ce0*/  IADD3 R4, P0, R5.reuse, UR10, RZ ;  /* 0x0000000a05047c10 */ /* 0x040fe2000ff1e0ff */
[----:B------:R-:W-:Y:S01]  /*1cf0*/  ULDC.64 UR10, c[0x0][0x400] ;  /* 0x00010000000a7ab9 */ /* 0x000fe20000000a00 */
[-C--:B------:R-:W-:Y:S01]  /*1d00*/  IMAD R10, R40, R18.reuse, RZ ;  /* 0x00000012280a7224 */ /* 0x080fe200078e02ff */
[----:B------:R-:W-:Y:S01]  /*1d10*/  LEA R24, P2, R8, UR16, 0x1 ;  /* 0x0000001008187c11 */ /* 0x000fe2000f8408ff */
[----:B------:R-:W-:Y:S01]  /*1d20*/  IMAD.WIDE.U32 R6, R26, R18, R6 ;  /* 0x000000121a067225 */ /* 0x000fe200078e0006 */
[----:B------:R-:W-:Y:S02]  /*1d30*/  LEA.HI.X.SX32 R5, R5, UR5, 0x1, P0 ;  /* 0x0000000505057c11 */ /* 0x000fe400080f0eff */
[----:B------:R-:W-:Y:S01]  /*1d40*/  LEA R34, P0, R4, UR10, 0x2 ;  /* 0x0000000a04227c11 */ /* 0x000fe2000f8010ff */
[----:B------:R-:W-:Y:S01]  /*1d50*/  IMAD R10, R26, R19, R10 ;  /* 0x000000131a0a7224 */ /* 0x000fe200078e020a */
[----:B------:R-:W-:Y:S01]  /*1d60*/  LEA R22, P1, R6, UR14, 0x1 ;  /* 0x0000000e06167c11 */ /* 0x000fe2000f8208ff */
[----:B------:R-:W-:Y:S01]  /*1d70*/  VIADD R30, R9, UR9 ;  /* 0x00000009091e7c36 */ /* 0x000fe20008000000 */
[----:B------:R-:W-:Y:S01]  /*1d80*/  LEA.HI.X R35, R4, UR11, R5, 0x2, P0 ;  /* 0x0000000b04237c11 */ /* 0x000fe200080f1405 */
[----:B------:R-:W-:Y:S01]  /*1d90*/  IMAD.IADD R27, R7, 0x1, R10 ;  /* 0x00000001071b7824 */ /* 0x000fe200078e020a */
[----:B------:R-:W-:Y:S01]  /*1da0*/  PLOP3.LUT P0, PT, PT, PT, UP2, 0x80, 0x0 ;  /* 0x000000000000781c */ /* 0x000fe20003f0f028 */
[----:B------:R-:W-:Y:S01]  /*1db0*/  UIMAD.WIDE UR10, UR18, 0x4, UR40 ;  /* 0x00000004120a78a5 */ /* 0x000fe2000f8e0228 */
[----:B------:R-:W-:-:S02]  /*1dc0*/  LEA.HI.X R25, R8, UR17, R30, 0x1, P2 ;  /* 0x0000001108197c11 */ /* 0x000fc400090f0c1e */
[----:B------:R-:W-:-:S09]  /*1dd0*/  LEA.HI.X R23, R6, UR15, R27, 0x1, P1 ;  /* 0x0000000f06177c11 */ /* 0x000fd200088f0c1b */
[----:B---3--:R-:W-:Y:S05]  /*1de0*/  @!P0 BRA `(.L_x_130) ;  /* 0x0000007000008947 */ /* 0x008fea0003800000 */
[----:B------:R-:W2:Y:S01]  /*1df0*/  LDL R42, [R1+0x2c] ;  /* 0x00002c00012a7983 */ /* 0x000ea20000100800 */
[----:B------:R-:W-:Y:S01]  /*1e00*/  PLOP3.LUT P1, PT, PT, PT, UP4, 0x80, 0x0 ;  /* 0x000000000000781c */ /* 0x000fe20003f2f048 */
[----:B------:R-:W-:Y:S01]  /*1e10*/  UIMAD UR5, UR42, UR22, URZ ;  /* 0x000000162a0572a4 */ /* 0x000fe2000f8e023f */
[----:B------:R-:W-:Y:S01]  /*1e20*/  IMAD.U32 R4, RZ, RZ, UR22 ;  /* 0x00000016ff047e24 */ /* 0x000fe2000f8e00ff */
[----:B------:R-:W-:Y:S01]  /*1e30*/  UIMAD UR18, UR35, -0x40, UR8 ;  /* 0xffffffc0231278a4 */ /* 0x000fe2000f8e0208 */
[----:B------:R-:W-:Y:S01]  /*1e40*/  IADD3 R36, R26, 0x20, RZ ;  /* 0x000000201a247810 */ /* 0x000fe20007ffe0ff */
[----:B------:R-:W-:Y:S01]  /*1e50*/  UIMAD UR5, UR27, UR23, UR5 ;  /* 0x000000171b0572a4 */ /* 0x000fe2000f8e0205 */
[----:B------:R-:W-:Y:S01]  /*1e60*/  IMAD.WIDE.U32 R4, R4, UR27, R44 ;  /* 0x0000001b04047c25 */ /* 0x000fe2000f8e002c */
[----:B------:R-:W-:Y:S01]  /*1e70*/  ULDC.64 UR12, c[0x0][0x268] ;  /* 0x00009a00000c7ab9 */ /* 0x000fe20000000a00 */
[----:B------:R-:W-:Y:S01]  /*1e80*/  UMOV UR9, UR33 ;  /* 0x0000002100097c82 */ /* 0x000fe20008000000 */
[----:B------:R-:W-:Y:S01]  /*1e90*/  BSSY B0, `(.L_x_131) ;  /* 0x000003b000007945 */ /* 0x000fe20003800000 */
[----:B------:R-:W-:-:S03]  /*1ea0*/  IMAD R20, R32, UR12, RZ ;  /* 0x0000000c20147c24 */ /* 0x000fc6000f8e02ff */
[----:B------:R-:W-:Y:S01]  /*1eb0*/  @P1 BAR.SYNC.DEFER_BLOCKING 0x0 ;  /* 0x0000000000001b1d */ /* 0x000fe20000010000 */
[----:B------:R-:W-:Y:S01]  /*1ec0*/  IMAD.U32 R11, RZ, RZ, UR5 ;  /* 0x00000005ff0b7e24 */ /* 0x000fe2000f8e00ff */
[----:B------:R-:W-:Y:S01]  /*1ed0*/  IADD3 R10, P0, R4, UR32, RZ ;  /* 0x00000020040a7c10 */ /* 0x000fe2000ff1e0ff */
[----:B------:R-:W-:Y:S01]  /*1ee0*/  UIMAD UR5, UR9, -0x40, UR34 ;  /* 0xffffffc0090578a4 */ /* 0x000fe2000f8e0222 */
[----:B------:R-:W-:Y:S01]  /*1ef0*/  IMAD R20, R17, UR13, R20 ;  /* 0x0000000d11147c24 */ /* 0x000fe2000f8e0214 */
[----:B------:R-:W-:Y:S01]  /*1f00*/  ISETP.GE.AND P4, PT, R36, UR18, PT ;  /* 0x0000001224007c0c */ /* 0x000fe2000bf86270 */
[----:B------:R-:W-:Y:S01]  /*1f10*/  UMOV UR13, UR10 ;  /* 0x0000000a000d7c82 */ /* 0x000fe20008000000 */
[----:B------:R-:W-:Y:S01]  /*1f20*/  IADD3.X R11, R5, UR43, R11, P0, !PT ;  /* 0x0000002b050b7c10 */ /* 0x000fe200087fe40b */
[----:B------:R-:W-:Y:S01]  /*1f30*/  UMOV UR10, UR21 ;  /* 0x00000015000a7c82 */ /* 0x000fe20008000000 */
[C---:B------:R-:W-:Y:S02]  /*1f40*/  ISETP.GE.AND P0, PT, R26.reuse, UR18, PT ;  /* 0x000000121a007c0c */ /* 0x040fe4000bf06270 */
[----:B------:R-:W-:Y:S01]  /*1f50*/  ISETP.GE.AND P6, PT, R26, UR5, PT ;  /* 0x000000051a007c0c */ /* 0x000fe2000bfc6270 */
[----:B------:R-:W-:Y:S01]  /*1f60*/  IMAD.WIDE.U32 R10, R17, UR12, R10 ;  /* 0x0000000c110a7c25 */ /* 0x000fe2000f8e000a */
[----:B------:R-:W-:Y:S01]  /*1f70*/  UMOV UR12, UR11 ;  /* 0x0000000b000c7c82 */ /* 0x000fe20008000000 */
[----:B------:R-:W-:Y:S01]  /*1f80*/  UMOV UR11, UR20 ;  /* 0x00000014000b7c82 */ /* 0x000fe20008000000 */
[----:B------:R-:W-:Y:S01]  /*1f90*/  SHF.R.S32.HI R38, RZ, 0x1f, R21 ;  /* 0x0000001fff267819 */ /* 0x000fe20000011415 */
[----:B------:R-:W-:-:S06]  /*1fa0*/  IMAD.IADD R20, R11, 0x1, R20 ;  /* 0x000000010b147824 */ /* 0x000fcc00078e0214 */
        /* <DEDUP_REMOVED lines=41> */
.L_x_132:
[----:B------:R-:W-:Y:S05]  /*2240*/  BSYNC B0 ;  /* 0x0000000000007941 */ /* 0x000fea0003800000 */
.L_x_131:
        /* <DEDUP_REMOVED lines=44> */
.L_x_134:
[----:B------:R-:W-:Y:S05]  /*2510*/  BSYNC B0 ;  /* 0x0000000000007941 */ /* 0x000fea0003800000 */
.L_x_133:
[----:B-1----:R-:W-:Y:S01]  /*2520*/  IMAD.MOV.U32 R14, RZ, RZ, R22 ;  /* 0x000000ffff0e7224 */ /* 0x002fe200078e0016 */
[----:B------:R-:W0:Y:S01]  /*2530*/  LDGDEPBAR ;  /* 0x00000000000079af */ /* 0x000e220000000000 */
[----:B------:R-:W-:Y:S01]  /*2540*/  IMAD.MOV.U32 R15, RZ, RZ, R23 ;  /* 0x000000ffff0f7224 */ /* 0x000fe200078e0017 */
[----:B--2---:R-:W-:Y:S01]  /*2550*/  SHF.R.S32.HI R12, RZ, 0x1f, R33 ;  /* 0x0000001fff0c7819 */ /* 0x004fe20000011421 */
[----:B------:R-:W-:Y:S01]  /*2560*/  BSSY B0, `(.L_x_135) ;  /* 0x000001f000007945 */ /* 0x000fe20003800000 */
[----:B------:R1:W-:Y:S01]  /*2570*/  @P6 STS.128 [R42+0x6000], RZ ;  /* 0x006000ff2a006388 */ /* 0x0003e20000000c00 */
[----:B------:R-:W-:Y:S02]  /*2580*/  ISETP.GE.AND P5, PT, R36, UR5, PT ;  /* 0x0000000524007c0c */ /* 0x000fe4000bfa6270 */
[----:B------:R-:W-:Y:S01]  /*2590*/  LEA.HI R21, R38, R21, RZ, 0x2 ;  /* 0x0000001526157211 */ /* 0x000fe200078f10ff */
[----:B------:R1:W-:Y:S01]  /*25a0*/  @P6 STS.128 [R42+0x8000], RZ ;  /* 0x008000ff2a006388 */ /* 0x0003e20000000c00 */
[----:B------:R-:W-:-:S03]  /*25b0*/  LEA.HI R12, R12, R31, RZ, 0x2 ;  /* 0x0000001f0c0c7211 */ /* 0x000fc600078f10ff */
        /* <DEDUP_REMOVED lines=25> */
.L_x_136:
[----:B------:R-:W-:Y:S05]  /*2750*/  BSYNC B0 ;  /* 0x0000000000007941 */ /* 0x000fea0003800000 */
.L_x_135:
        /* <DEDUP_REMOVED lines=37> */
.L_x_138:
[----:B------:R-:W-:Y:S05]  /*29b0*/  BSYNC B0 ;  /* 0x0000000000007941 */ /* 0x000fea0003800000 */
.L_x_137:
[----:B-12---:R-:W-:Y:S01]  /*29c0*/  IMAD.MOV.U32 R14, RZ, RZ, R24 ;  /* 0x000000ffff0e7224 */ /* 0x006fe200078e0018 */
[----:B------:R-:W-:Y:S01]  /*29d0*/  MOV R15, R25 ;  /* 0x00000019000f7202 */ /* 0x000fe20000000f00 */
[----:B------:R1:W-:Y:S01]  /*29e0*/  @P6 STS.128 [R42], RZ ;  /* 0x000000ff2a006388 */ /* 0x0003e20000000c00 */
[----:B------:R-:W-:Y:S01]  /*29f0*/  BSSY B0, `(.L_x_139) ;  /* 0x000001d000007945 */ /* 0x000fe20003800000 */
[----:B----4-:R-:W-:Y:S01]  /*2a00*/  IMAD.U32 R10, RZ, RZ, UR24 ;  /* 0x00000018ff0a7e24 */ /* 0x010fe2000f8e00ff */
[----:B------:R-:W-:Y:S01]  /*2a10*/  LOP3.LUT R11, R12, 0xfffffffc, RZ, 0xc0, !PT ;  /* 0xfffffffc0c0b7812 */ /* 0x000fe200078ec0ff */
        /* <DEDUP_REMOVED lines=26> */
.L_x_140:
[----:B------:R-:W-:Y:S05]  /*2bc0*/  BSYNC B0 ;  /* 0x0000000000007941 */ /* 0x000fea0003800000 */
.L_x_139:
        /* <DEDUP_REMOVED lines=17> */
[C---:B------:R-:W-:Y:S02]  /*2ce0*/  @!P3 LEA R8, P1, R7.reuse, R14, 0x6 ;  /* 0x0000000e0708b211 */ /* 0x040fe400078230ff */
        /* <DEDUP_REMOVED lines=22> */
.L_x_142:
[----:B------:R-:W-:Y:S05]  /*2e50*/  BSYNC B0 ;  /* 0x0000000000007941 */ /* 0x000fea0003800000 */
.L_x_141:
[----:B------:R-:W-:Y:S01]  /*2e60*/  UIMAD UR14, UR42, UR24, URZ ;  /* 0x000000182a0e72a4 */ /* 0x000fe2000f8e023f */
[----:B------:R2:W-:Y:S01]  /*2e70*/  @P0 STS.128 [R42+0xc000], RZ ;  /* 0x00c000ff2a000388 */ /* 0x0005e20000000c00 */
[----:B-1----:R-:W-:Y:S01]  /*2e80*/  IMAD.IADD R7, R31, 0x1, -R11 ;  /* 0x000000011f077824 */ /* 0x002fe200078e0a0b */
[----:B------:R-:W-:Y:S01]  /*2e90*/  SHF.R.S32.HI R6, RZ, 0x2, R21 ;  /* 0x00000002ff067819 */ /* 0x000fe20000011415 */
[----:B------:R-:W-:Y:S01]  /*2ea0*/  UIMAD UR14, UR27, UR25, UR14 ;  /* 0x000000191b0e72a4 */ /* 0x000fe2000f8e020e */
[----:B------:R2:W-:Y:S01]  /*2eb0*/  @P0 STS.128 [R42+0xe000], RZ ;  /* 0x00e000ff2a000388 */ /* 0x0005e20000000c00 */
[----:B------:R-:W-:Y:S01]  /*2ec0*/  IMAD.WIDE.U32 R4, R10, UR27, R44 ;  /* 0x0000001b0a047c25 */ /* 0x000fe2000f8e002c */
[----:B------:R-:W-:Y:S01]  /*2ed0*/  LEA R16, R7, R6, 0x4 ;  /* 0x0000000607107211 */ /* 0x000fe200078e20ff */
[----:B------:R-:W-:Y:S01]  /*2ee0*/  BSSY B0, `(.L_x_143) ;  /* 0x0000033000007945 */ /* 0x000fe20003800000 */
[----:B------:R2:W-:Y:S01]  /*2ef0*/  @P0 STS.128 [R42+0x10000], RZ ;  /* 0x010000ff2a000388 */ /* 0x0005e20000000c00 */
[----:B------:R-:W-:Y:S01]  /*2f00*/  IMAD.U32 R7, RZ, RZ, UR14 ;  /* 0x0000000eff077e24 */ /* 0x000fe2000f8e00ff */
[----:B------:R-:W-:Y:S01]  /*2f10*/  IADD3 R6, P1, R4, UR30, RZ ;  /* 0x0000001e04067c10 */ /* 0x000fe2000ff3e0ff */
[----:B------:R-:W-:Y:S01]  /*2f20*/  ULDC.64 UR14, c[0x0][0x260] ;  /* 0x00009800000e7ab9 */ /* 0x000fe20000000a00 */
[----:B------:R-:W-:Y:S01]  /*2f30*/  IADD3 R4, R16, 0x8, RZ ;  /* 0x0000000810047810 */ /* 0x000fe20007ffe0ff */
[----:B------:R-:W-:Y:S01]  /*2f40*/  IMAD R9, R32, UR14, RZ ;  /* 0x0000000e20097c24 */ /* 0x000fe2000f8e02ff */
[----:B------:R-:W-:-:S02]  /*2f50*/  IADD3.X R7, R5, UR31, R7, P1, !PT ;  /* 0x0000001f05077c10 */ /* 0x000fc40008ffe407 */
[----:B------:R-:W-:Y:S01]  /*2f60*/  ISETP.GE.AND P5, PT, R4, UR5, PT ;  /* 0x0000000504007c0c */ /* 0x000fe2000bfa6270 */
[C---:B------:R-:W-:Y:S01]  /*2f70*/  IMAD R9, R17.reuse, UR15, R9 ;  /* 0x0000000f11097c24 */ /* 0x040fe2000f8e0209 */
[----:B------:R-:W-:Y:S01]  /*2f80*/  ISETP.GE.AND P6, PT, R16, UR5, PT ;  /* 0x0000000510007c0c */ /* 0x000fe2000bfc6270 */
[----:B------:R-:W-:-:S04]  /*2f90*/  IMAD.WIDE.U32 R6, R17, UR14, R6 ;  /* 0x0000000e11067c25 */ /* 0x000fc8000f8e0006 */
[----:B------:R-:W-:Y:S01]  /*2fa0*/  IMAD.IADD R9, R7, 0x1, R9 ;  /* 0x0000000107097824 */ /* 0x000fe200078e0209 */
[----:B------:R-:W-:Y:S07]  /*2fb0*/  @P0 BRA `(.L_x_144) ;  /* 0x0000000000940947 */ /* 0x000fee0003800000 */
[----:B------:R-:W5:Y:S01]  /*2fc0*/  LDL R8, [R1+0x6c] ;  /* 0x00006c0001087983 */ /* 0x000f620000100800 */
[----:B------:R-:W-:-:S03]  /*2fd0*/  ULDC UR5, c[0x0][0x2d0] ;  /* 0x0000b40000057ab9 */ /* 0x000fc60000000800 */
[----:B--2---:R-:W2:Y:S01]  /*2fe0*/  LDL R14, [R1+0x70] ;  /* 0x00007000010e7983 */ /* 0x004ea20000100800 */
[----:B------:R-:W-:Y:S01]  /*2ff0*/  ISETP.GE.AND P3, PT, R44, UR5, PT ;  /* 0x000000052c007c0c */ /* 0x000fe2000bf66270 */
[----:B------:R-:W-:Y:S02]  /*3000*/  IMAD.MOV.U32 R4, RZ, RZ, R6 ;  /* 0x000000ffff047224 */ /* 0x000fe400078e0006 */
[----:B------:R-:W-:Y:S02]  /*3010*/  IMAD.MOV.U32 R5, RZ, RZ, R9 ;  /* 0x000000ffff057224 */ /* 0x000fe400078e0009 */
[----:B------:R-:W-:-:S08]  /*3020*/  IMAD.WIDE.U32 R4, R26, UR24, R4 ;  /* 0x000000181a047c25 */ /* 0x000fd0000f8e0004 */
[----:B------:R-:W1:Y:S01]  /*3030*/  @!P3 LDC.64 R12, c[0x0][0x218] ;  /* 0x00008600ff0cbb82 */ /* 0x000e620000000a00 */
[----:B------:R1:W-:Y:S02]  /*3040*/  @P3 STS.128 [R42+0xc000], RZ ;  /* 0x00c000ff2a003388 */ /* 0x0003e40000000c00 */
[----:B-1----:R-:W-:Y:S02]  /*3050*/  @!P3 LEA R12, P1, R4, R12, 0x1 ;  /* 0x0000000c040cb211 */ /* 0x002fe400078208ff */
[----:B-----5:R-:W-:Y:S01]  /*3060*/  ISETP.GE.AND P2, PT, R8, UR5, PT ;  /* 0x0000000508007c0c */ /* 0x020fe2000bf46270 */
[----:B------:R-:W-:Y:S01]  /*3070*/  IMAD R8, R40, UR24, RZ ;  /* 0x0000001828087c24 */ /* 0x000fe2000f8e02ff */
[----:B--2---:R-:W-:-:S03]  /*3080*/  ISETP.GE.AND P0, PT, R14, UR5, PT ;  /* 0x000000050e007c0c */ /* 0x004fc6000bf06270 */
[----:B------:R-:W-:-:S04]  /*3090*/  IMAD R8, R26, UR25, R8 ;  /* 0x000000191a087c24 */ /* 0x000fc8000f8e0208 */
[----:B------:R-:W-:-:S04]  /*30a0*/  IMAD.IADD R8, R5, 0x1, R8 ;  /* 0x0000000105087824 */ /* 0x000fc800078e0208 */
        /* <DEDUP_REMOVED lines=22> */
.L_x_144:
[----:B------:R-:W-:Y:S05]  /*3210*/  BSYNC B0 ;  /* 0x0000000000007941 */ /* 0x000fea0003800000 */
.L_x_143:
        /* <DEDUP_REMOVED lines=11> */
[----:B--2---:R-:W2:Y:S01]  /*32d0*/  @!P3 LDC.64 R12, c[0x0][0x218] ;  /* 0x00008600ff0cbb82 */ /* 0x004ea20000000a00 */
[----:B------:R1:W-:Y:S01]  /*32e0*/  @P3 STS.128 [R42+0xd000], RZ ;  /* 0x00d000ff2a003388 */ /* 0x0003e20000000c00 */
[----:B-----5:R-:W-:Y:S01]  /*32f0*/  ISETP.GE.AND P2, PT, R4, UR5, PT ;  /* 0x0000000504007c0c */ /* 0x020fe2000bf46270 */
[----:B------:R-:W-:Y:S01]  /*3300*/  IMAD.X R4, RZ, RZ, R40, P0 ;  /* 0x000000ffff047224 */ /* 0x000fe200000e0628 */
[----:B---3--:R-:W-:-:S03]  /*3310*/  ISETP.GE.AND P0, PT, R8, UR5, PT ;  /* 0x0000000508007c0c */ /* 0x008fc6000bf06270 */
[----:B-1----:R-:W-:Y:S02]  /*3320*/  IMAD R10, R4, UR24, RZ ;  /* 0x00000018040a7c24 */ /* 0x002fe4000f8e02ff */
[----:B------:R-:W-:Y:S02]  /*3330*/  IMAD.MOV.U32 R4, RZ, RZ, R6 ;  /* 0x000000ffff047224 */ /* 0x000fe400078e0006 */
[C---:B------:R-:W-:Y:S02]  /*3340*/  IMAD R10, R7.reuse, UR25, R10 ;  /* 0x00000019070a7c24 */ /* 0x040fe4000f8e020a */
[----:B------:R-:W-:Y:S02]  /*3350*/  IMAD.WIDE.U32 R4, R7, UR24, R4 ;  /* 0x0000001807047c25 */ /* 0x000fe4000f8e0004 */
[----:B------:R-:W1:Y:S02]  /*3360*/  @!P2 LDC.64 R14, c[0x0][0x218] ;  /* 0x00008600ff0eab82 */ /* 0x000e640000000a00 */
[----:B------:R-:W-:Y:S01]  /*3370*/  IMAD.IADD R10, R5, 0x1, R10 ;  /* 0x00000001050a7824 */ /* 0x000fe200078e020a */
[----:B--2---:R-:W-:-:S04]  /*3380*/  @!P3 LEA R8, P4, R4, R12, 0x1 ;  /* 0x0000000c0408b211 */ /* 0x004fc800078808ff */
        /* <DEDUP_REMOVED lines=21> */
.L_x_146:
[----:B------:R-:W-:Y:S05]  /*34e0*/  BSYNC B0 ;  /* 0x0000000000007941 */ /* 0x000fea0003800000 */
.L_x_145:
[----:B------:R-:W-:Y:S01]  /*34f0*/  SHF.R.S32.HI R4, RZ, 0x1f, R16 ;  /* 0x0000001fff047819 */ /* 0x000fe20000011410 */
[C---:B------:R-:W-:Y:S01]  /*3500*/  IMAD.SHL.U32 R5, R16.reuse, 0x4, RZ ;  /* 0x0000000410057824 */ /* 0x040fe200078e00ff */
[----:B------:R-:W0:Y:S01]  /*3510*/  LDGDEPBAR ;  /* 0x00000000000079af */ /* 0x000e220000000000 */
[----:B-12---:R-:W-:Y:S01]  /*3520*/  IMAD.MOV.U32 R7, RZ, RZ, 0x7f800000 ;  /* 0x7f800000ff077424 */ /* 0x006fe200078e00ff */
[----:B------:R-:W-:Y:S01]  /*3530*/  SHF.L.U64.HI R6, R16, 0x2, R4 ;  /* 0x0000000210067819 */ /* 0x000fe20000010204 */
[----:B------:R-:W-:Y:S01]  /*3540*/  ULDC.64 UR16, c[0x0][0x3c8] ;  /* 0x0000f20000107ab9 */ /* 0x000fe20000000a00 */
[----:B------:R-:W-:Y:S01]  /*3550*/  IADD3 R4, P0, R5, UR11, RZ ;  /* 0x0000000b05047c10 */ /* 0x000fe2000ff1e0ff */
[----:B------:R1:W-:Y:S01]  /*3560*/  STL [R1+0x78], R5 ;  /* 0x0000780501007387 */ /* 0x0003e20000100800 */
[----:B------:R-:W-:Y:S01]  /*3570*/  UISETP.NE.U32.AND UP0, UPT, UR16, URZ, UPT ;  /* 0x0000003f1000728c */ /* 0x000fe2000bf05070 */
[----:B------:R-:W-:Y:S01]  /*3580*/  IMAD.MOV.U32 R240, RZ, RZ, 0x20 ;  /* 0x00000020fff07424 */ /* 0x000fe200078e00ff */
[----:B------:R-:W-:Y:S01]  /*3590*/  CS2R R142, SRZ ;  /* 0x00000000008e7805 */ /* 0x000fe2000001ff00 */
[----:B------:R2:W-:Y:S01]  /*35a0*/  STL [R1+0x74], R6 ;  /* 0x0000740601007387 */ /* 0x0005e20000100800 */
[----:B------:R-:W-:Y:S01]  /*35b0*/  UISETP.NE.AND.EX UP0, UPT, UR17, URZ, UPT, UP0 ;  /* 0x0000003f1100728c */ /* 0x000fe2000bf05300 */
        /* <DEDUP_REMOVED lines=9> */
[----:B------:R-:W-:Y:S01]  /*3650*/  CS2R R130, SRZ ;  /* 0x0000000000827805 */ /* 0x000fe2000001ff00 */
[----:B------:R-:W-:Y:S01]  /*3660*/  @UP0 ULDC.64 UR20, c[0x0][0x3d0] ;  /* 0x0000f40000140ab9 */ /* 0x000fe20000000a00 */
[----:B------:R-:W-:Y:S01]  /*3670*/  @UP0 UMOV UR14, UR55 ;  /* 0x00000037000e0c82 */ /* 0x000fe20008000000 */
[----:B------:R-:W-:Y:S01]  /*3680*/  @UP0 UIMAD UR5, UR56, UR20, URZ ;  /* 0x00000014380502a4 */ /* 0x000fe2000f8e023f */
[----:B------:R-:W-:-:S04]  /*3690*/  DEPBAR.LE SB0, 0x1 ;  /* 0x000080400000791a */ /* 0x000fc80000000000 */
[----:B------:R-:W-:Y:S01]  /*36a0*/  @UP0 UMOV UR15, UR61 ;  /* 0x0000003d000f0c82 */ /* 0x000fe20008000000 */
[----:B------:R-:W-:Y:S01]  /*36b0*/  @UP0 UIMAD UR5, UR45, UR21, UR5 ;  /* 0x000000152d0502a4 */ /* 0x000fe2000f8e0205 */
[----:B-1----:R-:W-:Y:S01]  /*36c0*/  IADD3.X R5, R6, UR10, RZ, P0, !PT ;  /* 0x0000000a06057c10 */ /* 0x002fe200087fe4ff */
[----:B------:R-:W-:Y:S01]  /*36d0*/  @UP0 UIMAD.WIDE.U32 UR14, UR45, UR20, UR14 ;  /* 0x000000142d0e02a5 */ /* 0x000fe2000f8e000e */
[----:B------:R-:W-:Y:S02]  /*36e0*/  PLOP3.LUT P0, PT, PT, PT, UP0, 0x80, 0x0 ;  /* 0x000000000000781c */ /* 0x000fe40003f0f008 */
[----:B------:R-:W-:Y:S01]  /*36f0*/  CS2R R128, SRZ ;  /* 0x0000000000807805 */ /* 0x000fe2000001ff00 */
[----:B--2---:R-:W-:Y:S01]  /*3700*/  IMAD.MOV.U32 R6, RZ, RZ, 0x7f800000 ;  /* 0x7f800000ff067424 */ /* 0x004fe200078e00ff */
[----:B------:R-:W2:Y:S01]  /*3710*/  @!P6 LDG.E R7, desc[UR6][R4.64] ;  /* 0x000000060407e981 */ /* 0x000ea2000c1e1900 */
[----:B------:R-:W-:Y:S02]  /*3720*/  @UP0 ULEA UR16, UP1, UR14, UR16, 0x2 ;  /* 0x000000100e100291 */ /* 0x000fe4000f82103f */
[----:B------:R-:W-:-:S02]  /*3730*/  @UP0 UIADD3 UR5, UR15, UR5, URZ ;  /* 0x000000050f050290 */ /* 0x000fc4000fffe03f */
[----:B------:R1:W5:Y:S01]  /*3740*/  @!P5 LDG.E R6, desc[UR6][R4.64+0x20] ;  /* 0x000020060406d981 */ /* 0x000362000c1e1900 */
[----:B------:R-:W-:Y:S01]  /*3750*/  CS2R R122, SRZ ;  /* 0x00000000007a7805 */ /* 0x000fe2000001ff00 */
[----:B------:R-:W-:Y:S01]  /*3760*/  @UP0 ULEA.HI.X UR17, UR14, UR17, UR5, 0x2, UP1 ;  /* 0x000000110e110291 */ /* 0x000fe200088f1405 */
[----:B------:R-:W-:Y:S06]  /*3770*/  BAR.SYNC.DEFER_BLOCKING 0x0 ;  /* 0x0000000000007b1d */ /* 0x000fec0000010000 */
[----:B------:R-:W-:Y:S01]  /*3780*/  @UP0 ULDC UR5, c[0x0][0x2e8] ;  /* 0x0000ba0000050ab9 */ /* 0x000fe20000000800 */
        /* <DEDUP_REMOVED lines=14> */
[----:B-1----:R-:W-:Y:S01]  /*3870*/  IMAD.U32 R4, RZ, RZ, UR16 ;  /* 0x00000010ff047e24 */ /* 0x002fe2000f8e00ff */
[----:B------:R-:W-:Y:S01]  /*3880*/  CS2R R64, SRZ ;  /* 0x0000000000407805 */ /* 0x000fe2000001ff00 */
[----:B------:R-:W-:Y:S01]  /*3890*/  IMAD.U32 R5, RZ, RZ, UR17 ;  /* 0x00000011ff057e24 */ /* 0x000fe2000f8e00ff */
[----:B------:R-:W1:Y:S01]  /*38a0*/  LDSM.16.M88.4 R164, [R252] ;  /* 0x00000000fca4783b */ /* 0x000e620000000200 */
[----:B------:R-:W-:Y:S02]  /*38b0*/  CS2R R58, SRZ ;  /* 0x00000000003a7805 */ /* 0x000fe4000001ff00 */
[----:B------:R-:W-:Y:S02]  /*38c0*/  CS2R R56, SRZ ;  /* 0x0000000000387805 */ /* 0x000fe4000001ff00 */
[----:B------:R-:W-:Y:S01]  /*38d0*/  CS2R R54, SRZ ;  /* 0x0000000000367805 */ /* 0x000fe2000001ff00 */
[----:B------:R2:W5:Y:S01]  /*38e0*/  @P0 LDG.E R11, desc[UR6][R4.64] ;  /* 0x00000006040b0981 */ /* 0x000562000c1e1900 */
[----:B------:R-:W-:-:S02]  /*38f0*/  CS2R R52, SRZ ;  /* 0x0000000000347805 */ /* 0x000fc4000001ff00 */
[----:B------:R-:W-:Y:S02]  /*3900*/  CS2R R46, SRZ ;  /* 0x00000000002e7805 */ /* 0x000fe4000001ff00 */
[----:B------:R-:W-:Y:S01]  /*3910*/  CS2R R44, SRZ ;  /* 0x00000000002c7805 */ /* 0x000fe2000001ff00 */
[----:B------:R-:W1:Y:S01]  /*3920*/  LDSM.16.M88.4 R168, [R252+0x800] ;  /* 0x00080000fca8783b */ /* 0x000e620000000200 */
[----:B------:R-:W-:Y:S02]  /*3930*/  CS2R R50, SRZ ;  /* 0x0000000000327805 */ /* 0x000fe4000001ff00 */
[----:B------:R-:W-:Y:S02]  /*3940*/  CS2R R48, SRZ ;  /* 0x0000000000307805 */ /* 0x000fe4000001ff00 */
[----:B---34-:R-:W-:Y:S01]  /*3950*/  CS2R R42, SRZ ;  /* 0x00000000002a7805 */ /* 0x018fe2000001ff00 */
[----:B------:R-:W3:Y:S01]  /*3960*/  LDSM.16.M88.4 R196, [R252+0x2000] ;  /* 0x00200000fcc4783b */ /* 0x000ee20000000200 */
[----:B------:R-:W-:-:S02]  /*3970*/  CS2R R30, SRZ ;  /* 0x00000000001e7805 */ /* 0x000fc4000001ff00 */
[----:B------:R-:W-:Y:S02]  /*3980*/  CS2R R28, SRZ ;  /* 0x00000000001c7805 */ /* 0x000fe4000001ff00 */
[----:B------:R-:W-:Y:S01]  /*3990*/  CS2R R32, SRZ ;  /* 0x0000000000207805 */ /* 0x000fe2000001ff00 */
[----:B------:R-:W4:Y:S01]  /*39a0*/  LDSM.16.M88.4 R200, [R252+0x2800] ;  /* 0x00280000fcc8783b */ /* 0x000f220000000200 */
[----:B------:R-:W-:Y:S02]  /*39b0*/  CS2R R26, SRZ ;  /* 0x00000000001a7805 */ /* 0x000fe4000001ff00 */
[----:B------:R-:W-:Y:S02]  /*39c0*/  CS2R R24, SRZ ;  /* 0x0000000000187805 */ /* 0x000fe4000001ff00 */
[----:B------:R-:W-:Y:S01]  /*39d0*/  CS2R R22, SRZ ;  /* 0x0000000000167805 */ /* 0x000fe2000001ff00 */
[----:B------:R-:W1:Y:S01]  /*39e0*/  LDSM.16.M88.4 R228, [R252+0x4000] ;  /* 0x00400000fce4783b */ /* 0x000e620000000200 */
[----:B------:R-:W-:Y:S01]  /*39f0*/  CS2R R20, SRZ ;  /* 0x0000000000147805 */ /* 0x000fe2000001ff00 */
[----:B------:R-:W-:-:S02]  /*3a00*/  ULDC UR18, c[0x0][0x2dc] ;  /* 0x0000b70000127ab9 */ /* 0x000fc40000000800 */
[----:B------:R-:W1:Y:S04]  /*3a10*/  LDSM.16.M88.4 R232, [R252+0x4800] ;  /* 0x00480000fce8783b */ /* 0x000e680000000200 */
[----:B--2---:R2:W-:Y:S01]  /*3a20*/  STL [R1+0x64], R7 ;  /* 0x0000640701007387 */ /* 0x0045e20000100800 */
[----:B------:R-:W-:Y:S01]  /*3a30*/  LEA.HI R5, R41, R39, RZ, 0x4 ;  /* 0x0000002729057211 */ /* 0x000fe200078f20ff */
[----:B------:R-:W3:Y:S01]  /*3a40*/  @P0 MUFU.RCP R10, UR5 ;  /* 0x00000005000a0d08 */ /* 0x000ee20008001000 */
[----:B------:R-:W-:Y:S01]  /*3a50*/  LOP3.LUT R4, R37, 0xfffffff8, RZ, 0xc0, !PT ;  /* 0xfffffff825047812 */ /* 0x000fe200078ec0ff */
[----:B------:R-:W-:Y:S01]  /*3a60*/  ULDC UR17, c[0x0][0x2d0] ;  /* 0x0000b40000117ab9 */ /* 0x000fe20000000800 */
[----:B-----5:R5:W-:Y:S03]  /*3a70*/  STL [R1+0x68], R6 ;  /* 0x0000680601007387 */ /* 0x020be60000100800 */
[----:B------:R-:W-:-:S04]  /*3a80*/  IMAD.IADD R4, R39, 0x1, -R4 ;  /* 0x0000000127047824 */ /* 0x000fc800078e0a04 */
[----:B------:R-:W-:Y:S01]  /*3a90*/  IMAD.SHL.U32 R9, R4, 0x40, RZ ;  /* 0x0000004004097824 */ /* 0x000fe200078e00ff */
[----:B--2---:R-:W-:-:S04]  /*3aa0*/  SHF.R.S32.HI R7, RZ, 0x4, R5 ;  /* 0x00000004ff077819 */ /* 0x004fc80000011405 */
[----:B------:R-:W-:Y:S02]  /*3ab0*/  LEA.HI R5, R5, R7, RZ, 0x1 ;  /* 0x0000000705057211 */ /* 0x000fe400078f08ff */
[----:B-----5:R-:W-:Y:S02]  /*3ac0*/  LEA.HI R6, R41, R39, RZ, 0x7 ;  /* 0x0000002729067211 */ /* 0x020fe400078f38ff */
[----:B------:R-:W-:Y:S02]  /*3ad0*/  LOP3.LUT R8, R5, 0xfffffffe, RZ, 0xc0, !PT ;  /* 0xfffffffe05087812 */ /* 0x000fe400078ec0ff */
[----:B------:R-:W-:Y:S02]  /*3ae0*/  SHF.R.S32.HI R5, RZ, 0x7, R6 ;  /* 0x00000007ff057819 */ /* 0x000fe40000011406 */
[----:B------:R-:W-:Y:S01]  /*3af0*/  LOP3.LUT R6, R9, 0x1c0, RZ, 0xc0, !PT ;  /* 0x000001c009067812 */ /* 0x000fe200078ec0ff */
[----:B------:R-:W-:Y:S02]  /*3b00*/  IMAD.IADD R7, R7, 0x1, -R8 ;  /* 0x0000000107077824 */ /* 0x000fe400078e0a08 */
[----:B------:R-:W-:Y:S01]  /*3b10*/  IMAD.SHL.U32 R39, R39, 0x2, RZ ;  /* 0x0000000227277824 */ /* 0x000fe200078e00ff */
[----:B------:R-:W-:Y:S01]  /*3b20*/  LOP3.LUT R8, R6, 0x8, R37, 0xf8, !PT ;  /* 0x0000000806087812 */ /* 0x000fe200078ef825 */
[----:B------:R-:W-:Y:S01]  /*3b30*/  IMAD.SHL.U32 R9, R5, 0x20, RZ ;  /* 0x0000002005097824 */ /* 0x000fe200078e00ff */
[----:B------:R-:W-:Y:S01]  /*3b40*/  SHF.R.U32.HI R6, RZ, 0x3, R6 ;  /* 0x00000003ff067819 */ /* 0x000fe20000011606 */
[----:B------:R-:W-:-:S03]  /*3b50*/  IMAD.SHL.U32 R7, R7, 0x200, RZ ;  /* 0x0000020007077824 */ /* 0x000fc600078e00ff */
[----:B------:R-:W-:Y:S01]  /*3b60*/  LOP3.LUT R8, R8, R6, RZ, 0x3c, !PT ;  /* 0x0000000608087212 */ /* 0x000fe200078e3cff */
[----:B------:R-:W-:Y:S01]  /*3b70*/  IMAD R6, R5, 0x800, R7 ;  /* 0x0000080005067824 */ /* 0x000fe200078e0207 */
[----:B------:R-:W-:Y:S01]  /*3b80*/  LOP3.LUT R9, R9, 0x6, R39, 0xf8, !PT ;  /* 0x0000000609097812 */ /* 0x000fe200078ef827 */
[----:B------:R-:W-:-:S04]  /*3b90*/  IMAD.U32 R5, RZ, RZ, UR35 ;  /* 0x00000023ff057e24 */ /* 0x000fc8000f8e00ff */
[----:B------:R-:W-:Y:S01]  /*3ba0*/  IMAD R12, R5, 0x40, R9 ;  /* 0x00000040050c7824 */ /* 0x000fe200078e0209 */
[----:B------:R-:W-:Y:S04]  /*3bb0*/  STL.64 [R1+0x30], R34 ;  /* 0x0000302201007387 */ /* 0x000fe80000100a00 */
[----:B------:R-:W-:Y:S04]  /*3bc0*/  STL [R1+0x38], R12 ;  /* 0x0000380c01007387 */ /* 0x000fe80000100800 */
[----:B------:R-:W2:Y:S01]  /*3bd0*/  LDL R5, [R1+0x4] ;  /* 0x0000040001057983 */ /* 0x000ea20000100800 */
[----:B------:R-:W-:-:S04]  /*3be0*/  LOP3.LUT P1, RZ, R4, 0x2, RZ, 0xc0, !PT ;  /* 0x0000000204ff7812 */ /* 0x000fc8000782c0ff */
[----:B------:R-:W-:-:S05]  /*3bf0*/  SEL R240, R240, 0xffffffe0, !P1 ;  /* 0xffffffe0f0f07807 */ /* 0x000fca0004800000 */
[----:B------:R-:W-:Y:S02]  /*3c00*/  IMAD.IADD R240, R240, 0x1, R252 ;  /* 0x00000001f0f07824 */ /* 0x000fe400078e02fc */
[----:B------:R-:W-:-:S03]  /*3c10*/  IMAD.IADD R4, R6, 0x1, R8 ;  /* 0x0000000106047824 */ /* 0x000fc600078e0208 */
[----:B------:R-:W1:Y:S04]  /*3c20*/  LDSM.16.M88.4 R172, [R240] ;  /* 0x00000000f0ac783b */ /* 0x000e680000000200 */
[----:B------:R-:W1:Y:S04]  /*3c30*/  LDSM.16.M88.4 R176, [R240+0x800] ;  /* 0x00080000f0b0783b */ /* 0x000e680000000200 */
[----:B------:R-:W1:Y:S04]  /*3c40*/  LDSM.16.M88.4 R204, [R240+0x2000] ;  /* 0x00200000f0cc783b */ /* 0x000e680000000200 */
[----:B------:R-:W1:Y:S04]  /*3c50*/  LDSM.16.M88.4 R208, [R240+0x2800] ;  /* 0x00280000f0d0783b */ /* 0x000e680000000200 */
[----:B------:R-:W1:Y:S04]  /*3c60*/  LDSM.16.M88.4 R236, [R240+0x4000] ;  /* 0x00400000f0ec783b */ /* 0x000e680000000200 */
[----:B------:R-:W1:Y:S01]  /*3c70*/  LDSM.16.M88.4 R240, [R240+0x4800] ;  /* 0x00480000f0f0783b */ /* 0x000e620000000200 */
[----:B------:R-:W-:-:S02]  /*3c80*/  LEA R4, R4, UR4, 0x1 ;  /* 0x0000000404047c11 */ /* 0x000fc4000f8e08ff */
[----:B------:R-:W-:-:S03]  /*3c90*/  IADD3 R16, R16, -UR34, -R12 ;  /* 0x8000002210107c10 */ /* 0x000fc6000fffe80c */
[----:B------:R-:W-:Y:S04]  /*3ca0*/  STL [R1], R4 ;  /* 0x0000000401007387 */ /* 0x000fe80000100800 */
[----:B------:R-:W1:Y:S04]  /*3cb0*/  LDSM.16.M88.4 R148, [R4+0x12000] ;  /* 0x012000000494783b */ /* 0x000e680000000200 */
[----:B------:R-:W1:Y:S04]  /*3cc0*/  LDSM.16.M88.4 R152, [R4+0x12800] ;  /* 0x012800000498783b */ /* 0x000e680000000200 */
[----:B------:R-:W1:Y:S04]  /*3cd0*/  LDSM.16.M88.4 R180, [R4+0x14000] ;  /* 0x0140000004b4783b */ /* 0x000e680000000200 */
[----:B------:R-:W1:Y:S04]  /*3ce0*/  LDSM.16.M88.4 R184, [R4+0x14800] ;  /* 0x0148000004b8783b */ /* 0x000e680000000200 */
[----:B------:R-:W1:Y:S04]  /*3cf0*/  LDSM.16.M88.4 R212, [R4+0x16000] ;  /* 0x0160000004d4783b */ /* 0x000e680000000200 */
[----:B------:R5:W1:Y:S01]  /*3d00*/  LDSM.16.M88.4 R216, [R4+0x16800] ;  /* 0x0168000004d8783b */ /* 0x000a620000000200 */
[----:B---3--:R-:W-:Y:S01]  /*3d10*/  @P0 FMUL.FTZ R7, R11, R10 ;  /* 0x0000000a0b070220 */ /* 0x008fe20000410000 */
[----:B------:R-:W-:-:S04]  /*3d20*/  USHF.L.U32 UR5, UR35, 0x6, URZ ;  /* 0x0000000623057899 */ /* 0x000fc8000800063f */
[----:B------:R-:W-:Y:S01]  /*3d30*/  @P0 R2UR UR15, R7 ;  /* 0x00000000070f02ca */ /* 0x000fe200000e0000 */
[----:B-----5:R-:W-:-:S05]  /*3d40*/  VIADD R4, R16, UR8 ;  /* 0x0000000810047c36 */ /* 0x020fca0008000000 */
[----:B------:R3:W-:Y:S01]  /*3d50*/  STL [R1+0x84], R4 ;  /* 0x0000840401007387 */ /* 0x0007e20000100800 */
[----:B------:R-:W-:Y:S01]  /*3d60*/  UIADD3 UR14, UR5, 0x40, URZ ;  /* 0x00000040050e7890 */ /* 0x000fe2000fffe03f */
[----:B------:R-:W-:Y:S02]  /*3d70*/  CS2R R40, SRZ ;  /* 0x0000000000287805 */ /* 0x000fe4000001ff00 */
[----:B------:R-:W-:Y:S02]  /*3d80*/  CS2R R38, SRZ ;  /* 0x0000000000267805 */ /* 0x000fe4000001ff00 */
[----:B------:R-:W-:Y:S02]  /*3d90*/  CS2R R36, SRZ ;  /* 0x0000000000247805 */ /* 0x000fe4000001ff00 */
[----:B------:R-:W-:Y:S01]  /*3da0*/  CS2R R34, SRZ ;  /* 0x0000000000227805 */ /* 0x000fe2000001ff00 */
[----:B------:R-:W-:Y:S01]  /*3db0*/  UMOV UR5, URZ ;  /* 0x0000003f00057c82 */ /* 0x000fe20008000000 */
[----:B------:R-:W-:Y:S01]  /*3dc0*/  UISETP.GE.AND UP1, UPT, UR14, UR8, UPT ;  /* 0x000000080e00728c */ /* 0x000fe2000bf26270 */
[----:B------:R-:W-:-:S02]  /*3dd0*/  @UP0 UMOV UR5, UR15 ;  /* 0x0000000f00050c82 */ /* 0x000fc40008000000 */
[----:B------:R-:W-:Y:S01]  /*3de0*/  ULDC UR14, c[0x0][0x2ec] ;  /* 0x0000bb00000e7ab9 */ /* 0x000fe20000000800 */
[----:B--2---:R3:W2:Y:S04]  /*3df0*/  LDSM.16.M88.4 R156, [R5] ;  /* 0x00000000059c783b */ /* 0x0046a80000000200 */
[----:B------:R3:W1:Y:S04]  /*3e00*/  LDSM.16.M88.4 R160, [R5+0x800] ;  /* 0x0008000005a0783b */ /* 0x0006680000000200 */
[----:B------:R3:W1:Y:S04]  /*3e10*/  LDSM.16.M88.4 R188, [R5+0x2000] ;  /* 0x0020000005bc783b */ /* 0x0006680000000200 */
[----:B------:R3:W1:Y:S04]  /*3e20*/  LDSM.16.M88.4 R192, [R5+0x2800] ;  /* 0x0028000005c0783b */ /* 0x0006680000000200 */
[----:B------:R3:W1:Y:S04]  /*3e30*/  LDSM.16.M88.4 R220, [R5+0x4000] ;  /* 0x0040000005dc783b */ /* 0x0006680000000200 */
[----:B----4-:R3:W1:Y:S02]  /*3e40*/  LDSM.16.M88.4 R224, [R5+0x4800] ;  /* 0x0048000005e0783b */ /* 0x0106640000000200 */
.L_x_149:
[----:B------:R-:W4:Y:S01]  /*3e50*/  LDL R98, [R1] ;  /* 0x0000000001627983 */ /* 0x000f220000100800 */
[----:B------:R-:W-:Y:S01]  /*3e60*/  PLOP3.LUT P0, PT, PT, PT, UP1, 0x80, 0x0 ;  /* 0x000000000000781c */ /* 0x000fe20003f0f018 */
[----:B------:R-:W-:Y:S01]  /*3e70*/  UISETP.GE.AND UP0, UPT, UR9, 0x1, UPT ;  /* 0x000000010900788c */ /* 0x000fe2000bf06270 */
[----:B------:R-:W-:Y:S02]  /*3e80*/  PLOP3.LUT P5, PT, PT, PT, UP1, 0x80, 0x0 ;  /* 0x000000000000781c */ /* 0x000fe40003faf018 */
[----:B------:R-:W2:Y:S01]  /*3e90*/  LDL R249, [R1+0x8] ;  /* 0x0000080001f97983 */ /* 0x000ea20000100800 */
[----:B------:R-:W-:Y:S02]  /*3ea0*/  PLOP3.LUT P2, PT, PT, PT, UP1, 0x80, 0x0 ;  /* 0x000000000000781c */ /* 0x000fe40003f4f018 */
[----:B------:R-:W-:Y:S02]  /*3eb0*/  PLOP3.LUT P4, PT, PT, PT, UP1, 0x80, 0x0 ;  /* 0x000000000000781c */ /* 0x000fe40003f8f018 */
[----:B---3--:R-:W3:Y:S01]  /*3ec0*/  LDL R97, [R1+0x4] ;  /* 0x0000040001617983 */ /* 0x008ee20000100800 */
[----:B------:R-:W-:Y:S04]  /*3ed0*/  PLOP3.LUT P3, PT, PT, PT, UP1, 0x80, 0x0 ;  /* 0x000000000000781c */ /* 0x000fe80003f6f018 */
[----:B------:R-:W3:Y:S05]  /*3ee0*/  LDL R248, [R1+0xc] ;  /* 0x00000c0001f87983 */ /* 0x000eea0000100800 */
[----:B------:R-:W3:Y:S05]  /*3ef0*/  LDL R247, [R1+0x18] ;  /* 0x0000180001f77983 */ /* 0x000eea0000100800 */
[----:B------:R-:W3:Y:S05]  /*3f00*/  LDL R96, [R1+0x10] ;  /* 0x0000100001607983 */ /* 0x000eea0000100800 */
[----:B------:R-:W3:Y:S05]  /*3f10*/  LDL R246, [R1+0x14] ;  /* 0x0000140001f67983 */ /* 0x000eea0000100800 */
[----:B------:R-:W0:Y:S05]  /*3f20*/  LDGDEPBAR ;  /* 0x00000000000079af */ /* 0x000e2a0000000000 */
[----:B------:R-:W3:Y:S05]  /*3f30*/  LDL R244, [R1+0x84] ;  /* 0x0000840001f47983 */ /* 0x000eea0000100800 */
[----:B------:R-:W3:Y:S05]  /*3f40*/  LDL R99, [R1+0x64] ;  /* 0x0000640001637983 */ /* 0x000eea0000100800 */
[----:B------:R-:W3:Y:S01]  /*3f50*/  LDL R245, [R1+0x3c] ;  /* 0x00003c0001f57983 */ /* 0x000ee20000100800 */
[----:B------:R-:W-:Y:S04]  /*3f60*/  DEPBAR.LE SB0, 0x0 ;  /* 0x000080000000791a */ /* 0x000fe80000000000 */
[----:B------:R-:W-:Y:S06]  /*3f70*/  BAR.SYNC.DEFER_BLOCKING 0x0 ;  /* 0x0000000000007b1d */ /* 0x000fec0000010000 */
[----:B------:R-:W-:Y:S05]  /*3f80*/  LDSM.16.M88.4 R88, [R252+-0x6000] ;  /* 0xffa00000fc58783b */ /* 0x000fea0000000200 */
[----:B----4-:R-:W-:Y:S05]  /*3f90*/  LDSM.16.M88.4 R8, [R98+0xc000] ;  /* 0x00c000006208783b */ /* 0x010fea0000000200 */
[----:B--2---:R-:W2:Y:S05]  /*3fa0*/  LDSM.16.M88.4 R16, [R249] ;  /* 0x00000000f910783b */ /* 0x004eaa0000000200 */
[----:B------:R-:W4:Y:S05]  /*3fb0*/  LDSM.16.M88.4 R68, [R98+0xc800] ;  /* 0x00c800006244783b */ /* 0x000f2a0000000200 */
[----:B---3--:R-:W-:Y:S05]  /*3fc0*/  LDSM.16.M88.4 R72, [R248] ;  /* 0x00000000f848783b */ /* 0x008fea0000000200 */
[----:B------:R-:W3:Y:S05]  /*3fd0*/  LDSM.16.M88.4 R76, [R97+-0x6000] ;  /* 0xffa00000614c783b */ /* 0x000eea0000000200 */
[----:B------:R-:W1:Y:S05]  /*3fe0*/  LDSM.16.M88.4 R80, [R97+-0x5800] ;  /* 0xffa800006150783b */ /* 0x000e6a0000000200 */
[----:B------:R-:W1:Y:S05]  /*3ff0*/  LDSM.16.M88.4 R84, [R247] ;  /* 0x00000000f754783b */ /* 0x000e6a0000000200 */
[----:B------:R-:W-:Y:S01]  /*4000*/  LDSM.16.M88.4 R92, [R96] ;  /* 0x00000000605c783b */ /* 0x000fe20000000200 */
[C---:B------:R-:W-:Y:S01]  /*4010*/  FSETP.NEU.FTZ.AND P6, PT, R99.reuse, -INF , PT ;  /* 0xff8000006300780b */ /* 0x040fe20003fdd000 */
[C---:B--2---:R-:W-:Y:S06]  /*4020*/  HMMA.16816.F32 R4, R16.reuse, R8, RZ ;  /* 0x000000081004723c */ /* 0x044fec00000018ff */
[C---:B------:R-:W-:Y:S06]  /*4030*/  HMMA.16816.F32 R8, R16.reuse, R10, RZ ;  /* 0x0000000a1008723c */ /* 0x040fec00000018ff */
[C---:B----4-:R-:W-:Y:S06]  /*4040*/  HMMA.16816.F32 R12, R16.reuse, R68, RZ ;  /* 0x00000044100c723c */ /* 0x050fec00000018ff */
[----:B------:R-:W-:Y:S01]  /*4050*/  HMMA.16816.F32 R16, R16, R70, RZ ;  /* 0x000000461010723c */ /* 0x000fe200000018ff */
[----:B------:R-:W2:Y:S05]  /*4060*/  LDSM.16.M88.4 R68, [R252+-0x5800] ;  /* 0xffa80000fc44783b */ /* 0x000eaa0000000200 */
[C---:B---3--:R-:W-:Y:S06]  /*4070*/  HMMA.16816.F32 R4, R72.reuse, R76, R4 ;  /* 0x0000004c4804723c */ /* 0x048fec0000001804 */
[C---:B------:R-:W-:Y:S01]  /*4080*/  HMMA.16816.F32 R8, R72.reuse, R78, R8 ;  /* 0x0000004e4808723c */ /* 0x040fe20000001808 */
[----:B------:R-:W3:Y:S05]  /*4090*/  LDSM.16.M88.4 R76, [R246] ;  /* 0x00000000f64c783b */ /* 0x000eea0000000200 */
[C---:B-1----:R-:W-:Y:S06]  /*40a0*/  HMMA.16816.F32 R12, R72.reuse, R80, R12 ;  /* 0x00000050480c723c */ /* 0x042fec000000180c */
[----:B------:R-:W-:Y:S01]  /*40b0*/  HMMA.16816.F32 R16, R72, R82, R16 ;  /* 0x000000524810723c */ /* 0x000fe20000001810 */
[----:B------:R-:W1:Y:S05]  /*40c0*/  LDSM.16.M88.4 R72, [R96+0x800] ;  /* 0x000800006048783b */ /* 0x000e6a0000000200 */
[C---:B------:R-:W-:Y:S01]  /*40d0*/  HMMA.16816.F32 R4, R84.reuse, R88, R4 ;  /* 0x000000585404723c */ /* 0x040fe20000001804 */
[----:B------:R-:W-:Y:S05]  /*40e0*/  LDSM.16.M88.4 R80, [R249+0x2000] ;  /* 0x00200000f950783b */ /* 0x000fea0000000200 */
[C---:B------:R-:W-:Y:S01]  /*40f0*/  HMMA.16816.F32 R8, R84.reuse, R90, R8 ;  /* 0x0000005a5408723c */ /* 0x040fe20000001808 */
[----:B------:R-:W4:Y:S05]  /*4100*/  LDSM.16.M88.4 R88, [R98+0xe000] ;  /* 0x00e000006258783b */ /* 0x000f2a0000000200 */
[C---:B--2---:R-:W-:Y:S06]  /*4110*/  HMMA.16816.F32 R12, R84.reuse, R68, R12 ;  /* 0x00000044540c723c */ /* 0x044fec000000180c */
[----:B------:R-:W-:Y:S01]  /*4120*/  HMMA.16816.F32 R16, R84, R70, R16 ;  /* 0x000000465410723c */ /* 0x000fe20000001810 */
[----:B------:R-:W2:Y:S05]  /*4130*/  LDSM.16.M88.4 R68, [R98+0xe800] ;  /* 0x00e800006244783b */ /* 0x000eaa0000000200 */
[C---:B---3--:R-:W-:Y:S01]  /*4140*/  HMMA.16816.F32 R4, R76.reuse, R92, R4 ;  /* 0x0000005c4c04723c */ /* 0x048fe20000001804 */
[----:B------:R-:W-:Y:S05]  /*4150*/  LDSM.16.M88.4 R84, [R248+0x2000] ;  /* 0x00200000f854783b */ /* 0x000fea0000000200 */
[C---:B------:R-:W-:Y:S01]  /*4160*/  HMMA.16816.F32 R8, R76.reuse, R94, R8 ;  /* 0x0000005e4c08723c */ /* 0x040fe20000001808 */
[----:B------:R-:W3:Y:S05]  /*4170*/  LDSM.16.M88.4 R92, [R97+-0x4000] ;  /* 0xffc00000615c783b */ /* 0x000eea0000000200 */
[C---:B-1----:R-:W-:Y:S06]  /*4180*/  HMMA.16816.F32 R12, R76.reuse, R72, R12 ;  /* 0x000000484c0c723c */ /* 0x042fec000000180c */
[----:B------:R-:W-:Y:S01]  /*4190*/  HMMA.16816.F32 R16, R76, R74, R16 ;  /* 0x0000004a4c10723c */ /* 0x000fe20000001810 */
[----:B------:R-:W1:Y:S05]  /*41a0*/  LDSM.16.M88.4 R72, [R97+-0x3800] ;  /* 0xffc800006148783b */ /* 0x000e6a0000000200 */
[C---:B----4-:R-:W-:Y:S01]  /*41b0*/  HMMA.16816.F32 R4, R80.reuse, R88, R4 ;  /* 0x000000585004723c */ /* 0x050fe20000001804 */
[----:B------:R-:W-:Y:S05]  /*41c0*/  LDSM.16.M88.4 R76, [R247+0x2000] ;  /* 0x00200000f74c783b */ /* 0x000fea0000000200 */
[C---:B------:R-:W-:Y:S01]  /*41d0*/  HMMA.16816.F32 R8, R80.reuse, R90, R8 ;  /* 0x0000005a5008723c */ /* 0x040fe20000001808 */
[----:B------:R-:W4:Y:S05]  /*41e0*/  LDSM.16.M88.4 R88, [R252+-0x4000] ;  /* 0xffc00000fc58783b */ /* 0x000f2a0000000200 */
[C---:B--2---:R-:W-:Y:S06]  /*41f0*/  HMMA.16816.F32 R12, R80.reuse, R68, R12 ;  /* 0x00000044500c723c */ /* 0x044fec000000180c */
[----:B------:R-:W-:Y:S01]  /*4200*/  HMMA.16816.F32 R16, R80, R70, R16 ;  /* 0x000000465010723c */ /* 0x000fe20000001810 */
[----:B------:R-:W2:Y:S05]  /*4210*/  LDSM.16.M88.4 R68, [R252+-0x3800] ;  /* 0xffc80000fc44783b */ /* 0x000eaa0000000200 */
[C---:B---3--:R-:W-:Y:S01]  /*4220*/  HMMA.16816.F32 R4, R84.reuse, R92, R4 ;  /* 0x0000005c5404723c */ /* 0x048fe20000001804 */
[----:B------:R-:W-:Y:S05]  /*4230*/  LDSM.16.M88.4 R80, [R246+0x2000] ;  /* 0x00200000f650783b */ /* 0x000fea0000000200 */
[C---:B------:R-:W-:Y:S01]  /*4240*/  HMMA.16816.F32 R8, R84.reuse, R94, R8 ;  /* 0x0000005e5408723c */ /* 0x040fe20000001808 */
[----:B------:R-:W3:Y:S05]  /*4250*/  LDSM.16.M88.4 R92, [R96+0x2000] ;  /* 0x00200000605c783b */ /* 0x000eea0000000200 */
[C---:B-1----:R-:W-:Y:S06]  /*4260*/  HMMA.16816.F32 R12, R84.reuse, R72, R12 ;  /* 0x00000048540c723c */ /* 0x042fec000000180c */
[----:B------:R-:W-:Y:S01]  /*4270*/  HMMA.16816.F32 R16, R84, R74, R16 ;  /* 0x0000004a5410723c */ /* 0x000fe20000001810 */
[----:B------:R-:W1:Y:S05]  /*4280*/  LDSM.16.M88.4 R72, [R96+0x2800] ;  /* 0x002800006048783b */ /* 0x000e6a0000000200 */
[C---:B----4-:R-:W-:Y:S01]  /*4290*/  HMMA.16816.F32 R4, R76.reuse, R88, R4 ;  /* 0x000000584c04723c */ /* 0x050fe20000001804 */
[----:B------:R-:W-:Y:S05]  /*42a0*/  LDSM.16.M88.4 R84, [R249+0x4000] ;  /* 0x00400000f954783b */ /* 0x000fea0000000200 */
[C---:B------:R-:W-:Y:S01]  /*42b0*/  HMMA.16816.F32 R8, R76.reuse, R90, R8 ;  /* 0x0000005a4c08723c */ /* 0x040fe20000001808 */
[----:B------:R-:W4:Y:S05]  /*42c0*/  LDSM.16.M88.4 R88, [R98+0x10000] ;  /* 0x010000006258783b */ /* 0x000f2a0000000200 */
[C---:B--2---:R-:W-:Y:S06]  /*42d0*/  HMMA.16816.F32 R12, R76.reuse, R68, R12 ;  /* 0x000000444c0c723c */ /* 0x044fec000000180c */
[----:B------:R-:W-:Y:S01]  /*42e0*/  HMMA.16816.F32 R16, R76, R70, R16 ;  /* 0x000000464c10723c */ /* 0x000fe20000001810 */
[----:B------:R2:W2:Y:S05]  /*42f0*/  LDSM.16.M88.4 R68, [R98+0x10800] ;  /* 0x010800006244783b */ /* 0x0004aa0000000200 */
[C---:B---3--:R-:W-:Y:S01]  /*4300*/  HMMA.16816.F32 R4, R80.reuse, R92, R4 ;  /* 0x0000005c5004723c */ /* 0x048fe20000001804 */
[----:B------:R-:W-:Y:S05]  /*4310*/  LDSM.16.M88.4 R76, [R248+0x4000] ;  /* 0x00400000f84c783b */ /* 0x000fea0000000200 */
[C---:B------:R-:W-:Y:S01]  /*4320*/  HMMA.16816.F32 R8, R80.reuse, R94, R8 ;  /* 0x0000005e5008723c */ /* 0x040fe20000001808 */
[----:B------:R-:W3:Y:S05]  /*4330*/  LDSM.16.M88.4 R92, [R97+-0x2000] ;  /* 0xffe00000615c783b */ /* 0x000eea0000000200 */
[C---:B-1----:R-:W-:Y:S06]  /*4340*/  HMMA.16816.F32 R12, R80.reuse, R72, R12 ;  /* 0x00000048500c723c */ /* 0x042fec000000180c */
[----:B------:R-:W-:Y:S01]  /*4350*/  HMMA.16816.F32 R16, R80, R74, R16 ;  /* 0x0000004a5010723c */ /* 0x000fe20000001810 */
[----:B------:R1:W3:Y:S05]  /*4360*/  LDSM.16.M88.4 R72, [R97+-0x1800] ;  /* 0xffe800006148783b */ /* 0x0002ea0000000200 */
[C---:B----4-:R-:W-:Y:S01]  /*4370*/  HMMA.16816.F32 R4, R84.reuse, R88, R4 ;  /* 0x000000585404723c */ /* 0x050fe20000001804 */
[----:B--2---:R-:W2:Y:S05]  /*4380*/  LDL R98, [R1+0x38] ;  /* 0x0000380001627983 */ /* 0x004eaa0000100800 */
[----:B------:R-:W-:Y:S01]  /*4390*/  LDSM.16.M88.4 R80, [R247+0x4000] ;  /* 0x00400000f750783b */ /* 0x000fe20000000200 */
[C---:B------:R-:W-:Y:S04]  /*43a0*/  HMMA.16816.F32 R8, R84.reuse, R90, R8 ;  /* 0x0000005a5408723c */ /* 0x040fe80000001808 */
[----:B------:R-:W4:Y:S02]  /*43b0*/  LDSM.16.M88.4 R88, [R252+-0x2000] ;  /* 0xffe00000fc58783b */ /* 0x000f240000000200 */
[C---:B------:R-:W-:Y:S06]  /*43c0*/  HMMA.16816.F32 R12, R84.reuse, R68, R12 ;  /* 0x00000044540c723c */ /* 0x040fec000000180c */
[----:B------:R-:W-:Y:S01]  /*43d0*/  HMMA.16816.F32 R16, R84, R70, R16 ;  /* 0x000000465410723c */ /* 0x000fe20000001810 */
[----:B-1----:R-:W2:Y:S05]  /*43e0*/  LDL R97, [R1+0x68] ;  /* 0x0000680001617983 */ /* 0x002eaa0000100800 */
[----:B------:R-:W1:Y:S01]  /*43f0*/  LDSM.16.M88.4 R68, [R252+-0x1800] ;  /* 0xffe80000fc44783b */ /* 0x000e620000000200 */
[C---:B---3--:R-:W-:Y:S04]  /*4400*/  HMMA.16816.F32 R4, R76.reuse, R92, R4 ;  /* 0x0000005c4c04723c */ /* 0x048fe80000001804 */
[----:B------:R-:W-:Y:S02]  /*4410*/  LDSM.16.M88.4 R84, [R246+0x4000] ;  /* 0x00400000f654783b */ /* 0x000fe40000000200 */
[C---:B------:R-:W-:Y:S03]  /*4420*/  HMMA.16816.F32 R8, R76.reuse, R94, R8 ;  /* 0x0000005e4c08723c */ /* 0x040fe60000001808 */
[----:B------:R-:W3:Y:S03]  /*4430*/  LDSM.16.M88.4 R92, [R96+0x4000] ;  /* 0x00400000605c783b */ /* 0x000ee60000000200 */
[C---:B------:R-:W-:Y:S06]  /*4440*/  HMMA.16816.F32 R12, R76.reuse, R72, R12 ;  /* 0x000000484c0c723c */ /* 0x040fec000000180c */
[----:B------:R-:W-:Y:S01]  /*4450*/  HMMA.16816.F32 R16, R76, R74, R16 ;  /* 0x0000004a4c10723c */ /* 0x000fe20000001810 */
[----:B------:R-:W-:Y:S04]  /*4460*/  IMAD.U32 R72, RZ, RZ, UR9 ;  /* 0x00000009ff487e24 */ /* 0x000fe8000f8e00ff */
[----:B------:R-:W-:Y:S02]  /*4470*/  IMAD R72, R72, 0x40, R244 ;  /* 0x0000004048487824 */ /* 0x000fe400078e02f4 */
[----:B------:R-:W2:Y:S01]  /*4480*/  LDL R244, [R1+0x60] ;  /* 0x0000600001f47983 */ /* 0x000ea20000100800 */
[C---:B----4-:R-:W-:Y:S05]  /*4490*/  HMMA.16816.F32 R4, R80.reuse, R88, R4 ;  /* 0x000000585004723c */ /* 0x050fea0000001804 */
[C---:B------:R-:W-:Y:S01]  /*44a0*/  VIADD R76, R72.reuse, 0xffffffff ;  /* 0xffffffff484c7836 */ /* 0x040fe20000000000 */
[C---:B------:R-:W-:Y:S05]  /*44b0*/  HMMA.16816.F32 R8, R80.reuse, R90, R8 ;  /* 0x0000005a5008723c */ /* 0x040fea0000001808 */
[----:B------:R-:W-:Y:S01]  /*44c0*/  FMUL.FTZ R74, R99, 1.4426950216293334961 ;  /* 0x3fb8aa3b634a7820 */ /* 0x000fe20000410000 */
[C---:B------:R-:W-:Y:S01]  /*44d0*/  VIADD R75, R72.reuse, 0x7 ;  /* 0x00000007484b7836 */ /* 0x040fe20000000000 */
[C---:B-1----:R-:W-:Y:S01]  /*44e0*/  HMMA.16816.F32 R12, R80.reuse, R68, R12 ;  /* 0x00000044500c723c */ /* 0x042fe2000000180c */
[----:B------:R-:W4:Y:S03]  /*44f0*/  LDL R99, [R1+0x58] ;  /* 0x0000580001637983 */ /* 0x000f260000100800 */
[----:B------:R-:W-:Y:S01]  /*4500*/  VIADD R77, R72, 0xfffffff8 ;  /* 0xfffffff8484d7836 */ /* 0x000fe20000000000 */
[----:B------:R-:W-:Y:S01]  /*4510*/  FSEL R74, R74, RZ, P6 ;  /* 0x000000ff4a4a7208 */ /* 0x000fe20003000000 */
[----:B------:R-:W-:Y:S01]  /*4520*/  HMMA.16816.F32 R16, R80, R70, R16 ;  /* 0x000000465010723c */ /* 0x000fe20000001810 */
[----:B------:R-:W-:Y:S04]  /*4530*/  PLOP3.LUT P6, PT, PT, PT, UP1, 0x80, 0x0 ;  /* 0x000000000000781c */ /* 0x000fe80003fcf018 */
[----:B------:R-:W-:Y:S01]  /*4540*/  VIADD R68, R72, 0x8 ;  /* 0x0000000848447836 */ /* 0x000fe20000000000 */
[C---:B---3--:R-:W-:Y:S05]  /*4550*/  HMMA.16816.F32 R4, R84.reuse, R92, R4 ;  /* 0x0000005c5404723c */ /* 0x048fea0000001804 */
[----:B------:R-:W-:Y:S01]  /*4560*/  ISETP.GE.AND P1, PT, R68, RZ, PT ;  /* 0x000000ff4400720c */ /* 0x000fe20003f26270 */
[C---:B------:R-:W-:Y:S11]  /*4570*/  HMMA.16816.F32 R8, R84.reuse, R94, R8 ;  /* 0x0000005e5408723c */ /* 0x040ff60000001808 */
[----:B------:R-:W-:Y:S01]  /*4580*/  @!UPT UIADD3 URZ, URZ, URZ, URZ ;  /* 0x0000003f3f3ff290 */ /* 0x000fe2000fffe03f */
[----:B------:R-:W-:Y:S04]  /*4590*/  @!P1 IADD3 R68, -R72, -0x8, RZ ;  /* 0xfffffff848449810 */ /* 0x000fe80007ffe1ff */
[----:B------:R-:W-:Y:S05]  /*45a0*/  I2FP.F32.S32 R68, R68 ;  /* 0x0000004400447245 */ /* 0x000fea0000201400 */
[----:B------:R-:W-:Y:S01]  /*45b0*/  FFMA.FTZ R6, R68, -UR5, R6 ;  /* 0x8000000544067c23 */ /* 0x000fe20008010006 */
[----:B------:R-:W-:Y:S04]  /*45c0*/  IABS R68, R72 ;  /* 0x0000004800447213 */ /* 0x000fe80000000000 */
[----:B------:R-:W-:Y:S05]  /*45d0*/  I2FP.F32.S32 R79, R68 ;  /* 0x00000044004f7245 */ /* 0x000fea0000201400 */
[C---:B------:R-:W-:Y:S01]  /*45e0*/  FFMA.FTZ R4, R79.reuse, -UR5, R4 ;  /* 0x800000054f047c23 */ /* 0x040fe20008010004 */
[----:B------:R-:W-:Y:S01]  /*45f0*/  FFMA.FTZ R10, R79, -UR5, R10 ;  /* 0x800000054f0a7c23 */ /* 0x000fe2000801000a */
[C---:B--2---:R-:W-:Y:S01]  /*4600*/  @P0 VIADD R69, R98.reuse, 0x1 ;  /* 0x0000000162450836 */ /* 0x044fe20000000000 */
[----:B------:R-:W-:Y:S01]  /*4610*/  PLOP3.LUT P0, PT, PT, PT, UP1, 0x80, 0x0 ;  /* 0x000000000000781c */ /* 0x000fe20003f0f018 */
[C---:B------:R-:W-:Y:S01]  /*4620*/  @P3 VIADD R80, R98.reuse, 0x8 ;  /* 0x0000000862503836 */ /* 0x040fe20000000000 */
[C---:B------:R-:W-:Y:S01]  /*4630*/  @P5 ISETP.GE.AND P5, PT, R98.reuse, UR8, PT ;  /* 0x0000000862005c0c */ /* 0x040fe2000bfa6270 */
[----:B------:R-:W-:Y:S01]  /*4640*/  @P6 VIADD R81, R98, 0x9 ;  /* 0x0000000962516836 */ /* 0x000fe20000000000 */
[----:B------:R-:W-:Y:S02]  /*4650*/  @P2 ISETP.GE.AND P2, PT, R69, UR8, PT ;  /* 0x0000000845002c0c */ /* 0x000fe4000bf46270 */
[----:B------:R-:W-:Y:S01]  /*4660*/  @P4 FSEL R4, R4, -INF , !P5 ;  /* 0xff80000004044808 */ /* 0x000fe20006800000 */
[----:B------:R-:W1:Y:S01]  /*4670*/  LDSM.16.M88.4 R68, [R96+0x4800] ;  /* 0x004800006044783b */ /* 0x000e620000000200 */
[----:B------:R-:W-:Y:S02]  /*4680*/  PLOP3.LUT P3, PT, PT, PT, UP1, 0x80, 0x0 ;  /* 0x000000000000781c */ /* 0x000fe40003f6f018 */
[----:B------:R-:W-:Y:S01]  /*4690*/  ISETP.GE.AND P6, PT, R77, RZ, PT ;  /* 0x000000ff4d00720c */ /* 0x000fe20003fc6270 */
[----:B------:R-:W-:Y:S01]  /*46a0*/  FFMA.FTZ R4, R4, UR14, -R74 ;  /* 0x0000000e04047c23 */ /* 0x000fe2000801084a */
[----:B------:R-:W-:Y:S02]  /*46b0*/  PLOP3.LUT P4, PT, PT, PT, UP1, 0x80, 0x0 ;  /* 0x000000000000781c */ /* 0x000fe40003f8f018 */
[----:B------:R-:W-:Y:S01]  /*46c0*/  @P0 FSEL R6, R6, -INF , !P5 ;  /* 0xff80000006060808 */ /* 0x000fe20006800000 */
[----:B------:R-:W-:Y:S01]  /*46d0*/  MUFU.EX2 R95, R4 ;  /* 0x00000004005f7308 */ /* 0x000fe20000000800 */
[----:B------:R-:W-:Y:S01]  /*46e0*/  ISETP.GE.AND P5, PT, R75, RZ, PT ;  /* 0x000000ff4b00720c */ /* 0x000fe20003fa6270 */
[C---:B------:R-:W-:Y:S01]  /*46f0*/  FMUL.FTZ R73, R97.reuse, 1.4426950216293334961 ;  /* 0x3fb8aa3b61497820 */ /* 0x040fe20000410000 */
[----:B------:R-:W-:Y:S02]  /*4700*/  FSETP.NEU.FTZ.AND P1, PT, R97, -INF , PT ;  /* 0xff8000006100780b */ /* 0x000fe40003f3d000 */
[----:B------:R-:W-:Y:S01]  /*4710*/  PLOP3.LUT P0, PT, PT, PT, UP1, 0x80, 0x0 ;  /* 0x000000000000781c */ /* 0x000fe20003f0f018 */
[----:B------:R-:W-:Y:S01]  /*4720*/  @P3 VIADD R82, R98, 0x10 ;  /* 0x0000001062523836 */ /* 0x000fe20000000000 */
[----:B------:R-:W-:Y:S02]  /*4730*/  FSEL R73, R73, RZ, P1 ;  /* 0x000000ff49497208 */ /* 0x000fe40000800000 */
[----:B------:R-:W-:Y:S01]  /*4740*/  ISETP.GE.AND P1, PT, R76, RZ, PT ;  /* 0x000000ff4c00720c */ /* 0x000fe20003f26270 */
[----:B------:R-:W-:Y:S01]  /*4750*/  @P4 VIADD R83, R98, 0x11 ;  /* 0x0000001162534836 */ /* 0x000fe20000000000 */
[----:B------:R-:W-:Y:S01]  /*4760*/  @!P6 IADD3 R77, -R72, 0x8, RZ ;  /* 0x00000008484de810 */ /* 0x000fe20007ffe1ff */
[----:B------:R-:W-:Y:S01]  /*4770*/  FFMA.FTZ R6, R6, UR14, -R73 ;  /* 0x0000000e06067c23 */ /* 0x000fe20008010849 */
[----:B------:R-:W-:Y:S02]  /*4780*/  PLOP3.LUT P3, PT, PT, PT, UP1, 0x80, 0x0 ;  /* 0x000000000000781c */ /* 0x000fe40003f6f018 */
[C---:B------:R-:W-:Y:S01]  /*4790*/  @!P5 IADD3 R75, -R72.reuse, -0x7, RZ ;  /* 0xfffffff9484bd810 */ /* 0x040fe20007ffe1ff */
[----:B------:R2:W-:Y:S01]  /*47a0*/  MUFU.EX2 R97, R6 ;  /* 0x0000000600617308 */ /* 0x0005e20000000800 */
[----:B------:R-:W-:Y:S02]  /*47b0*/  I2FP.F32.S32 R77, R77 ;  /* 0x0000004d004d7245 */ /* 0x000fe40000201400 */
[----:B------:R-:W-:Y:S02]  /*47c0*/  I2FP.F32.S32 R75, R75 ;  /* 0x0000004b004b7245 */ /* 0x000fe40000201400 */
[----:B------:R-:W-:Y:S01]  /*47d0*/  PLOP3.LUT P4, PT, PT, PT, UP1, 0x80, 0x0 ;  /* 0x000000000000781c */ /* 0x000fe20003f8f018 */
[----:B------:R-:W-:Y:S01]  /*47e0*/  FFMA.FTZ R8, R77, -UR5, R8 ;  /* 0x800000054d087c23 */ /* 0x000fe20008010008 */
[C---:B------:R-:W-:Y:S01]  /*47f0*/  @!P1 IADD3 R76, -R72.reuse, 0x1, RZ ;  /* 0x00000001484c9810 */ /* 0x040fe20007ffe1ff */
[----:B------:R-:W-:Y:S01]  /*4800*/  FFMA.FTZ R7, R75, -UR5, R7 ;  /* 0x800000054b077c23 */ /* 0x000fe20008010007 */
[----:B------:R-:W-:Y:S02]  /*4810*/  PLOP3.LUT P1, PT, PT, PT, UP1, 0x80, 0x0 ;  /* 0x000000000000781c */ /* 0x000fe40003f2f018 */
[----:B------:R-:W-:Y:S01]  /*4820*/  I2FP.F32.S32 R78, R76 ;  /* 0x0000004c004e7245 */ /* 0x000fe20000201400 */
[----:B------:R-:W-:Y:S01]  /*4830*/  VIADD R76, R72, 0xfffffff7 ;  /* 0xfffffff7484c7836 */ /* 0x000fe20000000000 */
[----:B------:R-:W-:Y:S02]  /*4840*/  @P3 ISETP.GE.AND P3, PT, R81, UR8, PT ;  /* 0x0000000851003c0c */ /* 0x000fe4000bf66270 */
[----:B------:R-:W-:Y:S01]  /*4850*/  PLOP3.LUT P6, PT, PT, PT, UP1, 0x80, 0x0 ;  /* 0x000000000000781c */ /* 0x000fe20003fcf018 */
[C---:B-1----:R-:W-:Y:S03]  /*4860*/  HMMA.16816.F32 R12, R84.reuse, R68, R12 ;  /* 0x00000044540c723c */ /* 0x042fe6000000180c */
[----:B------:R-:W-:Y:S01]  /*4870*/  FFMA.FTZ R5, R78, -UR5, R5 ;  /* 0x800000054e057c23 */ /* 0x000fe20008010005 */
[----:B------:R-:W-:Y:S01]  /*4880*/  ISETP.GE.AND P5, PT, R76, RZ, PT ;  /* 0x000000ff4c00720c */ /* 0x000fe20003fa6270 */
[----:B--2---:R-:W-:Y:S01]  /*4890*/  VIADD R6, R72, 0xffffffe8 ;  /* 0xffffffe848067836 */ /* 0x004fe20000000000 */
[----:B------:R-:W-:Y:S03]  /*48a0*/  HMMA.16816.F32 R16, R84, R70, R16 ;  /* 0x000000465410723c */ /* 0x000fe60000001810 */
[----:B------:R-:W-:Y:S02]  /*48b0*/  @P1 ISETP.GE.AND P1, PT, R80, UR8, PT ;  /* 0x0000000850001c0c */ /* 0x000fe4000bf26270 */
[----:B------:R-:W-:Y:S01]  /*48c0*/  @P0 FSEL R5, R5, -INF , !P2 ;  /* 0xff80000005050808 */ /* 0x000fe20005000000 */
[----:B------:R-:W-:Y:S01]  /*48d0*/  FFMA.FTZ R11, R78, -UR5, R11 ;  /* 0x800000054e0b7c23 */ /* 0x000fe2000801000b */
[----:B------:R-:W-:Y:S02]  /*48e0*/  PLOP3.LUT P0, PT, PT, PT, UP1, 0x80, 0x0 ;  /* 0x000000000000781c */ /* 0x000fe40003f0f018 */
[----:B------:R-:W-:Y:S02]  /*48f0*/  @P4 ISETP.GE.AND P4, PT, R82, UR8, PT ;  /* 0x0000000852004c0c */ /* 0x000fe4000bf86270 */
[----:B------:R-:W-:Y:S01]  /*4900*/  @!P5 IADD3 R76, -R72, 0x9, RZ ;  /* 0x00000009484cd810 */ /* 0x000fe20007ffe1ff */
[----:B------:R-:W-:Y:S01]  /*4910*/  FFMA.FTZ R5, R5, UR14, -R74 ;  /* 0x0000000e05057c23 */ /* 0x000fe2000801084a */
[----:B------:R-:W-:Y:S02]  /*4920*/  PLOP3.LUT P5, PT, PT, PT, UP1, 0x80, 0x0 ;  /* 0x000000000000781c */ /* 0x000fe40003faf018 */
[----:B------:R-:W-:Y:S01]  /*4930*/  I2FP.F32.S32 R76, R76 ;  /* 0x0000004c004c7245 */ /* 0x000fe20000201400 */
[----:B------:R1:W-:Y:S01]  /*4940*/  MUFU.EX2 R94, R5 ;  /* 0x00000005005e7308 */ /* 0x0003e20000000800 */
[----:B------:R-:W-:Y:S01]  /*4950*/  @P6 ISETP.GE.AND P6, PT, R83, UR8, PT ;  /* 0x0000000853006c0c */ /* 0x000fe2000bfc6270 */
[----:B------:R-:W-:Y:S02]  /*4960*/  FFMA.FTZ R14, R77, -UR5, R14 ;  /* 0x800000054d0e7c23 */ /* 0x000fe4000801000e */
[----:B------:R-:W-:Y:S01]  /*4970*/  @P0 FSEL R7, R7, -INF , !P2 ;  /* 0xff80000007070808 */ /* 0x000fe20005000000 */
[C---:B------:R-:W-:Y:S01]  /*4980*/  FFMA.FTZ R9, R76.reuse, -UR5, R9 ;  /* 0x800000054c097c23 */ /* 0x040fe20008010009 */
[----:B------:R-:W-:Y:S01]  /*4990*/  PLOP3.LUT P2, PT, PT, PT, UP1, 0x80, 0x0 ;  /* 0x000000000000781c */ /* 0x000fe20003f4f018 */
[----:B------:R-:W-:Y:S01]  /*49a0*/  FFMA.FTZ R15, R76, -UR5, R15 ;  /* 0x800000054c0f7c23 */ /* 0x000fe2000801000f */
[----:B------:R-:W-:Y:S01]  /*49b0*/  PLOP3.LUT P0, PT, PT, PT, UP1, 0x80, 0x0 ;  /* 0x000000000000781c */ /* 0x000fe20003f0f018 */
[--C-:B------:R-:W-:Y:S01]  /*49c0*/  FFMA.FTZ R4, R7, UR14, -R73.reuse ;  /* 0x0000000e07047c23 */ /* 0x100fe20008010849 */
[----:B------:R-:W-:Y:S01]  /*49d0*/  VIADD R7, R72, 0xfffffff0 ;  /* 0xfffffff048077836 */ /* 0x000fe20000000000 */
[----:B------:R-:W-:Y:S02]  /*49e0*/  @P5 FSEL R8, R8, -INF , !P1 ;  /* 0xff80000008085808 */ /* 0x000fe40004800000 */
[----:B------:R2:W-:Y:S02]  /*49f0*/  MUFU.EX2 R96, R4 ;  /* 0x0000000400607308 */ /* 0x0005e40000000800 */
[----:B------:R-:W-:Y:S01]  /*4a00*/  ISETP.GE.AND P5, PT, R7, RZ, PT ;  /* 0x000000ff0700720c */ /* 0x000fe20003fa6270 */
[--C-:B------:R-:W-:Y:S01]  /*4a10*/  FFMA.FTZ R8, R8, UR14, -R74.reuse ;  /* 0x0000000e08087c23 */ /* 0x100fe2000801084a */
[----:B-1----:R-:W-:Y:S02]  /*4a20*/  VIADD R5, R72, 0xffffffe7 ;  /* 0xffffffe748057836 */ /* 0x002fe40000000000 */
[----:B------:R-:W-:Y:S02]  /*4a30*/  @P2 FSEL R9, R9, -INF , !P3 ;  /* 0xff80000009092808 */ /* 0x000fe40005800000 */
[----:B------:R-:W-:Y:S02]  /*4a40*/  PLOP3.LUT P2, PT, PT, PT, UP1, 0x80, 0x0 ;  /* 0x000000000000781c */ /* 0x000fe40003f4f018 */
[----:B------:R-:W-:Y:S01]  /*4a50*/  MUFU.EX2 R92, R8 ;  /* 0x00000008005c7308 */ /* 0x000fe20000000800 */
[----:B------:R-:W-:Y:S01]  /*4a60*/  @P0 FSEL R10, R10, -INF , !P1 ;  /* 0xff8000000a0a0808 */ /* 0x000fe20004800000 */
[----:B------:R-:W-:Y:S01]  /*4a70*/  FFMA.FTZ R9, R9, UR14, -R74 ;  /* 0x0000000e09097c23 */ /* 0x000fe2000801084a */
[----:B------:R-:W-:Y:S02]  /*4a80*/  PLOP3.LUT P0, PT, PT, PT, UP1, 0x80, 0x0 ;  /* 0x000000000000781c */ /* 0x000fe40003f0f018 */
[----:B------:R-:W-:Y:S01]  /*4a90*/  @!P5 IADD3 R7, -R72, 0x10, RZ ;  /* 0x000000104807d810 */ /* 0x000fe20007ffe1ff */
[--C-:B------:R-:W-:Y:S01]  /*4aa0*/  FFMA.FTZ R10, R10, UR14, -R73.reuse ;  /* 0x0000000e0a0a7c23 */ /* 0x100fe20008010849 */
[----:B------:R-:W-:Y:S03]  /*4ab0*/  ISETP.GE.AND P5, PT, R6, RZ, PT ;  /* 0x000000ff0600720c */ /* 0x000fe60003fa6270 */
[----:B------:R1:W3:Y:S01]  /*4ac0*/  MUFU.EX2 R90, R9 ;  /* 0x00000009005a7308 */ /* 0x0002e20000000800 */
[----:B------:R-:W-:Y:S01]  /*4ad0*/  I2FP.F32.S32 R7, R7 ;  /* 0x0000000700077245 */ /* 0x000fe20000201400 */
[----:B--2---:R-:W-:Y:S01]  /*4ae0*/  VIADD R4, R72, 0xffffffef ;  /* 0xffffffef48047836 */ /* 0x004fe20000000000 */
[----:B------:R-:W-:Y:S02]  /*4af0*/  @P2 FSEL R11, R11, -INF , !P3 ;  /* 0xff8000000b0b2808 */ /* 0x000fe40005800000 */
[----:B------:R-:W-:Y:S01]  /*4b00*/  ISETP.GE.AND P3, PT, R5, RZ, PT ;  /* 0x000000ff0500720c */ /* 0x000fe20003f66270 */
[----:B------:R-:W-:Y:S01]  /*4b10*/  FFMA.FTZ R12, R7, -UR5, R12 ;  /* 0x80000005070c7c23 */ /* 0x000fe2000801000c */
[----:B------:R-:W-:Y:S03]  /*4b20*/  ISETP.GE.AND P1, PT, R4, RZ, PT ;  /* 0x000000ff0400720c */ /* 0x000fe60003f26270 */
[----:B------:R2:W-:Y:S01]  /*4b30*/  MUFU.EX2 R93, R10 ;  /* 0x0000000a005d7308 */ /* 0x0005e20000000800 */
[----:B------:R-:W-:Y:S01]  /*4b40*/  PLOP3.LUT P2, PT, PT, PT, UP1, 0x80, 0x0 ;  /* 0x000000000000781c */ /* 0x000fe20003f4f018 */
[----:B------:R-:W-:Y:S01]  /*4b50*/  FFMA.FTZ R11, R11, UR14, -R73 ;  /* 0x0000000e0b0b7c23 */ /* 0x000fe20008010849 */
[----:B------:R-:W-:Y:S01]  /*4b60*/  @P0 FSEL R12, R12, -INF , !P4 ;  /* 0xff8000000c0c0808 */ /* 0x000fe20006000000 */
[----:B------:R-:W-:Y:S01]  /*4b70*/  FFMA.FTZ R18, R7, -UR5, R18 ;  /* 0x8000000507127c23 */ /* 0x000fe20008010012 */
[C---:B------:R-:W-:Y:S02]  /*4b80*/  @!P5 IADD3 R6, -R72.reuse, 0x18, RZ ;  /* 0x000000184806d810 */ /* 0x040fe40007ffe1ff */
[----:B------:R-:W-:Y:S03]  /*4b90*/  PLOP3.LUT P0, PT, PT, PT, UP1, 0x80, 0x0 ;  /* 0x000000000000781c */ /* 0x000fe60003f0f018 */
[----:B------:R-:W4:Y:S01]  /*4ba0*/  MUFU.EX2 R91, R11 ;  /* 0x0000000b005b7308 */ /* 0x000f220000000800 */
[----:B------:R-:W-:Y:S01]  /*4bb0*/  PLOP3.LUT P5, PT, PT, PT, UP1, 0x80, 0x0 ;  /* 0x000000000000781c */ /* 0x000fe20003faf018 */
[----:B-1----:R-:W4:Y:S01]  /*4bc0*/  LDL R9, [R1+0x74] ;  /* 0x0000740001097983 */ /* 0x002f220000100800 */
[----:B------:R-:W-:Y:S01]  /*4bd0*/  @!P3 IADD3 R5, -R72, 0x19, RZ ;  /* 0x000000194805b810 */ /* 0x000fe20007ffe1ff */
[----:B------:R-:W-:Y:S01]  /*4be0*/  FFMA.FTZ R12, R12, UR14, -R74 ;  /* 0x0000000e0c0c7c23 */ /* 0x000fe2000801084a */
[----:B------:R-:W-:Y:S02]  /*4bf0*/  @!P1 IADD3 R4, -R72, 0x11, RZ ;  /* 0x0000001148049810 */ /* 0x000fe40007ffe1ff */
[----:B------:R-:W-:Y:S03]  /*4c00*/  I2FP.F32.S32 R5, R5 ;  /* 0x0000000500057245 */ /* 0x000fe60000201400 */
[----:B------:R-:W-:Y:S01]  /*4c10*/  MUFU.EX2 R87, R12 ;  /* 0x0000000c00577308 */ /* 0x000fe20000000800 */
[----:B--2---:R-:W2:Y:S01]  /*4c20*/  LDL R10, [R1+0x78] ;  /* 0x00007800010a7983 */ /* 0x004ea20000100800 */
[----:B------:R-:W-:Y:S01]  /*4c30*/  PLOP3.LUT P1, PT, PT, PT, UP1, 0x80, 0x0 ;  /* 0x000000000000781c */ /* 0x000fe20003f2f018 */
[----:B------:R-:W-:Y:S01]  /*4c40*/  FFMA.FTZ R17, R5, -UR5, R17 ;  /* 0x8000000505117c23 */ /* 0x000fe20008010011 */
[C---:B------:R-:W-:Y:S01]  /*4c50*/  @P0 VIADD R8, R98.reuse, 0x18 ;  /* 0x0000001862080836 */ /* 0x040fe20000000000 */
[----:B------:R-:W-:Y:S01]  /*4c60*/  I2FP.F32.S32 R4, R4 ;  /* 0x0000000400047245 */ /* 0x000fe20000201400 */
[----:B------:R-:W-:Y:S01]  /*4c70*/  @P5 VIADD R5, R98, 0x19 ;  /* 0x0000001962055836 */ /* 0x000fe20000000000 */
[----:B------:R-:W-:Y:S01]  /*4c80*/  PLOP3.LUT P3, PT, PT, PT, UP1, 0x80, 0x0 ;  /* 0x000000000000781c */ /* 0x000fe20003f6f018 */
[----:B------:R-:W2:Y:S01]  /*4c90*/  LDL R98, [R1+0x5c] ;  /* 0x00005c0001627983 */ /* 0x000ea20000100800 */
[----:B------:R-:W-:Y:S01]  /*4ca0*/  I2FP.F32.S32 R6, R6 ;  /* 0x0000000600067245 */ /* 0x000fe20000201400 */
[C---:B------:R-:W-:Y:S01]  /*4cb0*/  FFMA.FTZ R13, R4.reuse, -UR5, R13 ;  /* 0x80000005040d7c23 */ /* 0x040fe2000801000d */
[----:B------:R-:W-:Y:S01]  /*4cc0*/  PLOP3.LUT P0, PT, PT, PT, UP1, 0x80, 0x0 ;  /* 0x000000000000781c */ /* 0x000fe20003f0f018 */
[----:B------:R-:W-:Y:S01]  /*4cd0*/  FFMA.FTZ R19, R4, -UR5, R19 ;  /* 0x8000000504137c23 */ /* 0x000fe20008010013 */
[----:B---3--:R-:W-:Y:S01]  /*4ce0*/  F2FP.F16.F32.PACK_AB R4, R90, R92 ;  /* 0x0000005c5a04723e */ /* 0x008fe200000000ff */
[----:B------:R-:W-:Y:S01]  /*4cf0*/  FFMA.FTZ R16, R6, -UR5, R16 ;  /* 0x8000000506107c23 */ /* 0x000fe20008010010 */
[----:B------:R-:W-:Y:S02]  /*4d00*/  @P2 FSEL R13, R13, -INF , !P6 ;  /* 0xff8000000d0d2808 */ /* 0x000fe40007000000 */
[----:B------:R-:W-:Y:S02]  /*4d10*/  @P1 FSEL R14, R14, -INF , !P4 ;  /* 0xff8000000e0e1808 */ /* 0x000fe40006000000 */
[----:B------:R-:W-:Y:S01]  /*4d20*/  PLOP3.LUT P2, PT, PT, PT, UP1, 0x80, 0x0 ;  /* 0x000000000000781c */ /* 0x000fe20003f4f018 */
[--C-:B------:R-:W-:Y:S01]  /*4d30*/  FFMA.FTZ R13, R13, UR14, -R74.reuse ;  /* 0x0000000e0d0d7c23 */ /* 0x100fe2000801084a */
[----:B------:R-:W-:Y:S01]  /*4d40*/  PLOP3.LUT P1, PT, PT, PT, UP1, 0x80, 0x0 ;  /* 0x000000000000781c */ /* 0x000fe20003f2f018 */
[--C-:B------:R-:W-:Y:S01]  /*4d50*/  FFMA.FTZ R14, R14, UR14, -R73.reuse ;  /* 0x0000000e0e0e7c23 */ /* 0x100fe20008010849 */
[----:B------:R-:W-:Y:S01]  /*4d60*/  PLOP3.LUT P4, PT, PT, PT, UP1, 0x80, 0x0 ;  /* 0x000000000000781c */ /* 0x000fe20003f8f018 */
[----:B------:R-:W1:Y:S01]  /*4d70*/  MUFU.EX2 R86, R13 ;  /* 0x0000000d00567308 */ /* 0x000e620000000800 */
[----:B------:R-:W-:Y:S02]  /*4d80*/  @P3 ISETP.GE.AND P3, PT, R8, UR8, PT ;  /* 0x0000000808003c0c */ /* 0x000fe4000bf66270 */
[----:B------:R-:W-:Y:S02]  /*4d90*/  F2FP.F16.F32.PACK_AB R6, R94, R95 ;  /* 0x0000005f5e06723e */ /* 0x000fe400000000ff */
[----:B----4-:R-:W-:Y:S03]  /*4da0*/  F2FP.F16.F32.PACK_AB R8, R91, R93 ;  /* 0x0000005d5b08723e */ /* 0x010fe600000000ff */
[----:B------:R-:W-:Y:S01]  /*4db0*/  @P2 FSEL R15, R15, -INF , !P6 ;  /* 0xff8000000f0f2808 */ /* 0x000fe20007000000 */
[----:B------:R3:W-:Y:S01]  /*4dc0*/  STS [R245+0x14000], R6 ;  /* 0x01400006f5007388 */ /* 0x0007e20000000800 */
[----:B------:R-:W-:Y:S01]  /*4dd0*/  @P1 FSEL R16, R16, -INF , !P3 ;  /* 0xff80000010101808 */ /* 0x000fe20005800000 */
[----:B------:R-:W-:Y:S01]  /*4de0*/  MUFU.EX2 R89, R14 ;  /* 0x0000000e00597308 */ /* 0x000fe20000000800 */
[----:B------:R-:W-:Y:S01]  /*4df0*/  PLOP3.LUT P2, PT, PT, PT, UP1, 0x80, 0x0 ;  /* 0x000000000000781c */ /* 0x000fe20003f4f018 */
[--C-:B------:R-:W-:Y:S01]  /*4e00*/  FFMA.FTZ R15, R15, UR14, -R73.reuse ;  /* 0x0000000e0f0f7c23 */ /* 0x100fe20008010849 */
[----:B------:R-:W-:Y:S01]  /*4e10*/  PLOP3.LUT P1, PT, PT, PT, UP1, 0x80, 0x0 ;  /* 0x000000000000781c */ /* 0x000fe20003f2f018 */
[--C-:B------:R-:W-:Y:S01]  /*4e20*/  FFMA.FTZ R16, R16, UR14, -R74.reuse ;  /* 0x0000000e10107c23 */ /* 0x100fe2000801084a */
[----:B------:R-:W-:Y:S02]  /*4e30*/  @P4 ISETP.GE.AND P4, PT, R5, UR8, PT ;  /* 0x0000000805004c0c */ /* 0x000fe4000bf86270 */
[----:B------:R-:W-:Y:S03]  /*4e40*/  F2FP.F16.F32.PACK_AB R5, R96, R97 ;  /* 0x000000616005723e */ /* 0x000fe600000000ff */
[----:B------:R-:W3:Y:S01]  /*4e50*/  MUFU.EX2 R88, R15 ;  /* 0x0000000f00587308 */ /* 0x000ee20000000800 */
[----:B------:R-:W-:Y:S02]  /*4e60*/  @P0 FSEL R17, R17, -INF , !P4 ;  /* 0xff80000011110808 */ /* 0x000fe40006000000 */
[----:B-1----:R-:W-:Y:S01]  /*4e70*/  F2FP.F16.F32.PACK_AB R7, R86, R87 ;  /* 0x000000575607723e */ /* 0x002fe200000000ff */
[----:B------:R1:W-:Y:S01]  /*4e80*/  STS [R245+0x14400], R5 ;  /* 0x01440005f5007388 */ /* 0x0003e20000000800 */
[----:B------:R-:W-:Y:S01]  /*4e90*/  @P2 FSEL R18, R18, -INF , !P3 ;  /* 0xff80000012122808 */ /* 0x000fe20005800000 */
[----:B------:R-:W-:Y:S01]  /*4ea0*/  FFMA.FTZ R74, R17, UR14, -R74 ;  /* 0x0000000e114a7c23 */ /* 0x000fe2000801084a */
[----:B------:R-:W-:Y:S02]  /*4eb0*/  @P1 FSEL R19, R19, -INF , !P4 ;  /* 0xff80000013131808 */ /* 0x000fe40006000000 */
[----:B------:R4:W-:Y:S01]  /*4ec0*/  STS [R244+0x14000], R4 ;  /* 0x01400004f4007388 */ /* 0x0009e20000000800 */
[----:B------:R-:W-:Y:S01]  /*4ed0*/  MUFU.EX2 R83, R16 ;  /* 0x0000001000537308 */ /* 0x000fe20000000800 */
[--C-:B------:R-:W-:Y:S01]  /*4ee0*/  FFMA.FTZ R18, R18, UR14, -R73.reuse ;  /* 0x0000000e12127c23 */ /* 0x100fe20008010849 */
[----:B------:R-:W-:Y:S02]  /*4ef0*/  FFMA.FTZ R73, R19, UR14, -R73 ;  /* 0x0000000e13497c23 */ /* 0x000fe40008010849 */
[----:B------:R-:W-:Y:S01]  /*4f00*/  STS [R244+0x14400], R8 ;  /* 0x01440008f4007388 */ /* 0x000fe20000000800 */
[----:B---3--:R-:W-:Y:S05]  /*4f10*/  F2FP.F16.F32.PACK_AB R6, R88, R89 ;  /* 0x000000595806723e */ /* 0x008fea00000000ff */
[----:B------:R-:W1:Y:S01]  /*4f20*/  MUFU.EX2 R82, R74 ;  /* 0x0000004a00527308 */ /* 0x000e620000000800 */
[----:B------:R-:W-:Y:S05]  /*4f30*/  STS [R99+0x14000], R7 ;  /* 0x0140000763007388 */ /* 0x000fea0000000800 */
[----:B------:R-:W-:Y:S04]  /*4f40*/  STS [R99+0x14400], R6 ;  /* 0x0144000663007388 */ /* 0x000fe80000000800 */
[----:B------:R-:W-:Y:S10]  /*4f50*/  MUFU.EX2 R85, R18 ;  /* 0x0000001200557308 */ /* 0x000ff40000000800 */
[----:B------:R-:W4:Y:S01]  /*4f60*/  MUFU.EX2 R84, R73 ;  /* 0x0000004900547308 */ /* 0x000f220000000800 */
[----:B-1----:R-:W-:Y:S02]  /*4f70*/  F2FP.F16.F32.PACK_AB R5, R82, R83 ;  /* 0x000000535205723e */ /* 0x002fe400000000ff */
[----:B----4-:R-:W-:Y:S02]  /*4f80*/  F2FP.F16.F32.PACK_AB R4, R84, R85 ;  /* 0x000000555404723e */ /* 0x010fe400000000ff */
[----:B--2---:R-:W-:Y:S04]  /*4f90*/  IADD3 R12, P0, R10, UR13, RZ ;  /* 0x0000000d0a0c7c10 */ /* 0x004fe8000ff1e0ff */
[----:B------:R-:W-:Y:S02]  /*4fa0*/  IADD3.X R13, R9, UR12, RZ, P0, !PT ;  /* 0x0000000c090d7c10 */ /* 0x000fe400087fe4ff */
[----:B------:R-:W-:Y:S01]  /*4fb0*/  PLOP3.LUT P0, PT, PT, PT, UP0, 0x80, 0x0 ;  /* 0x000000000000781c */ /* 0x000fe20003f0f008 */
[----:B------:R-:W-:Y:S05]  /*4fc0*/  STS [R98+0x14000], R5 ;  /* 0x0140000562007388 */ /* 0x000fea0000000800 */
[----:B------:R-:W-:Y:S05]  /*4fd0*/  STS [R98+0x14400], R4 ;  /* 0x0144000462007388 */ /* 0x000fea0000000800 */
[----:B------:R-:W1:Y:S05]  /*4fe0*/  LDSM.16.M88.4 R16, [R249+0x6000] ;  /* 0x00600000f910783b */ /* 0x000e6a0000000200 */
[----:B------:R-:W2:Y:S05]  /*4ff0*/  LDSM.16.M88.4 R68, [R248+0x6000] ;  /* 0x00600000f844783b */ /* 0x000eaa0000000200 */
[----:B------:R-:W3:Y:S05]  /*5000*/  LDG.E R81, desc[UR6][R12.64] ;  /* 0x000000060c517981 */ /* 0x000eea000c1e1900 */
[----:B------:R4:W3:Y:S05]  /*5010*/  LDG.E R80, desc[UR6][R12.64+0x20] ;  /* 0x000020060c507981 */ /* 0x0008ea000c1e1900 */
[----:B------:R-:W2:Y:S05]  /*5020*/  LDSM.16.M88.4 R72, [R247+0x6000] ;  /* 0x00600000f748783b */ /* 0x000eaa0000000200 */
[----:B------:R-:W2:Y:S01]  /*5030*/  LDSM.16.M88.4 R76, [R246+0x6000] ;  /* 0x00600000f64c783b */ /* 0x000ea20000000200 */
[C---:B-1----:R-:W-:Y:S06]  /*5040*/  HMMA.16816.F32 R4, R16.reuse, R148, RZ ;  /* 0x000000941004723c */ /* 0x042fec00000018ff */
[C---:B------:R-:W-:Y:S06]  /*5050*/  HMMA.16816.F32 R8, R16.reuse, R150, RZ ;  /* 0x000000961008723c */ /* 0x040fec00000018ff */
[C---:B----4-:R-:W-:Y:S06]  /*5060*/  HMMA.16816.F32 R12, R16.reuse, R152, RZ ;  /* 0x00000098100c723c */ /* 0x050fec00000018ff */
[----:B------:R-:W-:Y:S06]  /*5070*/  HMMA.16816.F32 R16, R16, R154, RZ ;  /* 0x0000009a1010723c */ /* 0x000fec00000018ff */
[C---:B--2---:R-:W-:Y:S06]  /*5080*/  HMMA.16816.F32 R4, R68.reuse, R156, R4 ;  /* 0x0000009c4404723c */ /* 0x044fec0000001804 */
        /* <DEDUP_REMOVED lines=8> */
[----:B------:R-:W2:Y:S05]  /*5110*/  LDSM.16.M88.4 R72, [R248+0x8000] ;  /* 0x00800000f848783b */ /* 0x000eaa0000000200 */
[C---:B------:R-:W-:Y:S06]  /*5120*/  HMMA.16816.F32 R4, R76.reuse, R172, R4 ;  /* 0x000000ac4c04723c */ /* 0x040fec0000001804 */
[C---:B------:R-:W-:Y:S06]  /*5130*/  HMMA.16816.F32 R8, R76.reuse, R174, R8 ;  /* 0x000000ae4c08723c */ /* 0x040fec0000001808 */
[C---:B------:R-:W-:Y:S06]  /*5140*/  HMMA.16816.F32 R12, R76.reuse, R176, R12 ;  /* 0x000000b04c0c723c */ /* 0x040fec000000180c */
[----:B------:R-:W-:Y:S01]  /*5150*/  HMMA.16816.F32 R16, R76, R178, R16 ;  /* 0x000000b24c10723c */ /* 0x000fe20000001810 */
[----:B------:R-:W4:Y:S05]  /*5160*/  LDSM.16.M88.4 R76, [R247+0x8000] ;  /* 0x00800000f74c783b */ /* 0x000f2a0000000200 */
        /* <DEDUP_REMOVED lines=37> */
[C---:B---3--:R-:W-:Y:S01]  /*53c0*/  FADD.FTZ R68, -R81.reuse, R4 ;  /* 0x0000000451447221 */ /* 0x048fe20000010100 */
        /* <DEDUP_REMOVED lines=40> */
[----:B------:R-:W-:Y:S04]  /*5650*/  FMUL.FTZ R12, R85, R12 ;  /* 0x0000000c550c7220 */ /* 0x000fe80000410000 */
[----:B------:R-:W-:Y:S05]  /*5660*/  STS [R244+0x12000], R9 ;  /* 0x01200009f4007388 */ /* 0x000fea0000000800 */
[----:B------:R-:W-:Y:S05]  /*5670*/  STS [R244+0x12400], R6 ;  /* 0x01240006f4007388 */ /* 0x000fea0000000800 */
[----:B------:R-:W-:Y:S05]  /*5680*/  STS [R99+0x12000], R8 ;  /* 0x0120000863007388 */ /* 0x000fea0000000800 */
[----:B------:R-:W-:Y:S05]  /*5690*/  STS [R99+0x12400], R5 ;  /* 0x0124000563007388 */ /* 0x000fea0000000800 */
[----:B------:R-:W-:Y:S01]  /*56a0*/  STS [R98+0x12000], R7 ;  /* 0x0120000762007388 */ /* 0x000fe20000000800 */
[----:B-1----:R-:W-:Y:S05]  /*56b0*/  F2FP.F16.F32.PACK_AB R4, R11, R12 ;  /* 0x0000000c0b04723e */ /* 0x002fea00000000ff */
[----:B------:R-:W-:Y:S01]  /*56c0*/  STS [R98+0x12400], R4 ;  /* 0x0124000462007388 */ /* 0x000fe20000000800 */
[----:B------:R-:W-:Y:S06]  /*56d0*/  BAR.SYNC.DEFER_BLOCKING 0x0 ;  /* 0x0000000000007b1d */ /* 0x000fec0000010000 */
[----:B------:R-:W-:Y:S05]  /*56e0*/  LDSM.16.MT88.4 R4, [R3+0x14000] ;  /* 0x014000000304783b */ /* 0x000fea0000004200 */
[----:B------:R-:W1:Y:S05]  /*56f0*/  LDSM.16.MT88.4 R8, [R0+0x6000] ;  /* 0x006000000008783b */ /* 0x000e6a0000004200 */
[----:B------:R-:W3:Y:S05]  /*5700*/  LDSM.16.MT88.4 R12, [R2+0x14000] ;  /* 0x01400000020c783b */ /* 0x000eea0000004200 */
[----:B------:R-:W4:Y:S05]  /*5710*/  LDSM.16.MT88.4 R16, [R0+0x8000] ;  /* 0x008000000010783b */ /* 0x000f2a0000004200 */
[----:B------:R-:W2:Y:S05]  /*5720*/  LDSM.16.MT88.4 R68, [R0+0xa000] ;  /* 0x00a000000044783b */ /* 0x000eaa0000004200 */
[----:B------:R-:W-:Y:S05]  /*5730*/  LDSM.16.MT88.4 R72, [R3+0x14800] ;  /* 0x014800000348783b */ /* 0x000fea0000004200 */
[----:B------:R-:W2:Y:S05]  /*5740*/  LDSM.16.MT88.4 R76, [R0+0x6800] ;  /* 0x00680000004c783b */ /* 0x000eaa0000004200 */
[----:B------:R-:W2:Y:S05]  /*5750*/  LDSM.16.MT88.4 R80, [R2+0x14800] ;  /* 0x014800000250783b */ /* 0x000eaa0000004200 */
[----:B------:R-:W2:Y:S01]  /*5760*/  LDSM.16.MT88.4 R84, [R0+0x8800] ;  /* 0x008800000054783b */ /* 0x000ea20000004200 */
[-C--:B-1----:R-:W-:Y:S04]  /*5770*/  HMMA.16816.F32 R20, R4, R8.reuse, R20 ;  /* 0x000000080414723c */ /* 0x082fe80000001814 */
[----:B------:R-:W-:Y:S02]  /*5780*/  LDSM.16.MT88.4 R88, [R0+0x7800] ;  /* 0x007800000058783b */ /* 0x000fe40000004200 */
[C---:B---3--:R-:W-:Y:S03]  /*5790*/  HMMA.16816.F32 R24, R12.reuse, R8, R24 ;  /* 0x000000080c18723c */ /* 0x048fe60000001818 */
[----:B------:R-:W-:Y:S03]  /*57a0*/  LDSM.16.MT88.4 R92, [R2+0x15800] ;  /* 0x01580000025c783b */ /* 0x000fe60000004200 */
        /* <DEDUP_REMOVED lines=13> */
[----:B------:R-:W2:Y:S05]  /*5880*/  LDSM.16.MT88.4 R4, [R3+0x15000] ;  /* 0x015000000304783b */ /* 0x000eaa0000004200 */
[-C--:B------:R-:W-:Y:S01]  /*5890*/  HMMA.16816.F32 R20, R72, R76.reuse, R20 ;  /* 0x0000004c4814723c */ /* 0x080fe20000001814 */
[----:B------:R-:W3:Y:S05]  /*58a0*/  LDSM.16.MT88.4 R68, [R0+0x9000] ;  /* 0x009000000044783b */ /* 0x000eea0000004200 */
        /* <DEDUP_REMOVED lines=14> */
[----:B------:R-:W1:Y:S05]  /*5990*/  LDSM.16.MT88.4 R8, [R0+0xb800] ;  /* 0x00b800000008783b */ /* 0x000e6a0000004200 */
[-C--:B--2---:R-:W-:Y:S01]  /*59a0*/  HMMA.16816.F32 R20, R4, R12.reuse, R20 ;  /* 0x0000000c0414723c */ /* 0x084fe20000001814 */
[----:B------:R-:W-:Y:S05]  /*59b0*/  BAR.SYNC.DEFER_BLOCKING 0x0 ;  /* 0x0000000000007b1d */ /* 0x000fea0000010000 */
        /* <DEDUP_REMOVED lines=79> */
.L_x_147:
        /* <DEDUP_REMOVED lines=430> */
.L_x_148:
        /* <DEDUP_REMOVED lines=173> */
[----:B------:R-:W-:Y:S01]  /*8460*/  UIADD3 UR21, UR11, UR5, URZ ;  /* 0x000000050b157290 */ /* 0x000fe2000fffe03f */
[----:B------:R-:W-:-:S11]  /*8470*/  UMOV UR20, UR10 ;  /* 0x0000000a00147c82 */ /* 0x000fd60008000000 */
.L_x_150:
        /* <DEDUP_REMOVED lines=19> */
.L_x_151:
        /* <DEDUP_REMOVED lines=53> */
.L_x_153:
[----:B------:R-:W-:Y:S05]  /*8900*/  BSYNC B0 ;  /* 0x0000000000007941 */ /* 0x000fea0003800000 */
.L_x_152:
        /* <DEDUP_REMOVED lines=20> */
.L_x_155:
[----:B------:R-:W-:Y:S05]  /*8a50*/  BSYNC B0 ;  /* 0x0000000000007941 */ /* 0x000fea0003800000 */
.L_x_154:
        /* <DEDUP_REMOVED lines=35> */
.L_x_157:
[----:B------:R-:W-:Y:S05]  /*8c90*/  BSYNC B0 ;  /* 0x0000000000007941 */ /* 0x000fea0003800000 */
.L_x_156:
        /* <DEDUP_REMOVED lines=21> */
.L_x_130:
        /* <DEDUP_REMOVED lines=24> */
.L_x_159:
        /* <DEDUP_REMOVED lines=22> */
.L_x_160:
        /* <DEDUP_REMOVED lines=10> */
[----:B------:R-:W-:Y:S01]  /*9170*/  USHF.R.S32.HI UR19, URZ, 0x1f, UR55 ;  /* 0x0000001f3f137899 */ /* 0x000fe20008011437 */
[----:B------:R-:W-:-:S02]  /*9180*/  ULDC.64 UR14, c[0x0][0x468] ;  /* 0x00011a00000e7ab9 */ /* 0x000fc40000000a00 */
[----:B------:R-:W-:Y:S01]  /*9190*/  ISETP.GE.AND P4, PT, R4, UR8, PT ;  /* 0x0000000804007c0c */ /* 0x000fe2000bf86270 */
[----:B------:R-:W-:Y:S01]  /*91a0*/  IMAD.U32 R5, RZ, RZ, UR5 ;  /* 0x00000005ff057e24 */ /* 0x000fe2000f8e00ff */
[----:B------:R-:W-:Y:S01]  /*91b0*/  UIMAD UR5, UR19, UR14, URZ ;  /* 0x0000000e130572a4 */ /* 0x000fe2000f8e023f */
[----:B------:R-:W-:-:S03]  /*91c0*/  SHF.R.S32.HI R13, RZ, 0x1f, R4 ;  /* 0x0000001fff0d7819 */ /* 0x000fc60000011404 */
        /* <DEDUP_REMOVED lines=26> */
.L_x_162:
[----:B------:R-:W-:Y:S05]  /*9370*/  BSYNC B0 ;  /* 0x0000000000007941 */ /* 0x000fea0003800000 */
.L_x_161:
        /* <DEDUP_REMOVED lines=19> */
.L_x_164:
[----:B------:R-:W-:Y:S05]  /*94b0*/  BSYNC B0 ;  /* 0x0000000000007941 */ /* 0x000fea0003800000 */
.L_x_163:
        /* <DEDUP_REMOVED lines=32> */
.L_x_166:
[----:B------:R-:W-:Y:S05]  /*96c0*/  BSYNC B0 ;  /* 0x0000000000007941 */ /* 0x000fea0003800000 */
.L_x_165:
        /* <DEDUP_REMOVED lines=19> */
.L_x_158:
[----:B------:R-:W-:Y:S05]  /*9800*/  BSYNC B1 ;  /* 0x0000000000017941 */ /* 0x000fea0003800000 */
.L_x_125:
[----:B------:R-:W-:Y:S02]  /*9810*/  ULDC UR5, c[0x0][0xc] ;  /* 0x0000030000057ab9 */ /* 0x000fe40000000800 */
[----:B------:R-:W-:-:S04]  /*9820*/  UIADD3 UR35, UR5, UR35, URZ ;  /* 0x0000002305237290 */ /* 0x000fc8000fffe03f */
[----:B------:R-:W-:-:S06]  /*9830*/  UISETP.GE.AND UP0, UPT, UR35, UR60, UPT ;  /* 0x0000003c2300728c */ /* 0x000fcc000bf06270 */
[----:B------:R-:W-:-:S13]  /*9840*/  PLOP3.LUT P0, PT, PT, PT, UP0, 0x80, 0x0 ;  /* 0x000000000000781c */ /* 0x000fda0003f0f008 */
[----:B------:R-:W-:Y:S05]  /*9850*/  @P0 BRA `(.L_x_167) ;  /* 0x0000000000040947 */ /* 0x000fea0003800000 */
[----:B------:R-:W-:Y:S05]  /*9860*/  BRA `(.L_x_168) ;  /* 0xffffff7000b07947 */ /* 0x000fea000383ffff */
.L_x_167:
[----:B------:R-:W-:Y:S05]  /*9870*/  EXIT ;  /* 0x000000000000794d */ /* 0x000fea0003800000 */
.L_x_169:
        /* <DEDUP_REMOVED lines=16> */
.L_x_1585:


//--------------------- .text._ZN5flash44flash_bwd_dq_dk_dv_loop_seqk_parallel_kernelI23Flash_bwd_kernel_traitsILi192ELi64ELi64ELi8ELi4ELi2ELi2ELb1ELb1EN7cutlass6half_tE19Flash_kernel_traitsILi192ELi64ELi64ELi8ES3_EELb0ELb0ELb1ELb0ELb0ELb1ELb0EEEvNS_16Flash_bwd_paramsE --------------------------
	.section	.text._ZN5flash44flash_bwd_dq_dk_dv_loop_seqk_parallel_kernelI23Flash_bwd_kernel_traitsILi192ELi64ELi64ELi8ELi4ELi2ELi2ELb1ELb1EN7cutlass6half_tE19Flash_kernel_traitsILi192ELi64ELi64ELi8ES3_EELb0ELb0ELb1ELb0ELb0ELb1ELb0EEEvNS_16Flash_bwd_paramsE,"ax",@progbits
	.align	128
        .global         _ZN5flash44flash_bwd_dq_dk_dv_loop_seqk_parallel_kernelI23Flash_bwd_kernel_traitsILi192ELi64ELi64ELi8ELi4ELi2ELi2ELb1ELb1EN7cutlass6half_tE19Flash_kernel_traitsILi192ELi64ELi64ELi8ES3_EELb0ELb0ELb1ELb0ELb0ELb1ELb0EEEvNS_16Flash_bwd_paramsE
        .type           _ZN5flash44flash_bwd_dq_dk_dv_loop_seqk_parallel_kernelI23Flash_bwd_kernel_traitsILi192ELi64ELi64ELi8ELi4ELi2ELi2ELb1ELb1EN7cutlass6half_tE19Flash_kernel_traitsILi192ELi64ELi64ELi8ES3_EELb0ELb0ELb1ELb0ELb0ELb1ELb0EEEvNS_16Flash_bwd_paramsE,@function
        .size           _ZN5flash44flash_bwd_dq_dk_dv_loop_seqk_parallel_kernelI23Flash_bwd_kernel_traitsILi192ELi64ELi64ELi8ELi4ELi2ELi2ELb1ELb1EN7cutlass6half_tE19Flash_kernel_traitsILi192ELi64ELi64ELi8ES3_EELb0ELb0ELb1ELb0ELb0ELb1ELb0EEEvNS_16Flash_bwd_paramsE,(.L_x_1586 - _ZN5flash44flash_bwd_dq_dk_dv_loop_seqk_parallel_kernelI23Flash_bwd_kernel_traitsILi192ELi64ELi64ELi8ELi4ELi2ELi2ELb1ELb1EN7cutlass6half_tE19Flash_kernel_traitsILi192ELi64ELi64ELi8ES3_EELb0ELb0ELb1ELb0ELb0ELb1ELb0EEEvNS_16Flash_bwd_paramsE)
        .other          _ZN5flash44flash_bwd_dq_dk_dv_loop_seqk_parallel_kernelI23Flash_bwd_kernel_traitsILi192ELi64ELi64ELi8ELi4ELi2ELi2ELb1ELb1EN7cutlass6half_tE19Flash_kernel_traitsILi192ELi64ELi64ELi8ES3_EELb0ELb0ELb1ELb0ELb0ELb1ELb0EEEvNS_16Flash_bwd_paramsE,@"STO_CUDA_ENTRY STV_DEFAULT"
_ZN5flash44flash_bwd_dq_dk_dv_loop_seqk_parallel_kernelI23Flash_bwd_kernel_traitsILi192ELi64ELi64ELi8ELi4ELi2ELi2ELb1ELb1EN7cutlass6half_tE19Flash_kernel_traitsILi192ELi64ELi64ELi8ES3_EELb0ELb0ELb1ELb0ELb0ELb1ELb0EEEvNS_16Flash_bwd_paramsE:
.text._ZN5flash44flash_bwd_dq_dk_dv_loop_seqk_parallel_kernelI23Flash_bwd_kernel_traitsILi192ELi64ELi64ELi8ELi4ELi2ELi2ELb1ELb1EN7cutlass6half_tE19Flash_kernel_traitsILi192ELi64ELi64ELi8ES3_EELb0ELb0ELb1ELb0ELb0ELb1ELb0EEEvNS_16Flash_bwd_paramsE:
        /* <DEDUP_REMOVED lines=16> */
[----:B------:R-:W-:-:S06]  /*0100*/  UMOV UR6, 0x400 ;  /* 0x0000040000067882 */ /* 0x000fcc0000000000 */
[----:B------:R-:W4:Y:S08]  /*0110*/  S2UR UR61, SR_CTAID.Z ;  /* 0x00000000003d79c3 */ /* 0x000f300000002700 */
[----:B------:R-:W5:Y:S08]  /*0120*/  S2UR UR50, SR_CTAID.Y ;  /* 0x00000000003279c3 */ /* 0x000f700000002600 */
[----:B------:R-:W5:Y:S01]  /*0130*/  S2UR UR7, SR_CgaCtaId ;  /* 0x00000000000779c3 */ /* 0x000f620000008800 */
[----:B---3--:R-:W-:Y:S01]  /*0140*/  ULEA UR5, UR4, UR5, 0x18 ;  /* 0x0000000504057291 */ /* 0x008fe2000f8ec03f */
[----:B--2---:R-:W-:Y:S01]  /*0150*/  SHF.R.S32.HI R11, RZ, 0x1f, R14 ;  /* 0x0000001fff0b7819 */ /* 0x004fe2000001140e */
[----:B----4-:R-:W-:-:S03]  /*0160*/  USHF.R.S32.HI UR4, URZ, 0x1f, UR61 ;  /* 0x0000001f3f047899 */ /* 0x010fc6000801143d */
[CC--:B------:R-:W-:Y:S02]  /*0170*/  LEA.HI R5, R11.reuse, R14.reuse, RZ, 0x5 ;  /* 0x0000000e0b057211 */ /* 0x0c0fe400078f28ff */
[----:B------:R-:W-:Y:S02]  /*0180*/  LEA.HI R19, R11, R14, RZ, 0x2 ;  /* 0x0000000e0b137211 */ /* 0x000fe400078f10ff */
[--C-:B------:R-:W-:Y:S02]  /*0190*/  SHF.R.S32.HI R6, RZ, 0x5, R5.reuse ;  /* 0x00000005ff067819 */ /* 0x100fe40000011405 */
[----:B-1----:R-:W-:Y:S02]  /*01a0*/  SHF.R.S32.HI R0, RZ, 0x1f, R5 ;  /* 0x0000001fff007819 */ /* 0x002fe40000011405 */
[-C--:B------:R-:W-:Y:S02]  /*01b0*/  LEA.HI R2, R5, R6.reuse, RZ, 0x1 ;  /* 0x0000000605027211 */ /* 0x080fe400078f08ff */
[----:B------:R-:W-:-:S02]  /*01c0*/  LEA.HI R0, R0, R6, RZ, 0x2 ;  /* 0x0000000600007211 */ /* 0x000fc400078f10ff */
[----:B------:R-:W-:Y:S02]  /*01d0*/  LEA.HI R9, R11, R14, RZ, 0x4 ;  /* 0x0000000e0b097211 */ /* 0x000fe400078f20ff */
[--C-:B------:R-:W-:Y:S02]  /*01e0*/  SHF.R.S32.HI R10, RZ, 0x2, R19.reuse ;  /* 0x00000002ff0a7819 */ /* 0x100fe40000011413 */
[----:B------:R-:W-:Y:S02]  /*01f0*/  SHF.R.S32.HI R4, RZ, 0x1f, R19 ;  /* 0x0000001fff047819 */ /* 0x000fe40000011413 */
[----:B------:R-:W-:Y:S02]  /*0200*/  LOP3.LUT R3, R0, 0xfffffffc, RZ, 0xc0, !PT ;  /* 0xfffffffc00037812 */ /* 0x000fe400078ec0ff */
[----:B------:R-:W-:Y:S02]  /*0210*/  LOP3.LUT R0, R2, 0xfffffffe, RZ, 0xc0, !PT ;  /* 0xfffffffe02007812 */ /* 0x000fe400078ec0ff */
[----:B------:R-:W-:Y:S01]  /*0220*/  SHF.R.S32.HI R7, RZ, 0x4, R9 ;  /* 0x00000004ff077819 */ /* 0x000fe20000011409 */
[----:B------:R-:W-:Y:S01]  /*0230*/  IMAD.IADD R16, R6, 0x1, -R3 ;  /* 0x0000000106107824 */ /* 0x000fe200078e0a03 */
[----:B------:R-:W-:Y:S01]  /*0240*/  LEA.HI R2, R4, R10, RZ, 0x3 ;  /* 0x0000000a04027211 */ /* 0x000fe200078f18ff */
[----:B------:R-:W-:Y:S01]  /*0250*/  IMAD.IADD R15, R6, 0x1, -R0 ;  /* 0x00000001060f7824 */ /* 0x000fe200078e0a00 */
[----:B------:R-:W-:-:S02]  /*0260*/  LEA.HI R8, R9, R7, RZ, 0x1 ;  /* 0x0000000709087211 */ /* 0x000fc400078f08ff */
[----:B------:R-:W-:Y:S02]  /*0270*/  LOP3.LUT R0, R2, 0xfffffff8, RZ, 0xc0, !PT ;  /* 0xfffffff802007812 */ /* 0x000fe400078ec0ff */
[-C--:B------:R-:W-:Y:S02]  /*0280*/  LEA.HI R17, R11, R14.reuse, RZ, 0x3 ;  /* 0x0000000e0b117211 */ /* 0x080fe400078f18ff */
[----:B------:R-:W-:Y:S02]  /*0290*/  LOP3.LUT R2, R5, 0xffffffe0, RZ, 0xc0, !PT ;  /* 0xffffffe005027812 */ /* 0x000fe400078ec0ff */
[----:B------:R-:W-:Y:S01]  /*02a0*/  LOP3.LUT R4, R8, 0xfffffffe, RZ, 0xc0, !PT ;  /* 0xfffffffe08047812 */ /* 0x000fe200078ec0ff */
[----:B------:R-:W-:Y:S01]  /*02b0*/  IMAD.IADD R8, R10, 0x1, -R0 ;  /* 0x000000010a087824 */ /* 0x000fe200078e0a00 */
[----:B------:R-:W-:Y:S01]  /*02c0*/  SHF.R.S32.HI R5, RZ, 0x3, R17 ;  /* 0x00000003ff057819 */ /* 0x000fe20000011411 */
[C---:B------:R-:W-:Y:S01]  /*02d0*/  IMAD.IADD R2, R14.reuse, 0x1, -R2 ;  /* 0x000000010e027824 */ /* 0x040fe200078e0a02 */
[----:B------:R-:W-:Y:S01]  /*02e0*/  LOP3.LUT R0, R17, 0xfffffff8, RZ, 0xc0, !PT ;  /* 0xfffffff811007812 */ /* 0x000fe200078ec0ff */
[----:B------:R-:W-:Y:S01]  /*02f0*/  IMAD.IADD R12, R7, 0x1, -R4 ;  /* 0x00000001070c7824 */ /* 0x000fe200078e0a04 */
[----:B------:R-:W-:Y:S01]  /*0300*/  LOP3.LUT R3, R9, 0xfffffff0, RZ, 0xc0, !PT ;  /* 0xfffffff009037812 */ /* 0x000fe200078ec0ff */
[----:B------:R-:W-:Y:S01]  /*0310*/  IMAD.SHL.U32 R5, R5, 0x40, RZ ;  /* 0x0000004005057824 */ /* 0x000fe200078e00ff */
[----:B------:R-:W-:Y:S01]  /*0320*/  SHF.R.S32.HI R6, RZ, 0x1f, R2 ;  /* 0x0000001fff067819 */ /* 0x000fe20000011402 */
[C---:B------:R-:W-:Y:S01]  /*0330*/  IMAD.IADD R0, R14.reuse, 0x1, -R0 ;  /* 0x000000010e007824 */ /* 0x040fe200078e0a00 */
[----:B------:R-:W-:Y:S01]  /*0340*/  LEA.HI R7, R11, R14, RZ, 0x7 ;  /* 0x0000000e0b077211 */ /* 0x000fe200078f38ff */
[----:B------:R-:W-:Y:S01]  /*0350*/  IMAD.IADD R4, R14, 0x1, -R3 ;  /* 0x000000010e047824 */ /* 0x000fe200078e0a03 */
[----:B------:R-:W-:Y:S01]  /*0360*/  LOP3.LUT R3, R5, 0x1c0, RZ, 0xc0, !PT ;  /* 0x000001c005037812 */ /* 0x000fe200078ec0ff */
[----:B------:R-:W-:Y:S01]  /*0370*/  IMAD.SHL.U32 R5, R0, 0x8, RZ ;  /* 0x0000000800057824 */ /* 0x000fe200078e00ff */
[----:B------:R-:W-:-:S02]  /*0380*/  LEA.HI R18, R6, R2, RZ, 0x2 ;  /* 0x0000000206127211 */ /* 0x000fc400078f10ff */
[----:B------:R-:W-:Y:S02]  /*0390*/  SHF.R.S32.HI R6, RZ, 0x1f, R4 ;  /* 0x0000001fff067819 */ /* 0x000fe40000011404 */
[----:B------:R-:W-:Y:S02]  /*03a0*/  LOP3.LUT R2, R3, 0x38, R5, 0xf8, !PT ;  /* 0x0000003803027812 */ /* 0x000fe400078ef805 */
[C---:B------:R-:W-:Y:S02]  /*03b0*/  LOP3.LUT P4, RZ, R0.reuse, 0x2, RZ, 0xc0, !PT ;  /* 0x0000000200ff7812 */ /* 0x040fe4000788c0ff */
[----:B------:R-:W-:Y:S02]  /*03c0*/  SHF.R.U32.HI R3, RZ, 0x3, R3 ;  /* 0x00000003ff037819 */ /* 0x000fe40000011603 */
[C---:B------:R-:W-:Y:S01]  /*03d0*/  LOP3.LUT P3, RZ, R0.reuse, 0x4, RZ, 0xc0, !PT ;  /* 0x0000000400ff7812 */ /* 0x040fe2000786c0ff */
[----:B------:R-:W-:Y:S01]  /*03e0*/  IMAD.SHL.U32 R0, R0, 0x40, RZ ;  /* 0x0000004000007824 */ /* 0x000fe200078e00ff */
[----:B------:R-:W-:-:S02]  /*03f0*/  LEA.HI R13, R6, R4, RZ, 0x3 ;  /* 0x00000004060d7211 */ /* 0x000fc400078f18ff */
[----:B------:R-:W-:Y:S01]  /*0400*/  LOP3.LUT R10, R2, R3, RZ, 0x3c, !PT ;  /* 0x00000003020a7212 */ /* 0x000fe200078e3cff */
[----:B------:R-:W-:Y:S01]  /*0410*/  IMAD.SHL.U32 R2, R15, 0x10, RZ ;  /* 0x000000100f027824 */ /* 0x000fe200078e00ff */
[----:B------:R-:W-:Y:S02]  /*0420*/  LOP3.LUT R0, R0, 0x1c0, RZ, 0xc0, !PT ;  /* 0x000001c000007812 */ /* 0x000fe400078ec0ff */
[----:B------:R-:W-:Y:S02]  /*0430*/  LOP3.LUT R3, R13, 0xfffffff8, RZ, 0xc0, !PT ;  /* 0xfffffff80d037812 */ /* 0x000fe400078ec0ff */
[----:B------:R-:W-:Y:S02]  /*0440*/  LOP3.LUT R2, R0, 0x10, R2, 0xf8, !PT ;  /* 0x0000001000027812 */ /* 0x000fe400078ef802 */
[----:B------:R-:W-:Y:S01]  /*0450*/  SHF.R.S32.HI R7, RZ, 0x7, R7 ;  /* 0x00000007ff077819 */ /* 0x000fe20000011407 */
[----:B------:R-:W-:Y:S01]  /*0460*/  IMAD.IADD R9, R4, 0x1, -R3 ;  /* 0x0000000104097824 */ /* 0x000fe200078e0a03 */
[----:B------:R-:W-:Y:S01]  /*0470*/  LOP3.LUT R5, R0, 0x8, R17, 0xf8, !PT ;  /* 0x0000000800057812 */ /* 0x000fe200078ef811 */
[----:B------:R-:W-:Y:S01]  /*0480*/  IMAD.SHL.U32 R3, R12, 0x200, RZ ;  /* 0x000002000c037824 */ /* 0x000fe200078e00ff */
[----:B------:R-:W-:-:S02]  /*0490*/  SHF.R.U32.HI R0, RZ, 0x3, R0 ;  /* 0x00000003ff007819 */ /* 0x000fc40000011600 */
[----:B------:R-:W-:Y:S01]  /*04a0*/  LOP3.LUT R4, R8, 0x1, RZ, 0xc0, !PT ;  /* 0x0000000108047812 */ /* 0x000fe200078ec0ff */
[----:B------:R-:W-:Y:S01]  /*04b0*/  IMAD R6, R7, 0x800, R3 ;  /* 0x0000080007067824 */ /* 0x000fe200078e0203 */
[----:B------:R-:W-:Y:S02]  /*04c0*/  LEA.HI R11, R11, R14, RZ, 0x6 ;  /* 0x0000000e0b0b7211 */ /* 0x000fe400078f30ff */
[----:B------:R-:W-:Y:S02]  /*04d0*/  LOP3.LUT R2, R2, 0x8, R17, 0xf8, !PT ;  /* 0x0000000802027812 */ /* 0x000fe400078ef811 */
[----:B------:R-:W-:Y:S02]  /*04e0*/  LOP3.LUT R5, R5, R0, RZ, 0x3c, !PT ;  /* 0x0000000005057212 */ /* 0x000fe400078e3cff */
[----:B------:R-:W-:Y:S02]  /*04f0*/  ISETP.NE.U32.AND P0, PT, R4, 0x1, PT ;  /* 0x000000010400780c */ /* 0x000fe40003f05070 */
[----:B------:R-:W-:Y:S01]  /*0500*/  SHF.R.S32.HI R4, RZ, 0x6, R11 ;  /* 0x00000006ff047819 */ /* 0x000fe2000001140b */
[----:B------:R-:W-:Y:S01]  /*0510*/  IMAD.IADD R17, R6, 0x1, R5 ;  /* 0x0000000106117824 */ /* 0x000fe200078e0205 */
[----:B------:R-:W-:Y:S01]  /*0520*/  LOP3.LUT R3, R3, R2, R0, 0xf6, !PT ;  /* 0x0000000203037212 */ /* 0x000fe200078ef600 */
[----:B------:R-:W-:Y:S01]  /*0530*/  IMAD.SHL.U32 R2, R8, 0x40, RZ ;  /* 0x0000004008027824 */ /* 0x000fe200078e00ff */
[----:B------:R-:W-:Y:S01]  /*0540*/  LOP3.LUT R0, R19, 0x7ffffffc, RZ, 0xc0, !PT ;  /* 0x7ffffffc13007812 */ /* 0x000fe200078ec0ff */
[----:B------:R-:W-:Y:S01]  /*0550*/  IMAD.SHL.U32 R5, R4, 0x8, RZ ;  /* 0x0000000804057824 */ /* 0x000fe200078e00ff */
[----:B------:R-:W-:Y:S01]  /*0560*/  R2P PR, R8, 0x6 ;  /* 0x0000000608007804 */ /* 0x000fe20000000000 */
[----:B------:R-:W-:Y:S01]  /*0570*/  IMAD R10, R4, 0x200, R10 ;  /* 0x00000200040a7824 */ /* 0x000fe200078e020a */
[----:B------:R-:W-:Y:S01]  /*0580*/  LOP3.LUT P6, RZ, R9, 0x2, RZ, 0xc0, !PT ;  /* 0x0000000209ff7812 */ /* 0x000fe200078cc0ff */
[----:B------:R-:W-:Y:S01]  /*0590*/  IMAD.IADD R8, R14, 0x1, -R0 ;  /* 0x000000010e087824 */ /* 0x000fe200078e0a00 */
[----:B------:R-:W-:Y:S01]  /*05a0*/  LOP3.LUT R0, R2, 0x1c0, RZ, 0xc0, !PT ;  /* 0x000001c002007812 */ /* 0x000fe200078ec0ff */
[----:B------:R-:W-:Y:S01]  /*05b0*/  IMAD.SHL.U32 R14, R14, 0x2, RZ ;  /* 0x000000020e0e7824 */ /* 0x000fe200078e00ff */
[----:B------:R-:W-:Y:S01]  /*05c0*/  LOP3.LUT R2, R5, 0x18, RZ, 0xc0, !PT ;  /* 0x0000001805027812 */ /* 0x000fe200078ec0ff */
[----:B------:R-:W-:Y:S01]  /*05d0*/  IMAD.SHL.U32 R4, R7, 0x20, RZ ;  /* 0x0000002007047824 */ /* 0x000fe200078e00ff */
[----:B------:R-:W-:Y:S01]  /*05e0*/  SHF.R.U32.HI R5, RZ, 0x3, R0 ;  /* 0x00000003ff057819 */ /* 0x000fe20000011600 */
[----:B------:R-:W-:Y:S01]  /*05f0*/  IMAD.SHL.U32 R6, R12, 0x20, RZ ;  /* 0x000000200c067824 */ /* 0x000fe200078e00ff */
[----:B------:R-:W-:-:S02]  /*0600*/  LOP3.LUT P5, RZ, R9, 0x4, RZ, 0xc0, !PT ;  /* 0x0000000409ff7812 */ /* 0x000fc400078ac0ff */
[----:B------:R-:W-:Y:S02]  /*0610*/  LOP3.LUT R11, R4, 0x6, R14, 0xf8, !PT ;  /* 0x00000006040b7812 */ /* 0x000fe400078ef80e */
[----:B------:R-:W-:Y:S02]  /*0620*/  LOP3.LUT R7, R2, 0x20, R6, 0xf8, !PT ;  /* 0x0000002002077812 */ /* 0x000fe400078ef806 */
[----:B------:R-:W-:Y:S01]  /*0630*/  LOP3.LUT R4, R0, 0x20, R4, 0xf8, !PT ;  /* 0x0000002000047812 */ /* 0x000fe200078ef804 */
[----:B------:R1:W-:Y:S01]  /*0640*/  STL [R1+0x74], R11 ;  /* 0x0000740b01007387 */ /* 0x0003e20000100800 */
[----:B------:R-:W-:Y:S01]  /*0650*/  LOP3.LUT R6, R5, R0, R2, 0x1e, !PT ;  /* 0x0000000005067212 */ /* 0x000fe200078e1e02 */
[----:B------:R-:W-:Y:S01]  /*0660*/  IMAD.SHL.U32 R0, R8, 0x2, RZ ;  /* 0x0000000208007824 */ /* 0x000fe200078e00ff */
[----:B------:R-:W-:Y:S01]  /*0670*/  LOP3.LUT R5, R4, R5, RZ, 0x3c, !PT ;  /* 0x0000000504057212 */ /* 0x000fe200078e3cff */
[----:B------:R-:W-:Y:S01]  /*0680*/  IMAD.SHL.U32 R2, R9, 0x40, RZ ;  /* 0x0000004009027824 */ /* 0x000fe200078e00ff */
[----:B------:R-:W-:Y:S01]  /*0690*/  LEA R3, R3, UR5, 0x1 ;  /* 0x0000000503037c11 */ /* 0x000fe2000f8e08ff */
[----:B------:R-:W-:-:S02]  /*06a0*/  IMAD R4, R16, 0x400, R0 ;  /* 0x0000040010047824 */ /* 0x000fc400078e0200 */
[----:B------:R-:W-:Y:S02]  /*06b0*/  IMAD R0, R15, 0x400, R0 ;  /* 0x000004000f007824 */ /* 0x000fe400078e0200 */
[----:B------:R-:W-:Y:S02]  /*06c0*/  IMAD.IADD R14, R4, 0x1, R5 ;  /* 0x00000001040e7824 */ /* 0x000fe400078e0205 */
[----:B------:R-:W-:Y:S01]  /*06d0*/  IMAD.SHL.U32 R4, R12, 0x8, RZ ;  /* 0x000000080c047824 */ /* 0x000fe200078e00ff */
[----:B------:R-:W-:Y:S01]  /*06e0*/  LEA R12, R10, UR5, 0x1 ;  /* 0x000000050a0c7c11 */ /* 0x000fe2000f8e08ff */
[----:B------:R-:W-:Y:S01]  /*06f0*/  IMAD.SHL.U32 R9, R13, 0x40, RZ ;  /* 0x000000400d097824 */ /* 0x000fe200078e00ff */
[----:B------:R-:W-:-:S04]  /*0700*/  LEA R14, R14, UR5, 0x1 ;  /* 0x000000050e0e7c11 */ /* 0x000fc8000f8e08ff */
[----:B------:R-:W-:-:S05]  /*0710*/  LOP3.LUT R9, R9, 0xfffffe00, RZ, 0xc0, !PT ;  /* 0xfffffe0009097812 */ /* 0x000fca00078ec0ff */
[----:B------:R-:W-:Y:S02]  /*0720*/  IMAD R8, R15, 0x400, R9 ;  /* 0x000004000f087824 */ /* 0x000fe400078e0209 */
[----:B-1----:R-:W-:Y:S01]  /*0730*/  IMAD.IADD R11, R0, 0x1, R6 ;  /* 0x00000001000b7824 */ /* 0x002fe200078e0206 */
[----:B------:R-:W-:Y:S01]  /*0740*/  LOP3.LUT R0, R2, 0x1c0, RZ, 0xc0, !PT ;  /* 0x000001c002007812 */ /* 0x000fe200078ec0ff */
[----:B------:R-:W-:-:S03]  /*0750*/  IMAD.MOV.U32 R6, RZ, RZ, 0x20 ;  /* 0x00000020ff067424 */ /* 0x000fc600078e00ff */
[----:B------:R-:W-:Y:S02]  /*0760*/  SHF.R.U32.HI R2, RZ, 0x3, R0 ;  /* 0x00000003ff027819 */ /* 0x000fe40000011600 */
[----:B------:R-:W-:Y:S02]  /*0770*/  LOP3.LUT R4, R0, 0x8, R4, 0xf8, !PT ;  /* 0x0000000800047812 */ /* 0x000fe400078ef804 */
[----:B------:R-:W-:Y:S01]  /*0780*/  LOP3.LUT R5, R2, R7, R0, 0x1e, !PT ;  /* 0x0000000702057212 */ /* 0x000fe200078e1e00 */
[----:B------:R-:W-:Y:S01]  /*0790*/  IMAD R7, R16, 0x400, R9 ;  /* 0x0000040010077824 */ /* 0x000fe200078e0209 */
[----:B------:R-:W-:Y:S02]  /*07a0*/  SHF.R.S32.HI R0, RZ, 0x2, R18 ;  /* 0x00000002ff007819 */ /* 0x000fe40000011412 */
[----:B------:R-:W-:Y:S02]  /*07b0*/  LOP3.LUT R2, R4, R2, RZ, 0x3c, !PT ;  /* 0x0000000204027212 */ /* 0x000fe400078e3cff */
[----:B------:R-:W-:Y:S01]  /*07c0*/  LOP3.LUT R9, R5, R9, RZ, 0xfc, !PT ;  /* 0x0000000905097212 */ /* 0x000fe200078efcff */
[----:B------:R-:W-:-:S02]  /*07d0*/  IMAD R4, R16, 0x10, R0 ;  /* 0x0000001010047824 */ /* 0x000fc400078e0200 */
        /* <DEDUP_REMOVED lines=8> */
[----:B------:R-:W-:Y:S02]  /*0860*/  ULEA UR4, UR7, UR6, 0x18 ;  /* 0x0000000607047291 */ /* 0x000fe4000f8ec03f */
[----:B------:R-:W-:-:S02]  /*0870*/  USHF.R.S32.HI UR6, URZ, 0x1f, UR50 ;  /* 0x0000001f3f067899 */ /* 0x000fc40008011432 */
[----:B------:R-:W-:-:S04]  /*0880*/  USHF.R.S32.HI UR7, URZ, 0x1f, UR61 ;  /* 0x0000001f3f077899 */ /* 0x000fc8000801143d */
[----:B------:R-:W-:Y:S01]  /*0890*/  IMAD.U32 R0, RZ, RZ, UR6 ;  /* 0x00000006ff007e24 */ /* 0x000fe2000f8e00ff */
[----:B------:R-:W-:Y:S01]  /*08a0*/  UIADD3 UR6, UR5, 0x12000, URZ ;  /* 0x0001200005067890 */ /* 0x000fe2000fffe03f */
[----:B------:R-:W-:Y:S02]  /*08b0*/  IMAD.MOV.U32 R0, RZ, RZ, -0x10 ;  /* 0xfffffff0ff007424 */ /* 0x000fe400078e00ff */
[----:B------:R-:W-:Y:S01]  /*08c0*/  IMAD.U32 R2, RZ, RZ, UR7 ;  /* 0x00000007ff027e24 */ /* 0x000fe2000f8e00ff */
[----:B------:R-:W-:Y:S01]  /*08d0*/  SEL R2, R6, 0xffffffe0, !P4 ;  /* 0xffffffe006027807 */ /* 0x000fe20006000000 */
[----:B------:R-:W-:Y:S01]  /*08e0*/  UIADD3 UR7, UR5, 0xc000, URZ ;  /* 0x0000c00005077890 */ /* 0x000fe2000fffe03f */
[----:B------:R-:W-:Y:S02]  /*08f0*/  SEL R10, R0, 0x10, !P0 ;  /* 0x00000010000a7807 */ /* 0x000fe40004000000 */
[----:B------:R-:W-:Y:S02]  /*0900*/  LEA R0, R17, UR6, 0x1 ;  /* 0x0000000611007c11 */ /* 0x000fe4000f8e08ff */
[----:B-1----:R-:W-:-:S02]  /*0910*/  SEL R4, R5, 0xffffffc0, !P3 ;  /* 0xffffffc005047807 */ /* 0x002fc40005800000 */
[----:B------:R-:W-:Y:S01]  /*0920*/  LEA R13, R11, UR7, 0x1 ;  /* 0x000000070b0d7c11 */ /* 0x000fe2000f8e08ff */
[----:B--2---:R-:W-:Y:S01]  /*0930*/  IMAD.IADD R12, R0, 0x1, R2 ;  /* 0x00000001000c7824 */ /* 0x004fe200078e0202 */
[----:B------:R-:W-:Y:S01]  /*0940*/  IADD3 R2, R2, -0x6000, R0 ;  /* 0xffffa00002027810 */ /* 0x000fe20007ffe000 */
[----:B------:R-:W-:Y:S01]  /*0950*/  IMAD.IADD R252, R0, 0x1, R4 ;  /* 0x0000000100fc7824 */ /* 0x000fe200078e0204 */
[----:B------:R-:W-:Y:S02]  /*0960*/  LEA R11, R7, UR5, 0x1 ;  /* 0x00000005070b7c11 */ /* 0x000fe4000f8e08ff */
[----:B------:R1:W-:Y:S01]  /*0970*/  STL [R1+0x4], R12 ;  /* 0x0000040c01007387 */ /* 0x0003e20000100800 */
[----:B------:R-:W-:Y:S01]  /*0980*/  IMAD.IADD R0, R4, 0x1, R2 ;  /* 0x0000000104007824 */ /* 0x000fe200078e0202 */
[----:B------:R-:W-:Y:S01]  /*0990*/  LEA R8, R8, UR6, 0x1 ;  /* 0x0000000608087c11 */ /* 0x000fe2000f8e08ff */
[----:B------:R-:W-:Y:S01]  /*09a0*/  IMAD.IADD R2, R4, 0x1, R3 ;  /* 0x0000000104027824 */ /* 0x000fe200078e0203 */
[----:B------:R-:W-:Y:S01]  /*09b0*/  STL [R1+0x48], R14 ;  /* 0x0000480e01007387 */ /* 0x000fe20000100800 */
[C---:B------:R-:W-:Y:S01]  /*09c0*/  VIADD R4, R13.reuse, 0x40 ;  /* 0x000000400d047836 */ /* 0x040fe20000000000 */
[----:B------:R-:W-:Y:S01]  /*09d0*/  SEL R6, R6, 0xffffffe0, !P6 ;  /* 0xffffffe006067807 */ /* 0x000fe20007000000 */
[----:B------:R-:W-:Y:S01]  /*09e0*/  @P2 VIADD R4, R13, 0xffffffc0 ;  /* 0xffffffc00d042836 */ /* 0x000fe20000000000 */
[----:B------:R2:W-:Y:S01]  /*09f0*/  STL [R1+0x10], R0 ;  /* 0x0000100001007387 */ /* 0x0005e20000100800 */
[----:B------:R-:W-:Y:S01]  /*0a00*/  SEL R5, R5, 0xffffffc0, !P5 ;  /* 0xffffffc005057807 */ /* 0x000fe20006800000 */
[----:B------:R-:W-:Y:S01]  /*0a10*/  ULDC.64 UR6, c[0x0][0x208] ;  /* 0x0000820000067ab9 */ /* 0x000fe20000000a00 */
[----:B------:R-:W-:Y:S01]  /*0a20*/  IMAD.IADD R7, R11, 0x1, R6 ;  /* 0x000000010b077824 */ /* 0x000fe200078e0206 */
        /* <DEDUP_REMOVED lines=23> */
.L_x_200:
        /* <DEDUP_REMOVED lines=67> */
.L_x_170:
        /* <DEDUP_REMOVED lines=9> */
[----:B------:R-:W-:Y:S01]  /*1060*/  USHF.R.S32.HI UR37, URZ, 0x1f, UR50 ;  /* 0x0000001f3f257899 */ /* 0x000fe20008011432 */
[----:B------:R-:W-:Y:S01]  /*1070*/  ULDC.64 UR10, c[0x0][0x228] ;  /* 0x00008a00000a7ab9 */ /* 0x000fe20000000a00 */
[----:B------:R-:W-:Y:S01]  /*1080*/  ULDC.64 UR16, c[0x0][0x488] ;  /* 0x0001220000107ab9 */ /* 0x000fe20000000a00 */
[----:B------:R-:W-:Y:S02]  /*1090*/  UIMAD.WIDE.U32 UR18, UR50, UR10, URZ ;  /* 0x0000000a321272a5 */ /* 0x000fe4000f8e003f */
[----:B------:R-:W2:Y:S01]  /*10a0*/  S2UR UR9, SR_CTAID.X ;  /* 0x00000000000979c3 */ /* 0x000ea20000002500 */
[----:B------:R-:W-:Y:S02]  /*10b0*/  UIMAD UR10, UR37, UR10, URZ ;  /* 0x0000000a250a72a4 */ /* 0x000fe4000f8e023f */
[----:B------:R-:W-:-:S02]  /*10c0*/  USHF.L.U32 UR21, UR50, 0x7, URZ ;  /* 0x0000000732157899 */ /* 0x000fc4000800063f */
[----:B------:R-:W-:Y:S02]  /*10d0*/  UIMAD UR22, UR50, UR11, UR10 ;  /* 0x0000000b321672a4 */ /* 0x000fe4000f8e020a */
[----:B------:R-:W-:Y:S01]  /*10e0*/  UIADD3 UR12, UR13, 0x3f, URZ ;  /* 0x0000003f0d0c7890 */ /* 0x000fe2000fffe03f */
[----:B------:R-:W-:Y:S01]  /*10f0*/  @!UP2 ULDC.64 UR10, c[0x0][0x418] ;  /* 0x00010600000aaab9 */ /* 0x000fe20000000a00 */
[----:B------:R-:W-:Y:S02]  /*1100*/  USEL UR33, UR21, URZ, UP0 ;  /* 0x0000003f15217287 */ /* 0x000fe40008000000 */
[----:B------:R-:W-:Y:S02]  /*1110*/  @!UP2 UIMAD.WIDE.U32 UR40, UR50, UR10, URZ ;  /* 0x0000000a3228a2a5 */ /* 0x000fe4000f8e003f */
[----:B------:R-:W-:Y:S01]  /*1120*/  USHF.R.S32.HI UR21, URZ, 0x1f, UR12 ;  /* 0x0000001f3f157899 */ /* 0x000fe2000801140c */
[----:B-1----:R-:W-:Y:S01]  /*1130*/  IABS R8, R9 ;  /* 0x0000000900087213 */ /* 0x002fe20000000000 */
[----:B------:R-:W-:-:S02]  /*1140*/  ULDC.64 UR42, c[0x0][0x240] ;  /* 0x00009000002a7ab9 */ /* 0x000fc40000000a00 */
[----:B------:R-:W-:Y:S01]  /*1150*/  ULEA.HI UR21, UR21, UR12, URZ, 0x6 ;  /* 0x0000000c15157291 */ /* 0x000fe2000f8f303f */
[----:B------:R-:W-:Y:S01]  /*1160*/  ISETP.NE.AND P3, PT, R9, RZ, PT ;  /* 0x000000ff0900720c */ /* 0x000fe20003f65270 */
[----:B------:R-:W1:Y:S01]  /*1170*/  I2F.RP R4, R8 ;  /* 0x0000000800047306 */ /* 0x000e620000209400 */
[----:B------:R-:W-:Y:S01]  /*1180*/  ULDC UR38, c[0x0][0x2d4] ;  /* 0x0000b50000267ab9 */ /* 0x000fe20000000800 */
[----:B------:R-:W-:Y:S01]  /*1190*/  @UP2 ULDC.64 UR14, c[0x0][0x420] ;  /* 0x00010800000e2ab9 */ /* 0x000fe20000000a00 */
[----:B------:R-:W-:Y:S02]  /*11a0*/  USHF.R.S32.HI UR36, URZ, 0x1f, UR38 ;  /* 0x0000001f3f247899 */ /* 0x000fe40008011426 */
[----:B--2---:R-:W-:Y:S02]  /*11b0*/  UIMAD.WIDE.U32 UR34, UR9, UR16, URZ ;  /* 0x00000010092272a5 */ /* 0x004fe4000f8e003f */
[----:B------:R-:W-:Y:S02]  /*11c0*/  @UP2 UIMAD.WIDE.U32 UR46, UR8, UR14, URZ ;  /* 0x0000000e082e22a5 */ /* 0x000fe4000f8e003f */
[----:B------:R-:W-:-:S02]  /*11d0*/  UIMAD UR39, UR9, UR17, UR35 ;  /* 0x00000011092772a4 */ /* 0x000fc4000f8e0223 */
[----:B------:R-:W-:Y:S02]  /*11e0*/  @!UP2 UIMAD UR9, UR37, UR10, URZ ;  /* 0x0000000a2509a2a4 */ /* 0x000fe4000f8e023f */
[----:B------:R-:W-:Y:S01]  /*11f0*/  UIMAD.WIDE.U32 UR16, UR8, UR42, URZ ;  /* 0x0000002a081072a5 */ /* 0x000fe2000f8e003f */
[----:B-1----:R-:W1:Y:S01]  /*1200*/  MUFU.RCP R4, R4 ;  /* 0x0000000400047308 */ /* 0x002e620000001000 */
[----:B------:R-:W-:Y:S02]  /*1210*/  @!UP2 UIMAD UR35, UR50, UR11, UR9 ;  /* 0x0000000b3223a2a4 */ /* 0x000fe4000f8e0209 */
[----:B------:R-:W-:Y:S01]  /*1220*/  UIADD3 UR9, UR13, 0x40, UR27 ;  /* 0x000000400d097890 */ /* 0x000fe2000fffe01b */
[----:B------:R-:W-:Y:S01]  /*1230*/  ULDC UR10, c[0x0][0x394] ;  /* 0x0000e500000a7ab9 */ /* 0x000fe20000000800 */
[----:B------:R-:W-:Y:S02]  /*1240*/  USEL UR59, UR18, UR16, !UP2 ;  /* 0x00000010123b7287 */ /* 0x000fe4000d000000 */
[----:B------:R-:W-:-:S02]  /*1250*/  UIADD3 UR9, UR9, UR10, -UR5 ;  /* 0x0000000a09097290 */ /* 0x000fc4000fffe805 */
[----:B------:R-:W-:Y:S02]  /*1260*/  USHF.L.U64.HI UR20, UR50, 0x7, UR37 ;  /* 0x0000000732147899 */ /* 0x000fe40008010225 */
[----:B------:R-:W-:Y:S02]  /*1270*/  UIADD3 UR9, UR9, 0x3f, URZ ;  /* 0x0000003f09097890 */ /* 0x000fe4000fffe03f */
[----:B------:R-:W-:Y:S02]  /*1280*/  UIMAD UR18, UR36, UR50, URZ ;  /* 0x00000032241272a4 */ /* 0x000fe4000f8e023f */
[----:B------:R-:W-:Y:S01]  /*1290*/  USHF.R.S32.HI UR12, URZ, 0x1f, UR9 ;  /* 0x0000001f3f0c7899 */ /* 0x000fe20008011409 */
[----:B-1----:R-:W-:Y:S01]  /*12a0*/  VIADD R4, R4, 0xffffffe ;  /* 0x0ffffffe04047836 */ /* 0x002fe20000000000 */
[----:B------:R-:W-:Y:S01]  /*12b0*/  ULDC UR29, c[0x0][0x2dc] ;  /* 0x0000b700001d7ab9 */ /* 0x000fe20000000800 */
[----:B------:R-:W-:Y:S01]  /*12c0*/  ULDC UR48, c[0x0][0x270] ;  /* 0x00009c0000307ab9 */ /* 0x000fe20000000800 */
[----:B------:R-:W-:Y:S01]  /*12d0*/  ULEA.HI UR9, UR12, UR9, URZ, 0x6 ;  /* 0x000000090c097291 */ /* 0x000fe2000f8f303f */
[----:B------:R-:W1:Y:S01]  /*12e0*/  F2I.FTZ.U32.TRUNC.NTZ R5, R4 ;  /* 0x0000000400057305 */ /* 0x000e62000021f000 */
[----:B------:R-:W-:-:S02]  /*12f0*/  USHF.R.S32.HI UR12, URZ, 0x6, UR21 ;  /* 0x000000063f0c7899 */ /* 0x000fc40008011415 */
[----:B------:R-:W-:Y:S02]  /*1300*/  USHF.R.S32.HI UR9, URZ, 0x6, UR9 ;  /* 0x000000063f097899 */ /* 0x000fe40008011409 */
[----:B------:R-:W-:Y:S02]  /*1310*/  @UP2 UIMAD UR53, UR8, UR15, UR47 ;  /* 0x0000000f083522a4 */ /* 0x000fe4000f8e022f */
[----:B------:R-:W-:Y:S02]  /*1320*/  UIMAD.WIDE UR10, UR29, UR48, URZ ;  /* 0x000000301d0a72a5 */ /* 0x000fe4000f8e023f */
[----:B------:R-:W-:Y:S02]  /*1330*/  UIMAD.WIDE.U32 UR14, UR50, UR38, URZ ;  /* 0x00000026320e72a5 */ /* 0x000fe4000f8e003f */
[----:B------:R-:W-:Y:S02]  /*1340*/  USEL UR20, UR20, URZ, UP0 ;  /* 0x0000003f14147287 */ /* 0x000fe40008000000 */
[----:B------:R-:W-:Y:S01]  /*1350*/  UIMAD UR18, UR37, UR38, UR18 ;  /* 0x00000026251272a4 */ /* 0x000fe2000f8e0212 */
[----:B-1----:R-:W-:Y:S01]  /*1360*/  IMAD.MOV R4, RZ, RZ, -R5 ;  /* 0x000000ffff047224 */ /* 0x002fe200078e0a05 */
[----:B------:R-:W-:-:S02]  /*1370*/  UISETP.LT.AND UP0, UPT, UR12, UR9, UPT ;  /* 0x000000090c00728c */ /* 0x000fc4000bf01270 */
[----:B------:R-:W-:Y:S01]  /*1380*/  UIMAD UR26, UR8, UR43, URZ ;  /* 0x0000002b081a72a4 */ /* 0x000fe2000f8e023f */
[----:B------:R-:W-:Y:S01]  /*1390*/  IMAD R6, R4, R8, RZ ;  /* 0x0000000804067224 */ /* 0x000fe200078e02ff */
[----:B------:R-:W-:Y:S01]  /*13a0*/  UIADD3 UR51, UR19, UR22, URZ ;  /* 0x0000001613337290 */ /* 0x000fe2000fffe03f */
[----:B------:R-:W-:Y:S01]  /*13b0*/  IMAD.MOV.U32 R4, RZ, RZ, RZ ;  /* 0x000000ffff047224 */ /* 0x000fe200078e00ff */
[----:B------:R-:W-:Y:S02]  /*13c0*/  UIMAD UR19, UR11, UR14, URZ ;  /* 0x0000000e0b1372a4 */ /* 0x000fe4000f8e023f */
[----:B------:R-:W-:Y:S01]  /*13d0*/  UIADD3 UR18, UR15, UR18, URZ ;  /* 0x000000120f127290 */ /* 0x000fe2000fffe03f */
[----:B------:R-:W-:Y:S01]  /*13e0*/  IMAD.HI.U32 R4, R5, R6, R4 ;  /* 0x0000000605047227 */ /* 0x000fe200078e0004 */
[----:B------:R-:W-:Y:S01]  /*13f0*/  MOV R5, R7 ;  /* 0x0000000700057202 */ /* 0x000fe20000000f00 */
[----:B------:R-:W-:Y:S01]  /*1400*/  ULDC.U8 UR23, c[0x0][0x3d8] ;  /* 0x0000f60000177ab9 */ /* 0x000fe20000000000 */
[----:B------:R-:W-:-:S02]  /*1410*/  USEL UR38, UR12, UR9, UP0 ;  /* 0x000000090c267287 */ /* 0x000fc40008000000 */
[----:B------:R-:W-:Y:S01]  /*1420*/  UISETP.NE.AND UP3, UPT, UR23, URZ, UPT ;  /* 0x0000003f1700728c */ /* 0x000fe2000bf65270 */
[----:B------:R-:W-:Y:S01]  /*1430*/  IMAD.HI.U32 R4, R4, R5, RZ ;  /* 0x0000000504047227 */ /* 0x000fe200078e00ff */
[----:B------:R-:W-:Y:S02]  /*1440*/  @UP2 UIADD3 UR51, UR17, UR26, URZ ;  /* 0x0000001a11332290 */ /* 0x000fe4000fffe03f */
[----:B------:R-:W-:Y:S01]  /*1450*/  UIMAD.WIDE.U32 UR16, UR10, UR14, URZ ;  /* 0x0000000e0a1072a5 */ /* 0x000fe2000f8e003f */
[----:B------:R-:W-:Y:S01]  /*1460*/  IMAD.MOV R6, RZ, RZ, -R4 ;  /* 0x000000ffff067224 */ /* 0x000fe200078e0a04 */
[----:B------:R-:W-:Y:S02]  /*1470*/  UIMAD UR9, UR10, UR18, UR19 ;  /* 0x000000120a0972a4 */ /* 0x000fe4000f8e0213 */
[----:B------:R-:W-:Y:S01]  /*1480*/  ULEA UR18, UR38, 0xffffffc0, 0x6 ;  /* 0xffffffc026127891 */ /* 0x000fe2000f8e303f */
[----:B------:R-:W-:Y:S01]  /*1490*/  IMAD R5, R8, R6, R5 ;  /* 0x0000000608057224 */ /* 0x000fe200078e0205 */
[----:B------:R-:W-:-:S02]  /*14a0*/  UISETP.NE.AND UP1, UPT, UR30, -0x1, UPT ;  /* 0xffffffff1e00788c */ /* 0x000fc4000bf25270 */
[----:B------:R-:W-:Y:S02]  /*14b0*/  UIADD3 UR52, UR17, UR9, URZ ;  /* 0x0000000911347290 */ /* 0x000fe4000fffe03f */
[----:B------:R-:W-:Y:S01]  /*14c0*/  ISETP.GT.U32.AND P1, PT, R8, R5, PT ;  /* 0x000000050800720c */ /* 0x000fe20003f24070 */
[----:B------:R-:W-:Y:S02]  /*14d0*/  UIMAD.WIDE.U32 UR14, UR10, UR8, URZ ;  /* 0x000000080a0e72a5 */ /* 0x000fe4000f8e003f */
[----:B------:R-:W-:Y:S02]  /*14e0*/  UIMAD UR12, UR11, UR8, URZ ;  /* 0x000000080b0c72a4 */ /* 0x000fe4000f8e023f */
[----:B------:R-:W-:Y:S02]  /*14f0*/  UIADD3 UR9, UP0, UR18, UR33, URZ ;  /* 0x0000002112097290 */ /* 0x000fe4000ff1e03f */
[----:B------:R-:W-:Y:S01]  /*1500*/  USHF.R.S32.HI UR21, URZ, 0x1f, UR18 ;  /* 0x0000001f3f157899 */ /* 0x000fe20008011412 */
[----:B------:R-:W-:Y:S01]  /*1510*/  ULDC UR45, c[0x0][0x2c4] ;  /* 0x0000b100002d7ab9 */ /* 0x000fe20000000800 */
[----:B------:R-:W-:-:S02]  /*1520*/  @UP2 UIADD3 UR52, UR15, UR12, URZ ;  /* 0x0000000c0f342290 */ /* 0x000fc4000fffe03f */
[----:B------:R-:W-:Y:S02]  /*1530*/  UIMAD UR11, UR11, UR9, URZ ;  /* 0x000000090b0b72a4 */ /* 0x000fe4000f8e023f */
[----:B------:R-:W-:Y:S01]  /*1540*/  @!P1 IMAD.IADD R5, R5, 0x1, -R8 ;  /* 0x0000000105059824 */ /* 0x000fe200078e0a08 */
[----:B------:R-:W-:Y:S01]  /*1550*/  @!P1 IADD3 R4, R4, 0x1, RZ ;  /* 0x0000000104049810 */ /* 0x000fe20007ffe0ff */
[----:B------:R-:W-:Y:S01]  /*1560*/  UIMAD.WIDE.U32 UR36, UR10, UR9, URZ ;  /* 0x000000090a2472a5 */ /* 0x000fe2000f8e003f */
[----:B------:R-:W-:Y:S01]  /*1570*/  PLOP3.LUT P1, PT, PT, PT, UP3, 0x80, 0x0 ;  /* 0x000000000000781c */ /* 0x000fe20003f2f038 */
[----:B------:R-:W-:Y:S01]  /*1580*/  UIADD3.X UR12, UR21, UR20, URZ, UP0, !UPT ;  /* 0x00000014150c7290 */ /* 0x000fe200087fe43f */
[----:B------:R-:W-:Y:S01]  /*1590*/  ISETP.GE.U32.AND P0, PT, R5, R8, PT ;  /* 0x000000080500720c */ /* 0x000fe20003f06070 */
[----:B------:R-:W-:Y:S01]  /*15a0*/  @UP3 UIMAD UR9, UR50, UR45, URZ ;  /* 0x0000002d320932a4 */ /* 0x000fe2000f8e023f */
[----:B------:R-:W-:Y:S01]  /*15b0*/  LOP3.LUT R5, R9, UR61, RZ, 0x3c, !PT ;  /* 0x0000003d09057c12 */ /* 0x000fe2000f8e3cff */
[----:B------:R-:W-:Y:S01]  /*15c0*/  ULDC.U8 UR28, c[0x0][0x480] ;  /* 0x00012000001c7ab9 */ /* 0x000fe20000000000 */
[----:B------:R-:W-:-:S02]  /*15d0*/  @UP1 UIADD3 UR31, UR24, UR30, URZ ;  /* 0x0000001e181f1290 */ /* 0x000fc4000fffe03f */
[----:B------:R-:W-:Y:S01]  /*15e0*/  @UP1 UIADD3 UR32, UR24, UR30, URZ ;  /* 0x0000001e18201290 */ /* 0x000fe2000fffe03f */
[----:B------:R-:W-:Y:S01]  /*15f0*/  ISETP.GE.AND P2, PT, R5, RZ, PT ;  /* 0x000000ff0500720c */ /* 0x000fe20003f46270 */
[----:B------:R-:W-:Y:S02]  /*1600*/  UIMAD UR11, UR10, UR12, UR11 ;  /* 0x0000000c0a0b72a4 */ /* 0x000fe4000f8e020b */
[----:B------:R-:W-:Y:S02]  /*1610*/  UIMAD UR54, UR61, UR29, URZ ;  /* 0x0000001d3d3672a4 */ /* 0x000fe4000f8e023f */
[----:B------:R-:W-:Y:S01]  /*1620*/  UISETP.NE.AND UP4, UPT, UR28, URZ, UPT ;  /* 0x0000003f1c00728c */ /* 0x000fe2000bf85270 */
[----:B------:R-:W-:Y:S01]  /*1630*/  @P0 VIADD R4, R4, 0x1 ;  /* 0x0000000104040836 */ /* 0x000fe20000000000 */
[----:B------:R-:W-:Y:S01]  /*1640*/  PLOP3.LUT P0, PT, PT, PT, UP1, 0x80, 0x0 ;  /* 0x000000000000781c */ /* 0x000fe20003f0f018 */
[----:B------:R-:W-:Y:S01]  /*1650*/  @UP3 USEL UR10, UR9, UR8, !UP2 ;  /* 0x00000008090a3287 */ /* 0x000fe2000d000000 */
[----:B------:R-:W-:Y:S01]  /*1660*/  @UP1 ULDC.64 UR28, c[0x0][0x248] ;  /* 0x00009200001c1ab9 */ /* 0x000fe20000000a00 */
[----:B------:R-:W-:Y:S01]  /*1670*/  @UP1 ULDC.64 UR22, c[0x0][0x250] ;  /* 0x0000940000161ab9 */ /* 0x000fe20000000a00 */
[----:B------:R-:W-:Y:S01]  /*1680*/  USEL UR60, UR16, UR14, !UP2 ;  /* 0x0000000e103c7287 */ /* 0x000fe2000d000000 */
[----:B------:R-:W-:Y:S01]  /*1690*/  IMAD.MOV.U32 R5, RZ, RZ, R4 ;  /* 0x000000ffff057224 */ /* 0x000fe200078e0004 */
[----:B------:R-:W-:Y:S01]  /*16a0*/  @UP3 ULDC UR9, c[0x0][0x2e4] ;  /* 0x0000b90000093ab9 */ /* 0x000fe20000000800 */
[----:B------:R-:W-:-:S02]  /*16b0*/  @UP1 UIMAD.WIDE.U32 UR16, UR31, UR28, URZ ;  /* 0x0000001c1f1012a5 */ /* 0x000fc4000f8e003f */
[----:B------:R-:W-:Y:S01]  /*16c0*/  @UP1 UIMAD.WIDE.U32 UR14, UR32, UR22, URZ ;  /* 0x00000016200e12a5 */ /* 0x000fe2000f8e003f */
[----:B------:R-:W-:Y:S01]  /*16d0*/  @!P2 IADD3 R5, -R5, RZ, RZ ;  /* 0x000000ff0505a210 */ /* 0x000fe20007ffe1ff */
[----:B------:R-:W-:Y:S01]  /*16e0*/  @UP3 UIMAD UR20, UR61, UR9, UR10 ;  /* 0x000000093d1432a4 */ /* 0x000fe2000f8e020a */
[----:B------:R-:W-:Y:S01]  /*16f0*/  @!P3 LOP3.LUT R5, RZ, R9, RZ, 0x33, !PT ;  /* 0x00000009ff05b212 */ /* 0x000fe200078e33ff */
[----:B------:R-:W-:Y:S02]  /*1700*/  @!UP3 UIMAD UR9, UR50, UR48, UR61 ;  /* 0x000000303209b2a4 */ /* 0x000fe4000f8e023d */
[----:B------:R-:W-:Y:S02]  /*1710*/  @UP1 UIMAD UR19, UR31, UR29, URZ ;  /* 0x0000001d1f1312a4 */ /* 0x000fe4000f8e023f */
[----:B------:R-:W-:Y:S02]  /*1720*/  @UP1 UIMAD UR12, UR32, UR23, URZ ;  /* 0x00000017200c12a4 */ /* 0x000fe4000f8e023f */
[----:B------:R-:W-:-:S02]  /*1730*/  USEL UR56, UR39, URZ, UP4 ;  /* 0x0000003f27387287 */ /* 0x000fc4000a000000 */
[----:B------:R-:W-:Y:S02]  /*1740*/  @!UP3 UIMAD UR20, UR9, UR45, URZ ;  /* 0x0000002d0914b2a4 */ /* 0x000fe4000f8e023f */
[----:B------:R-:W-:Y:S02]  /*1750*/  USHF.R.S32.HI UR44, URZ, 0x1f, UR27 ;  /* 0x0000001f3f2c7899 */ /* 0x000fe4000801141b */
[----:B------:R-:W-:Y:S02]  /*1760*/  @!UP2 UIADD3 UR53, UR41, UR35, URZ ;  /* 0x000000232935a290 */ /* 0x000fe4000fffe03f */
[----:B------:R-:W-:Y:S02]  /*1770*/  USHF.R.S32.HI UR58, URZ, 0x1f, UR54 ;  /* 0x0000001f3f3a7899 */ /* 0x000fe40008011436 */
[----:B------:R-:W-:Y:S02]  /*1780*/  USEL UR57, UR34, URZ, UP4 ;  /* 0x0000003f22397287 */ /* 0x000fe4000a000000 */
        /* <DEDUP_REMOVED lines=19> */
.L_x_172:
        /* <DEDUP_REMOVED lines=14> */
.L_x_173:
[----:B------:R-:W-:Y:S01]  /*19a0*/  @UP2 UMOV UR11, UR46 ;  /* 0x0000002e000b2c82 */ /* 0x000fe20008000000 */
[----:B------:R-:W-:Y:S01]  /*19b0*/  @!UP2 UMOV UR11, UR40 ;  /* 0x00000028000bac82 */ /* 0x000fe20008000000 */
[----:B------:R-:W-:Y:S01]  /*19c0*/  SHF.R.S32.HI R17, RZ, 0x1f, R5 ;  /* 0x0000001fff117819 */ /* 0x000fe20000011405 */
[----:B------:R-:W-:Y:S06]  /*19d0*/  @!P1 BRA `(.L_x_174) ;  /* 0x0000000000209947 */ /* 0x000fec0003800000 */
[----:B------:R-:W-:Y:S01]  /*19e0*/  ULDC UR9, c[0x0][0x2d4] ;  /* 0x0000b50000097ab9 */ /* 0x000fe20000000800 */
[----:B------:R-:W-:Y:S01]  /*19f0*/  ULDC UR10, c[0x0][0x2c0] ;  /* 0x0000b000000a7ab9 */ /* 0x000fe20000000800 */
[----:B------:R-:W-:-:S03]  /*1a00*/  @!UP2 UIMAD UR8, UR50, UR9, URZ ;  /* 0x000000093208a2a4 */ /* 0x000fc6000f8e023f */
[----:B------:R-:W-:Y:S01]  /*1a10*/  ULDC UR9, c[0x0][0x2e4] ;  /* 0x0000b90000097ab9 */ /* 0x000fe20000000800 */
[----:B------:R-:W-:Y:S02]  /*1a20*/  ULEA UR8, UR50, UR8, 0x7 ;  /* 0x0000000832087291 */ /* 0x000fe4000f8e383f */
[----:B------:R-:W-:-:S04]  /*1a30*/  ULEA UR9, UR10, UR9, 0x7 ;  /* 0x000000090a097291 */ /* 0x000fc8000f8e383f */
[----:B------:R-:W-:Y:S01]  /*1a40*/  UIMAD UR8, UR9, UR61, UR8 ;  /* 0x0000003d090872a4 */ /* 0x000fe2000f8e0208 */
[----:B------:R-:W-:Y:S11]  /*1a50*/  BRA `(.L_x_175) ;  /* 0x0000000000107947 */ /* 0x000ff60003800000 */
.L_x_174:
[----:B------:R-:W-:Y:S01]  /*1a60*/  ULDC UR8, c[0x0][0x270] ;  /* 0x00009c0000087ab9 */ /* 0x000fe20000000800 */
[----:B------:R-:W-:Y:S01]  /*1a70*/  ULDC UR9, c[0x0][0x2d4] ;  /* 0x0000b50000097ab9 */ /* 0x000fe20000000800 */
[----:B------:R-:W-:-:S04]  /*1a80*/  UIMAD UR8, UR50, UR8, UR61 ;  /* 0x00000008320872a4 */ /* 0x000fc8000f8e023d */
[----:B------:R-:W-:-:S12]  /*1a90*/  UIMAD UR8, UR8, UR9, URZ ;  /* 0x00000009080872a4 */ /* 0x000fd8000f8e023f */
.L_x_175:
[----:B------:R-:W1:Y:S01]  /*1aa0*/  S2R R26, SR_TID.X ;  /* 0x00000000001a7919 */ /* 0x000e620000002100 */
[----:B------:R-:W2:Y:S01]  /*1ab0*/  LDC.64 R12, c[0x0][0x420] ;  /* 0x00010800ff0c7b82 */ /* 0x000ea20000000a00 */
[----:B------:R-:W-:Y:S01]  /*1ac0*/  USHF.R.S32.HI UR19, URZ, 0x1f, UR61 ;  /* 0x0000001f3f137899 */ /* 0x000fe2000801143d */
[----:B------:R-:W-:Y:S01]  /*1ad0*/  BSSY B1, `(.L_x_171) ;  /* 0x000066f000017945 */ /* 0x000fe20003800000 */
[----:B------:R-:W-:Y:S01]  /*1ae0*/  UIADD3 UR31, UR18, UR8, URZ ;  /* 0x00000008121f7290 */ /* 0x000fe2000fffe03f */
[----:B------:R-:W-:Y:S02]  /*1af0*/  ULDC UR12, c[0x0][0x2dc] ;  /* 0x0000b700000c7ab9 */ /* 0x000fe40000000800 */
[----:B------:R-:W-:Y:S01]  /*1b00*/  ULDC.64 UR8, c[0x0][0x428] ;  /* 0x00010a0000087ab9 */ /* 0x000fe20000000a00 */
[----:B------:R-:W-:Y:S01]  /*1b10*/  ULDC UR14, c[0x0][0x270] ;  /* 0x00009c00000e7ab9 */ /* 0x000fe20000000800 */
[----:B------:R-:W-:Y:S01]  /*1b20*/  UIMAD UR10, UR19, UR8, URZ ;  /* 0x00000008130a72a4 */ /* 0x000fe2000f8e023f */
[----:B------:R-:W-:Y:S01]  /*1b30*/  IMAD.U32 R16, RZ, RZ, UR8 ;  /* 0x00000008ff107e24 */ /* 0x000fe2000f8e00ff */
[----:B------:R-:W-:Y:S01]  /*1b40*/  UIADD3 UR8, -UR5, UR13, UR27 ;  /* 0x0000000d05087290 */ /* 0x000fe2000fffe11b */
[----:B------:R-:W-:Y:S01]  /*1b50*/  ULDC UR37, c[0x0][0x398] ;  /* 0x0000e60000257ab9 */ /* 0x000fe20000000800 */
[----:B------:R-:W-:-:S02]  /*1b60*/  UIMAD UR12, UR12, UR14, URZ ;  /* 0x0000000e0c0c72a4 */ /* 0x000fc4000f8e023f */
[----:B------:R-:W-:Y:S02]  /*1b70*/  UIADD3 UR8, UR8, -UR37, URZ ;  /* 0x8000002508087290 */ /* 0x000fe4000fffe03f */
[----:B------:R-:W-:Y:S02]  /*1b80*/  UIADD3 UR26, UR18, UR20, URZ ;  /* 0x00000014121a7290 */ /* 0x000fe4000fffe03f */
[----:B------:R-:W-:Y:S02]  /*1b90*/  UIMAD UR20, UR61, UR9, UR10 ;  /* 0x000000093d1472a4 */ /* 0x000fe4000f8e020a */
[----:B------:R-:W-:Y:S02]  /*1ba0*/  USHF.L.U32 UR9, UR12, 0x6, URZ ;  /* 0x000000060c097899 */ /* 0x000fe4000800063f */
[----:B------:R-:W-:Y:S01]  /*1bb0*/  USHF.R.S32.HI UR10, URZ, 0x1f, UR8 ;  /* 0x0000001f3f0a7899 */ /* 0x000fe20008011408 */
[----:B--2---:R-:W-:Y:S01]  /*1bc0*/  IMAD R14, R12, UR21, RZ ;  /* 0x000000150c0e7c24 */ /* 0x004fe2000f8e02ff */
[----:B------:R-:W-:Y:S01]  /*1bd0*/  ULDC.64 UR14, c[0x0][0x258] ;  /* 0x00009600000e7ab9 */ /* 0x000fe20000000a00 */
[----:B------:R-:W-:Y:S01]  /*1be0*/  ULDC.64 UR16, c[0x0][0x400] ;  /* 0x0001000000107ab9 */ /* 0x000fe20000000a00 */
[----:B------:R-:W-:Y:S01]  /*1bf0*/  ULEA.HI UR10, UR10, UR8, URZ, 0x6 ;  /* 0x000000080a0a7291 */ /* 0x000fe2000f8f303f */
[----:B------:R-:W-:Y:S01]  /*1c00*/  IMAD R14, R13, UR18, R14 ;  /* 0x000000120d0e7c24 */ /* 0x000fe2000f8e020e */
[----:B------:R-:W-:Y:S01]  /*1c10*/  UIMAD UR8, UR19, UR14, URZ ;  /* 0x0000000e130872a4 */ /* 0x000fe2000f8e023f */
[----:B-1----:R-:W-:Y:S01]  /*1c20*/  SHF.R.S32.HI R27, RZ, 0x1f, R26 ;  /* 0x0000001fff1b7819 */ /* 0x002fe2000001141a */
[----:B------:R-:W-:-:S02]  /*1c30*/  USHF.R.S32.HI UR19, URZ, 0x6, UR10 ;  /* 0x000000063f137899 */ /* 0x000fc4000801140a */
[----:B------:R-:W-:Y:S01]  /*1c40*/  UIMAD UR15, UR61, UR15, UR8 ;  /* 0x0000000f3d0f72a4 */ /* 0x000fe2000f8e0208 */
[CC--:B------:R-:W-:Y:S01]  /*1c50*/  LEA.HI R25, R27.reuse, R26.reuse, RZ, 0x3 ;  /* 0x0000001a1b197211 */ /* 0x0c0fe200078f18ff */
[----:B------:R-:W-:Y:S01]  /*1c60*/  ULDC.64 UR34, c[0x0][0x210] ;  /* 0x0000840000227ab9 */ /* 0x000fe20000000a00 */
[----:B------:R-:W-:Y:S01]  /*1c70*/  LEA.HI R15, R27, R26, RZ, 0x5 ;  /* 0x0000001a1b0f7211 */ /* 0x000fe200078f28ff */
[----:B------:R-:W-:Y:S01]  /*1c80*/  ULDC.64 UR32, c[0x0][0x3e0] ;  /* 0x0000f80000207ab9 */ /* 0x000fe20000000a00 */
[----:B------:R-:W-:Y:S01]  /*1c90*/  SHF.R.S32.HI R4, RZ, 0x3, R25 ;  /* 0x00000003ff047819 */ /* 0x000fe20000011419 */
[----:B------:R-:W-:Y:S01]  /*1ca0*/  ULDC.64 UR40, c[0x0][0x2b0] ;  /* 0x0000ac0000287ab9 */ /* 0x000fe20000000a00 */
[----:B------:R-:W-:Y:S01]  /*1cb0*/  LOP3.LUT R6, R25, 0xfffffff8, RZ, 0xc0, !PT ;  /* 0xfffffff819067812 */ /* 0x000fe200078ec0ff */
[----:B------:R-:W-:Y:S01]  /*1cc0*/  ULDC.64 UR46, c[0x0][0x478] ;  /* 0x00011e00002e7ab9 */ /* 0x000fe20000000a00 */
[----:B------:R-:W-:Y:S02]  /*1cd0*/  SHF.R.S32.HI R19, RZ, 0x1f, R4 ;  /* 0x0000001fff137819 */ /* 0x000fe40000011404 */
[----:B------:R-:W-:Y:S01]  /*1ce0*/  IADD3 R8, P1, R4, UR18, RZ ;  /* 0x0000001204087c10 */ /* 0x000fe2000ff3e0ff */
[----:B------:R-:W-:-:S03]  /*1cf0*/  IMAD.IADD R24, R26, 0x1, -R6 ;  /* 0x000000011a187824 */ /* 0x000fc600078e0a06 */
[----:B------:R-:W-:Y:S01]  /*1d00*/  IADD3.X R7, R19, UR21, RZ, P1, !PT ;  /* 0x0000001513077c10 */ /* 0x000fe20008ffe4ff */
[----:B------:R-:W-:-:S04]  /*1d10*/  IMAD.SHL.U32 R6, R24, 0x8, RZ ;  /* 0x0000000818067824 */ /* 0x000fc800078e00ff */
[----:B------:R-:W-:Y:S01]  /*1d20*/  IMAD R9, R7, UR42, RZ ;  /* 0x0000002a07097c24 */ /* 0x000fe2000f8e02ff */
[----:B------:R-:W-:-:S03]  /*1d30*/  SHF.R.S32.HI R7, RZ, 0x1f, R6 ;  /* 0x0000001fff077819 */ /* 0x000fc60000011406 */
[C---:B------:R-:W-:Y:S02]  /*1d40*/  IMAD R11, R8.reuse, UR43, R9 ;  /* 0x0000002b080b7c24 */ /* 0x040fe4000f8e0209 */
[----:B------:R-:W-:-:S03]  /*1d50*/  IMAD.WIDE.U32 R8, R8, UR42, R6 ;  /* 0x0000002a08087c25 */ /* 0x000fc6000f8e0006 */
[----:B------:R-:W-:-:S04]  /*1d60*/  IADD3 R10, P1, R8, UR59, RZ ;  /* 0x0000003b080a7c10 */ /* 0x000fc8000ff3e0ff */
[----:B------:R-:W-:Y:S02]  /*1d70*/  IADD3.X R11, R9, UR51, R11, P1, !PT ;  /* 0x00000033090b7c10 */ /* 0x000fe40008ffe40b */
[----:B------:R-:W-:Y:S01]  /*1d80*/  IADD3 R8, P1, R6, UR11, RZ ;  /* 0x0000000b06087c10 */ /* 0x000fe2000ff3e0ff */
[----:B------:R-:W-:Y:S02]  /*1d90*/  UIADD3 UR11, UP2, UP0, UR36, UR9, UR54 ;  /* 0x00000009240b7290 */ /* 0x000fe4000f85e036 */
[----:B------:R-:W-:Y:S01]  /*1da0*/  USHF.R.S32.HI UR9, URZ, 0x1f, UR9 ;  /* 0x0000001f3f097899 */ /* 0x000fe20008011409 */
[----:B------:R-:W-:-:S03]  /*1db0*/  IADD3.X R9, R7, UR53, RZ, P1, !PT ;  /* 0x0000003507097c10 */ /* 0x000fc60008ffe4ff */
[----:B------:R-:W-:Y:S01]  /*1dc0*/  UIADD3.X UR9, UR55, UR9, UR58, UP2, UP0 ;  /* 0x0000000937097290 */ /* 0x000fe200097e043a */
[----:B------:R-:W-:Y:S01]  /*1dd0*/  IMAD.WIDE.U32 R8, R12, UR18, R8 ;  /* 0x000000120c087c25 */ /* 0x000fe2000f8e0008 */
[----:B------:R-:W-:Y:S02]  /*1de0*/  UIADD3 UR8, UP3, UP2, UR57, UR11, UR60 ;  /* 0x0000000b39087290 */ /* 0x000fe4000fa7e03c */
[----:B------:R-:W-:Y:S01]  /*1df0*/  UISETP.LT.AND UP0, UPT, URZ, UR19, UPT ;  /* 0x000000133f00728c */ /* 0x000fe2000bf01270 */
[----:B------:R-:W-:Y:S01]  /*1e00*/  IMAD.IADD R9, R9, 0x1, R14 ;  /* 0x0000000109097824 */ /* 0x000fe200078e020e */
[----:B------:R-:W-:Y:S01]  /*1e10*/  LOP3.LUT R14, R15, 0xffffffe0, RZ, 0xc0, !PT ;  /* 0xffffffe00f0e7812 */ /* 0x000fe200078ec0ff */
[----:B------:R-:W-:Y:S01]  /*1e20*/  UIADD3.X UR9, UR56, UR9, UR52, UP3, UP2 ;  /* 0x0000000938097290 */ /* 0x000fe20009fe4434 */
[----:B------:R-:W-:Y:S01]  /*1e30*/  SHF.R.S32.HI R15, RZ, 0x5, R15 ;  /* 0x00000005ff0f7819 */ /* 0x000fe2000001140f */
[----:B------:R-:W-:Y:S01]  /*1e40*/  IMAD.WIDE.U32 R8, R16, UR61, R8 ;  /* 0x0000003d10087c25 */ /* 0x000fe2000f8e0008 */
[----:B------:R-:W-:-:S02]  /*1e50*/  USEL UR19, URZ, UR19, !UP0 ;  /* 0x000000133f137287 */ /* 0x000fc4000c000000 */
[----:B------:R-:W-:Y:S01]  /*1e60*/  UIMAD.WIDE UR10, UR26, 0x4, UR40 ;  /* 0x000000041a0a78a5 */ /* 0x000fe2000f8e0228 */
[----:B------:R-:W-:Y:S01]  /*1e70*/  IMAD.IADD R14, R26, 0x1, -R14 ;  /* 0x000000011a0e7824 */ /* 0x000fe200078e0a0e */
[----:B------:R-:W-:Y:S01]  /*1e80*/  UISETP.GT.AND UP0, UPT, UR38, UR19, UPT ;  /* 0x000000132600728c */ /* 0x000fe2000bf04270 */
[----:B------:R-:W-:Y:S02]  /*1e90*/  IMAD.U32 R16, RZ, RZ, UR14 ;  /* 0x0000000eff107e24 */ /* 0x000fe4000f8e00ff */
[----:B------:R-:W-:Y:S02]  /*1ea0*/  IMAD R15, R15, UR12, R14 ;  /* 0x0000000c0f0f7c24 */ /* 0x000fe4000f8e020e */
[----:B------:R-:W-:Y:S01]  /*1eb0*/  IMAD.WIDE.U32 R10, R16, UR61, R10 ;  /* 0x0000003d100a7c25 */ /* 0x000fe2000f8e000a */
[----:B------:R-:W-:Y:S02]  /*1ec0*/  UMOV UR14, UR11 ;  /* 0x0000000b000e7c82 */ /* 0x000fe40008000000 */
[----:B------:R-:W-:Y:S01]  /*1ed0*/  IADD3 R14, P1, R15, UR8, RZ ;  /* 0x000000080f0e7c10 */ /* 0x000fe2000ff3e0ff */
[----:B------:R-:W-:Y:S01]  /*1ee0*/  VIADD R9, R9, UR20 ;  /* 0x0000001409097c36 */ /* 0x000fe20008000000 */
[----:B------:R-:W-:Y:S01]  /*1ef0*/  LEA R30, P3, R10, UR34, 0x1 ;  /* 0x000000220a1e7c11 */ /* 0x000fe2000f8608ff */
[-C--:B------:R-:W-:Y:S01]  /*1f00*/  IMAD R16, R19, R12.reuse, RZ ;  /* 0x0000000c13107224 */ /* 0x080fe200078e02ff */
[----:B------:R-:W-:Y:S01]  /*1f10*/  LEA.HI.X.SX32 R15, R15, UR9, 0x1, P1 ;  /* 0x000000090f0f7c11 */ /* 0x000fe200088f0eff */
[----:B------:R-:W-:Y:S01]  /*1f20*/  IMAD.WIDE.U32 R8, R4, R12, R8 ;  /* 0x0000000c04087225 */ /* 0x000fe200078e0008 */
[----:B------:R-:W-:Y:S01]  /*1f30*/  LEA R20, P1, R14, UR16, 0x2 ;  /* 0x000000100e147c11 */ /* 0x000fe2000f8210ff */
[----:B------:R-:W-:-:S02]  /*1f40*/  UIMAD.WIDE UR20, UR31, 0x4, UR46 ;  /* 0x000000041f1478a5 */ /* 0x000fc4000f8e022e */
[----:B------:R-:W-:Y:S01]  /*1f50*/  IMAD R16, R4, R13, R16 ;  /* 0x0000000d04107224 */ /* 0x000fe200078e0210 */
[----:B------:R-:W-:Y:S01]  /*1f60*/  LEA R32, P2, R8, UR32, 0x1 ;  /* 0x0000002008207c11 */ /* 0x000fe2000f8408ff */
[----:B------:R-:W-:Y:S01]  /*1f70*/  VIADD R11, R11, UR15 ;  /* 0x0000000f0b0b7c36 */ /* 0x000fe20008000000 */
[----:B------:R-:W-:Y:S01]  /*1f80*/  LEA.HI.X R21, R14, UR17, R15, 0x2, P1 ;  /* 0x000000110e157c11 */ /* 0x000fe200088f140f */
[----:B------:R-:W-:Y:S01]  /*1f90*/  IMAD.IADD R9, R9, 0x1, R16 ;  /* 0x0000000109097824 */ /* 0x000fe200078e0210 */
[----:B------:R-:W-:Y:S01]  /*1fa0*/  PLOP3.LUT P1, PT, PT, PT, UP0, 0x80, 0x0 ;  /* 0x000000000000781c */ /* 0x000fe20003f2f008 */
[----:B------:R-:W-:Y:S01]  /*1fb0*/  UIADD3 UR8, UR38, -0x1, URZ ;  /* 0xffffffff26087890 */ /* 0x000fe2000fffe03f */
[----:B------:R-:W-:Y:S01]  /*1fc0*/  LEA.HI.X R31, R10, UR35, R11, 0x1, P3 ;  /* 0x000000230a1f7c11 */ /* 0x000fe200098f0c0b */
[----:B------:R1:W-:Y:S01]  /*1fd0*/  STL.64 [R1+0x30], R20 ;  /* 0x0000301401007387 */ /* 0x0003e20000100a00 */
[----:B------:R-:W-:Y:S01]  /*1fe0*/  LEA.HI.X R33, R8, UR33, R9, 0x1, P2 ;  /* 0x0000002108217c11 */ /* 0x000fe200090f0c09 */
[----:B------:R-:W-:Y:S01]  /*1ff0*/  UMOV UR15, UR10 ;  /* 0x0000000a000f7c82 */ /* 0x000fe20008000000 */
[----:B------:R-:W-:Y:S01]  /*2000*/  UMOV UR17, UR20 ;  /* 0x0000001400117c82 */ /* 0x000fe20008000000 */
[----:B------:R1:W-:Y:S01]  /*2010*/  STL.64 [R1+0x40], R30 ;  /* 0x0000401e01007387 */ /* 0x0003e20000100a00 */
[----:B------:R-:W-:-:S03]  /*2020*/  UMOV UR16, UR21 ;  /* 0x0000001500107c82 */ /* 0x000fc60008000000 */
        /* <DEDUP_REMOVED lines=22> */
.L_x_177:
        /* <DEDUP_REMOVED lines=20> */
.L_x_178:
[----:B------:R-:W-:Y:S01]  /*22d0*/  UIMAD UR12, UR44, UR8, URZ ;  /* 0x000000082c0c72a4 */ /* 0x000fe2000f8e023f */
[----:B------:R-:W-:Y:S01]  /*22e0*/  IMAD.U32 R8, RZ, RZ, UR8 ;  /* 0x00000008ff087e24 */ /* 0x000fe2000f8e00ff */
[----:B------:R-:W-:Y:S01]  /*22f0*/  UIMAD UR5, UR25, -0x40, UR5 ;  /* 0xffffffc0190578a4 */ /* 0x000fe2000f8e0205 */
[----:B------:R-:W-:Y:S01]  /*2300*/  BSSY B0, `(.L_x_179) ;  /* 0x000001d000007945 */ /* 0x000fe20003800000 */
[----:B------:R-:W-:Y:S01]  /*2310*/  UIMAD UR12, UR27, UR9, UR12 ;  /* 0x000000091b0c72a4 */ /* 0x000fe2000f8e020c */
[----:B------:R-:W-:Y:S01]  /*2320*/  IMAD.WIDE.U32 R8, R8, UR27, R6 ;  /* 0x0000001b08087c25 */ /* 0x000fe2000f8e0006 */
[----:B------:R-:W-:Y:S02]  /*2330*/  USHF.R.S32.HI UR14, URZ, 0x1f, UR61 ;  /* 0x0000001f3f0e7899 */ /* 0x000fe4000801143d */
[----:B------:R-:W-:Y:S02]  /*2340*/  ISETP.GE.AND P1, PT, R4, UR5, PT ;  /* 0x0000000504007c0c */ /* 0x000fe4000bf26270 */
[----:B------:R-:W-:Y:S01]  /*2350*/  MOV R5, UR12 ;  /* 0x0000000c00057c02 */ /* 0x000fe20008000f00 */
[----:B------:R-:W-:Y:S01]  /*2360*/  ULDC.64 UR12, c[0x0][0x468] ;  /* 0x00011a00000c7ab9 */ /* 0x000fe20000000a00 */
[----:B------:R-:W-:Y:S01]  /*2370*/  IADD3 R10, P0, R8, UR17, RZ ;  /* 0x00000011080a7c10 */ /* 0x000fe2000ff1e0ff */
[----:B------:R-:W-:Y:S01]  /*2380*/  UIMAD UR14, UR14, UR12, URZ ;  /* 0x0000000c0e0e72a4 */ /* 0x000fe2000f8e023f */
[----:B------:R-:W-:-:S02]  /*2390*/  VIADD R8, R4, 0x20 ;  /* 0x0000002004087836 */ /* 0x000fc40000000000 */
[----:B------:R-:W-:Y:S01]  /*23a0*/  IADD3.X R11, R9, UR18, R5, P0, !PT ;  /* 0x00000012090b7c10 */ /* 0x000fe200087fe405 */
[----:B------:R-:W-:Y:S01]  /*23b0*/  UIMAD UR13, UR61, UR13, UR14 ;  /* 0x0000000d3d0d72a4 */ /* 0x000fe2000f8e020e */
[----:B------:R-:W-:Y:S02]  /*23c0*/  MOV R5, UR12 ;  /* 0x0000000c00057c02 */ /* 0x000fe40008000f00 */
[----:B------:R-:W-:-:S03]  /*23d0*/  ISETP.GE.AND P0, PT, R8, UR5, PT ;  /* 0x0000000508007c0c */ /* 0x000fc6000bf06270 */
[----:B------:R-:W-:-:S04]  /*23e0*/  IMAD.WIDE.U32 R10, R5, UR61, R10 ;  /* 0x0000003d050a7c25 */ /* 0x000fc8000f8e000a */
[----:B------:R-:W-:Y:S01]  /*23f0*/  VIADD R14, R11, UR13 ;  /* 0x0000000d0b0e7c36 */ /* 0x000fe20008000000 */
[----:B------:R-:W-:Y:S06]  /*2400*/  @P1 BRA `(.L_x_180) ;  /* 0x0000000000301947 */ /* 0x000fec0003800000 */
[----:B------:R-:W-:Y:S01]  /*2410*/  MOV R8, R10 ;  /* 0x0000000a00087202 */ /* 0x000fe20000000f00 */
[----:B------:R-:W-:Y:S01]  /*2420*/  IMAD R5, R19, UR8, RZ ;  /* 0x0000000813057c24 */ /* 0x000fe2000f8e02ff */
[----:B------:R-:W-:Y:S01]  /*2430*/  MOV R9, R14 ;  /* 0x0000000e00097202 */ /* 0x000fe20000000f00 */
[----:B------:R-:W-:Y:S02]  /*2440*/  ULDC.64 UR12, c[0x0][0x3f0] ;  /* 0x0000fc00000c7ab9 */ /* 0x000fe40000000a00 */
[C---:B------:R-:W-:Y:S02]  /*2450*/  IMAD R5, R4.reuse, UR9, R5 ;  /* 0x0000000904057c24 */ /* 0x040fe4000f8e0205 */
[----:B------:R-:W-:-:S05]  /*2460*/  IMAD.WIDE.U32 R12, R4, UR8, R8 ;  /* 0x00000008040c7c25 */ /* 0x000fca000f8e0008 */
[----:B------:R-:W-:Y:S02]  /*2470*/  IADD3 R5, R13, R5, RZ ;  /* 0x000000050d057210 */ /* 0x000fe40007ffe0ff */
[----:B------:R-:W-:-:S04]  /*2480*/  LEA R8, P2, R12, UR12, 0x1 ;  /* 0x0000000c0c087c11 */ /* 0x000fc8000f8408ff */
[----:B------:R-:W-:-:S05]  /*2490*/  LEA.HI.X R9, R12, UR13, R5, 0x1, P2 ;  /* 0x0000000d0c097c11 */ /* 0x000fca00090f0c05 */
[----:B------:R2:W-:Y:S04]  /*24a0*/  STG.E.128 desc[UR6][R8.64], RZ ;  /* 0x000000ff08007986 */ /* 0x0005e8000c101d06 */
[----:B------:R2:W-:Y:S04]  /*24b0*/  STG.E.128 desc[UR6][R8.64+0x80], RZ ;  /* 0x000080ff08007986 */ /* 0x0005e8000c101d06 */
[----:B------:R2:W-:Y:S02]  /*24c0*/  STG.E.128 desc[UR6][R8.64+0x100], RZ ;  /* 0x000100ff08007986 */ /* 0x0005e4000c101d06 */
.L_x_180:
[----:B------:R-:W-:Y:S05]  /*24d0*/  BSYNC B0 ;  /* 0x0000000000007941 */ /* 0x000fea0003800000 */
.L_x_179:
[----:B------:R-:W-:Y:S04]  /*24e0*/  BSSY B0, `(.L_x_181) ;  /* 0x000000f000007945 */ /* 0x000fe80003800000 */
[----:B------:R-:W-:Y:S05]  /*24f0*/  @P0 BRA `(.L_x_182) ;  /* 0x0000000000340947 */ /* 0x000fea0003800000 */
[----:B------:R-:W-:Y:S01]  /*2500*/  IADD3 R5, P2, R4, 0x20, RZ ;  /* 0x0000002004057810 */ /* 0x000fe20007f5e0ff */
[----:B------:R-:W-:Y:S01]  /*2510*/  ULDC.64 UR12, c[0x0][0x3f0] ;  /* 0x0000fc00000c7ab9 */ /* 0x000fe20000000a00 */
[----:B------:R-:W-:Y:S02]  /*2520*/  MOV R11, R14 ;  /* 0x0000000e000b7202 */ /* 0x000fe40000000f00 */
[----:B--2---:R-:W-:Y:S01]  /*2530*/  IADD3.X R8, RZ, R19, RZ, P2, !PT ;  /* 0x00000013ff087210 */ /* 0x004fe200017fe4ff */
        /* <DEDUP_REMOVED lines=9> */
.L_x_182:
[----:B------:R-:W-:Y:S05]  /*25d0*/  BSYNC B0 ;  /* 0x0000000000007941 */ /* 0x000fea0003800000 */
.L_x_181:
[----:B------:R-:W-:Y:S01]  /*25e0*/  UIMAD UR5, UR44, UR10, URZ ;  /* 0x0000000a2c0572a4 */ /* 0x000fe2000f8e023f */
[----:B------:R-:W-:Y:S01]  /*25f0*/  IMAD.U32 R5, RZ, RZ, UR10 ;  /* 0x0000000aff057e24 */ /* 0x000fe2000f8e00ff */
[----:B------:R-:W-:Y:S01]  /*2600*/  USHF.R.S32.HI UR12, URZ, 0x1f, UR61 ;  /* 0x0000001f3f0c7899 */ /* 0x000fe2000801143d */
[----:B------:R-:W-:Y:S01]  /*2610*/  BSSY B0, `(.L_x_183) ;  /* 0x0000019000007945 */ /* 0x000fe20003800000 */
[----:B------:R-:W-:Y:S01]  /*2620*/  UIMAD UR5, UR27, UR11, UR5 ;  /* 0x0000000b1b0572a4 */ /* 0x000fe2000f8e0205 */
[----:B------:R-:W-:Y:S01]  /*2630*/  IMAD.WIDE.U32 R6, R5, UR27, R6 ;  /* 0x0000001b05067c25 */ /* 0x000fe2000f8e0006 */
[----:B------:R-:W-:-:S04]  /*2640*/  ULDC.64 UR8, c[0x0][0x470] ;  /* 0x00011c0000087ab9 */ /* 0x000fc80000000a00 */
[----:B------:R-:W-:Y:S01]  /*2650*/  IMAD.U32 R5, RZ, RZ, UR5 ;  /* 0x00000005ff057e24 */ /* 0x000fe2000f8e00ff */
[----:B--23--:R-:W-:Y:S01]  /*2660*/  IADD3 R8, P2, R6, UR15, RZ ;  /* 0x0000000f06087c10 */ /* 0x00cfe2000ff5e0ff */
        /* <DEDUP_REMOVED lines=19> */
.L_x_184:
[----:B------:R-:W-:Y:S05]  /*27a0*/  BSYNC B0 ;  /* 0x0000000000007941 */ /* 0x000fea0003800000 */
.L_x_183:
[----:B------:R-:W-:Y:S05]  /*27b0*/  @P0 BRA `(.L_x_185) ;  /* 0x0000005800800947 */ /* 0x000fea0003800000 */
[----:B------:R-:W-:Y:S01]  /*27c0*/  IADD3 R4, P0, R4, 0x20, RZ ;  /* 0x0000002004047810 */ /* 0x000fe20007f1e0ff */
[----:B------:R-:W-:Y:S01]  /*27d0*/  ULDC.64 UR8, c[0x0][0x3f8] ;  /* 0x0000fe0000087ab9 */ /* 0x000fe20000000a00 */
[----:B--2---:R-:W-:-:S03]  /*27e0*/  MOV R7, R5 ;  /* 0x0000000500077202 */ /* 0x004fc60000000f00 */
[----:B------:R-:W-:-:S04]  /*27f0*/  IMAD.X R6, RZ, RZ, R19, P0 ;  /* 0x000000ffff067224 */ /* 0x000fc800000e0613 */
[----:B------:R-:W-:Y:S02]  /*2800*/  IMAD R9, R6, UR10, RZ ;  /* 0x0000000a06097c24 */ /* 0x000fe4000f8e02ff */
[----:B------:R-:W-:Y:S02]  /*2810*/  IMAD.MOV.U32 R6, RZ, RZ, R8 ;  /* 0x000000ffff067224 */ /* 0x000fe400078e0008 */
[C---:B------:R-:W-:Y:S02]  /*2820*/  IMAD R5, R4.reuse, UR11, R9 ;  /* 0x0000000b04057c24 */ /* 0x040fe4000f8e0209 */
[----:B------:R-:W-:-:S03]  /*2830*/  IMAD.WIDE.U32 R6, R4, UR10, R6 ;  /* 0x0000000a04067c25 */ /* 0x000fc6000f8e0006 */
[----:B------:R-:W-:Y:S02]  /*2840*/  LEA R4, P0, R6, UR8, 0x1 ;  /* 0x0000000806047c11 */ /* 0x000fe4000f8008ff */
[----:B------:R-:W-:-:S04]  /*2850*/  IADD3 R5, R7, R5, RZ ;  /* 0x0000000507057210 */ /* 0x000fc80007ffe0ff */
[----:B------:R-:W-:-:S05]  /*2860*/  LEA.HI.X R5, R6, UR9, R5, 0x1, P0 ;  /* 0x0000000906057c11 */ /* 0x000fca00080f0c05 */
[----:B------:R2:W-:Y:S04]  /*2870*/  STG.E.128 desc[UR6][R4.64], RZ ;  /* 0x000000ff04007986 */ /* 0x0005e8000c101d06 */
[----:B------:R2:W-:Y:S04]  /*2880*/  STG.E.128 desc[UR6][R4.64+0x80], RZ ;  /* 0x000080ff04007986 */ /* 0x0005e8000c101d06 */
[----:B------:R2:W-:Y:S01]  /*2890*/  STG.E.128 desc[UR6][R4.64+0x100], RZ ;  /* 0x000100ff04007986 */ /* 0x0005e2000c101d06 */
[----:B------:R-:W-:Y:S05]  /*28a0*/  BRA `(.L_x_185) ;  /* 0x0000005800447947 */ /* 0x000fea0003800000 */
.L_x_176:
[----:B------:R-:W2:Y:S04]  /*28b0*/  LDL R29, [R1+0x70] ;  /* 0x00007000011d7983 */ /* 0x000ea80000100800 */
[----:B------:R-:W3:Y:S01]  /*28c0*/  LDL R28, [R1+0x2c] ;  /* 0x00002c00011c7983 */ /* 0x000ee20000100800 */
[----:B------:R-:W-:Y:S01]  /*28d0*/  UIMAD UR10, UR25, -0x40, UR5 ;  /* 0xffffffc0190a78a4 */ /* 0x000fe2000f8e0205 */
[C---:B------:R-:W-:Y:S01]  /*28e0*/  VIADD R9, R4.reuse, 0x20 ;  /* 0x0000002004097836 */ /* 0x040fe20000000000 */
[----:B------:R-:W-:Y:S01]  /*28f0*/  UIMAD UR9, UR8, -0x40, UR13 ;  /* 0xffffffc0080978a4 */ /* 0x000fe2000f8e020d */
[----:B------:R-:W-:Y:S01]  /*2900*/  IMAD.U32 R8, RZ, RZ, UR22 ;  /* 0x00000016ff087e24 */ /* 0x000fe2000f8e00ff */
[----:B------:R-:W-:Y:S01]  /*2910*/  UIMAD UR11, UR44, UR22, URZ ;  /* 0x000000162c0b72a4 */ /* 0x000fe2000f8e023f */
[----:B------:R-:W-:Y:S01]  /*2920*/  IMAD.U32 R10, RZ, RZ, UR28 ;  /* 0x0000001cff0a7e24 */ /* 0x000fe2000f8e00ff */
[----:B------:R-:W-:Y:S01]  /*2930*/  ISETP.GE.AND P4, PT, R4, UR10, PT ;  /* 0x0000000a04007c0c */ /* 0x000fe2000bf86270 */
[----:B------:R-:W-:Y:S01]  /*2940*/  UIMAD UR12, UR44, UR28, URZ ;  /* 0x0000001c2c0c72a4 */ /* 0x000fe2000f8e023f */
[C---:B------:R-:W-:Y:S01]  /*2950*/  ISETP.GE.AND P2, PT, R9.reuse, UR9, PT ;  /* 0x0000000909007c0c */ /* 0x040fe2000bf46270 */
[----:B------:R-:W-:Y:S01]  /*2960*/  UIMAD UR11, UR27, UR23, UR11 ;  /* 0x000000171b0b72a4 */ /* 0x000fe2000f8e020b */
[----:B------:R-:W-:Y:S01]  /*2970*/  ISETP.GE.AND P3, PT, R9, UR10, PT ;  /* 0x0000000a09007c0c */ /* 0x000fe2000bf66270 */
[----:B------:R-:W-:Y:S01]  /*2980*/  IMAD.WIDE.U32 R8, R8, UR27, R6 ;  /* 0x0000001b08087c25 */ /* 0x000fe2000f8e0006 */
[----:B------:R-:W-:Y:S01]  /*2990*/  UIMAD UR12, UR27, UR29, UR12 ;  /* 0x0000001d1b0c72a4 */ /* 0x000fe2000f8e020c */
[----:B------:R-:W-:-:S02]  /*29a0*/  ULDC.64 UR20, c[0x0][0x260] ;  /* 0x0000980000147ab9 */ /* 0x000fc40000000a00 */
[----:B------:R-:W-:Y:S01]  /*29b0*/  IMAD.U32 R14, RZ, RZ, UR11 ;  /* 0x0000000bff0e7e24 */ /* 0x000fe2000f8e00ff */
[----:B------:R-:W-:Y:S01]  /*29c0*/  IADD3 R8, P0, R8, UR39, RZ ;  /* 0x0000002708087c10 */ /* 0x000fe2000ff1e0ff */
[----:B------:R-:W-:Y:S01]  /*29d0*/  ULDC.64 UR10, c[0x0][0x268] ;  /* 0x00009a00000a7ab9 */ /* 0x000fe20000000a00 */
[----:B------:R-:W-:Y:S01]  /*29e0*/  IMAD.SHL.U32 R13, R13, 0x40, RZ ;  /* 0x000000400d0d7824 */ /* 0x000fe200078e00ff */
[----:B-1----:R-:W1:Y:S01]  /*29f0*/  @!P4 LDC.64 R20, c[0x0][0x220] ;  /* 0x00008800ff14cb82 */ /* 0x002e620000000a00 */
[----:B------:R-:W-:Y:S01]  /*2a00*/  IADD3.X R9, R9, UR48, R14, P0, !PT ;  /* 0x0000003009097c10 */ /* 0x000fe200087fe40e */
[----:B------:R-:W-:Y:S01]  /*2a10*/  IMAD.MOV.U32 R240, RZ, RZ, 0x20 ;  /* 0x00000020fff07424 */ /* 0x000fe200078e00ff */
[----:B------:R-:W-:Y:S01]  /*2a20*/  ULDC UR18, c[0x0][0x394] ;  /* 0x0000e50000127ab9 */ /* 0x000fe20000000800 */
[----:B------:R-:W-:Y:S02]  /*2a30*/  CS2R R142, SRZ ;  /* 0x00000000008e7805 */ /* 0x000fe4000001ff00 */
[----:B------:R-:W-:-:S02]  /*2a40*/  CS2R R140, SRZ ;  /* 0x00000000008c7805 */ /* 0x000fc4000001ff00 */
[----:B------:R-:W-:Y:S02]  /*2a50*/  CS2R R146, SRZ ;  /* 0x0000000000927805 */ /* 0x000fe4000001ff00 */
[----:B------:R-:W-:Y:S01]  /*2a60*/  CS2R R144, SRZ ;  /* 0x0000000000907805 */ /* 0x000fe2000001ff00 */
[----:B------:R-:W4:Y:S01]  /*2a70*/  @!P3 LDC.64 R22, c[0x0][0x220] ;  /* 0x00008800ff16bb82 */ /* 0x000f220000000a00 */
        /* <DEDUP_REMOVED lines=37> */
[----:B------:R-:W-:Y:S01]  /*2cd0*/  ULDC UR26, c[0x0][0x2dc] ;  /* 0x0000b700001a7ab9 */ /* 0x000fe20000000800 */
[----:B--2---:R-:W-:-:S05]  /*2ce0*/  VIADD R11, R29, 0x8 ;  /* 0x000000081d0b7836 */ /* 0x004fca0000000000 */
[----:B------:R-:W-:Y:S01]  /*2cf0*/  ISETP.GE.AND P5, PT, R11, UR9, PT ;  /* 0x000000090b007c0c */ /* 0x000fe2000bfa6270 */
[----:B------:R-:W-:-:S04]  /*2d00*/  IMAD.WIDE.U32 R10, R10, UR27, R6 ;  /* 0x0000001b0a0a7c25 */ /* 0x000fc8000f8e0006 */
[----:B------:R-:W-:Y:S01]  /*2d10*/  IMAD.WIDE.U32 R6, R12, 0x40, RZ ;  /* 0x000000400c067825 */ /* 0x000fe200078e00ff */
[----:B------:R-:W-:-:S03]  /*2d20*/  IADD3 R16, P1, R10, UR45, RZ ;  /* 0x0000002d0a107c10 */ /* 0x000fc6000ff3e0ff */
[----:B------:R-:W-:Y:S01]  /*2d30*/  IMAD.U32 R10, RZ, RZ, UR12 ;  /* 0x0000000cff0a7e24 */ /* 0x000fe2000f8e00ff */
[----:B------:R-:W-:Y:S01]  /*2d40*/  @!P2 IADD3 R12, P0, R32, R6, RZ ;  /* 0x00000006200ca210 */ /* 0x000fe20007f1e0ff */
[----:B------:R-:W-:Y:S01]  /*2d50*/  IMAD R6, R17, UR10, RZ ;  /* 0x0000000a11067c24 */ /* 0x000fe2000f8e02ff */
[----:B------:R-:W-:Y:S02]  /*2d60*/  USHF.L.U32 UR12, UR43, 0x6, URZ ;  /* 0x000000062b0c7899 */ /* 0x000fe4000800063f */
[----:B------:R-:W-:Y:S01]  /*2d70*/  @!P2 IADD3.X R13, R33, R7, R13, P0, !PT ;  /* 0x00000007210da210 */ /* 0x000fe200007fe40d */
[C---:B------:R-:W-:Y:S01]  /*2d80*/  IMAD R15, R5.reuse, UR11, R6 ;  /* 0x0000000b050f7c24 */ /* 0x040fe2000f8e0206 */
[----:B------:R-:W-:Y:S01]  /*2d90*/  @!P3 IADD3 R14, P0, R4, 0x20, RZ ;  /* 0x00000020040eb810 */ /* 0x000fe20007f1e0ff */
[----:B------:R-:W-:Y:S01]  /*2da0*/  IMAD.WIDE.U32 R6, R5, UR10, R8 ;  /* 0x0000000a05067c25 */ /* 0x000fe2000f8e0008 */
[----:B------:R-:W-:-:S03]  /*2db0*/  UIMAD.WIDE.U32 UR10, UR42, 0x40, URZ ;  /* 0x000000402a0a78a5 */ /* 0x000fc6000f8e003f */
[----:B------:R-:W-:Y:S01]  /*2dc0*/  IMAD R8, R17, UR20, RZ ;  /* 0x0000001411087c24 */ /* 0x000fe2000f8e02ff */
[----:B------:R-:W-:Y:S01]  /*2dd0*/  IADD3.X R17, R11, UR49, R10, P1, !PT ;  /* 0x000000310b117c10 */ /* 0x000fe20008ffe40a */
[----:B------:R-:W-:Y:S02]  /*2de0*/  @!P4 IMAD R9, R19, UR22, RZ ;  /* 0x000000161309cc24 */ /* 0x000fe4000f8e02ff */
[----:B------:R-:W-:Y:S02]  /*2df0*/  IMAD.IADD R7, R7, 0x1, R15 ;  /* 0x0000000107077824 */ /* 0x000fe400078e020f */
[----:B------:R-:W-:Y:S02]  /*2e00*/  IMAD R18, R5, UR21, R8 ;  /* 0x0000001505127c24 */ /* 0x000fe4000f8e0208 */
[----:B------:R-:W-:Y:S02]  /*2e10*/  @!P4 IMAD R9, R4, UR23, R9 ;  /* 0x000000170409cc24 */ /* 0x000fe4000f8e0209 */
[----:B------:R-:W-:-:S02]  /*2e20*/  @!P3 IMAD.X R8, RZ, RZ, R19, P0 ;  /* 0x000000ffff08b224 */ /* 0x000fc400000e0613 */
[----:B------:R-:W-:-:S04]  /*2e30*/  @!P4 IMAD.WIDE.U32 R10, R4, UR22, R6 ;  /* 0x00000016040acc25 */ /* 0x000fc8000f8e0006 */
[----:B------:R-:W-:-:S04]  /*2e40*/  IMAD.WIDE.U32 R16, R5, UR20, R16 ;  /* 0x0000001405107c25 */ /* 0x000fc8000f8e0010 */
[----:B------:R-:W-:Y:S01]  /*2e50*/  @!P3 IMAD R5, R8, UR22, RZ ;  /* 0x000000160805bc24 */ /* 0x000fe2000f8e02ff */
[----:B-1----:R-:W-:Y:S01]  /*2e60*/  @!P4 LEA R8, P0, R10, R20, 0x1 ;  /* 0x000000140a08c211 */ /* 0x002fe200078008ff */
[----:B------:R-:W-:Y:S02]  /*2e70*/  @!P4 IMAD.IADD R9, R11, 0x1, R9 ;  /* 0x000000010b09c824 */ /* 0x000fe400078e0209 */
[----:B------:R-:W-:Y:S01]  /*2e80*/  @!P3 IMAD R11, R14, UR23, R5 ;  /* 0x000000170e0bbc24 */ /* 0x000fe2000f8e0205 */
[----:B------:R-:W-:Y:S01]  /*2e90*/  @!P3 IADD3 R5, P1, R4, 0x20, RZ ;  /* 0x000000200405b810 */ /* 0x000fe20007f3e0ff */
[----:B------:R-:W-:Y:S01]  /*2ea0*/  @!P3 IMAD.WIDE.U32 R14, R14, UR22, R6 ;  /* 0x000000160e0ebc25 */ /* 0x000fe2000f8e0006 */
[----:B------:R-:W-:Y:S01]  /*2eb0*/  @!P4 LEA.HI.X R9, R10, R21, R9, 0x1, P0 ;  /* 0x000000150a09c211 */ /* 0x000fe200000f0c09 */
[----:B------:R-:W-:Y:S01]  /*2ec0*/  UIADD3 UR20, UR27, UR13, URZ ;  /* 0x0000000d1b147290 */ /* 0x000fe2000fffe03f */
[----:B------:R-:W-:Y:S01]  /*2ed0*/  PLOP3.LUT P0, PT, PT, PT, UP4, 0x80, 0x0 ;  /* 0x000000000000781c */ /* 0x000fe20003f0f048 */
[----:B------:R-:W-:Y:S01]  /*2ee0*/  IMAD.IADD R7, R17, 0x1, R18 ;  /* 0x0000000111077824 */ /* 0x000fe200078e0212 */
[----:B------:R-:W-:Y:S01]  /*2ef0*/  ULDC UR23, c[0x0][0x398] ;  /* 0x0000e60000177ab9 */ /* 0x000fe20000000800 */
[----:B------:R-:W-:Y:S01]  /*2f00*/  @!P3 IMAD.X R18, RZ, RZ, R19, P1 ;  /* 0x000000ffff12b224 */ /* 0x000fe200008e0613 */
[----:B----4-:R-:W-:Y:S01]  /*2f10*/  @!P3 LEA R10, P1, R14, R22, 0x1 ;  /* 0x000000160e0ab211 */ /* 0x010fe200078208ff */
[----:B------:R-:W-:-:S02]  /*2f20*/  @!P3 IMAD.IADD R11, R15, 0x1, R11 ;  /* 0x000000010f0bb824 */ /* 0x000fc400078e020b */
[----:B------:R-:W-:Y:S02]  /*2f30*/  @!P3 IMAD.MOV.U32 R17, RZ, RZ, R7 ;  /* 0x000000ffff11b224 */ /* 0x000fe400078e0007 */
[----:B------:R-:W-:Y:S01]  /*2f40*/  @!P4 IMAD R15, R19, UR28, RZ ;  /* 0x0000001c130fcc24 */ /* 0x000fe2000f8e02ff */
[----:B------:R-:W-:Y:S01]  /*2f50*/  @!P3 LEA.HI.X R11, R14, R23, R11, 0x1, P1 ;  /* 0x000000170e0bb211 */ /* 0x000fe200008f0c0b */
[----:B------:R-:W-:Y:S01]  /*2f60*/  @!P3 IMAD R18, R18, UR28, RZ ;  /* 0x0000001c1212bc24 */ /* 0x000fe2000f8e02ff */
[C---:B------:R-:W-:Y:S01]  /*2f70*/  ISETP.GE.AND P1, PT, R4.reuse, UR9, PT ;  /* 0x0000000904007c0c */ /* 0x040fe2000bf26270 */
[----:B------:R-:W-:Y:S01]  /*2f80*/  @P0 BAR.SYNC.DEFER_BLOCKING 0x0 ;  /* 0x0000000000000b1d */ /* 0x000fe20000010000 */
[----:B------:R-:W-:Y:S02]  /*2f90*/  @!P4 IMAD.MOV.U32 R6, RZ, RZ, R16 ;  /* 0x000000ffff06c224 */ /* 0x000fe400078e0010 */
[----:B------:R-:W-:Y:S02]  /*2fa0*/  @!P4 IMAD R19, R4, UR29, R15 ;  /* 0x0000001d0413cc24 */ /* 0x000fe4000f8e020f */
[----:B------:R-:W-:-:S02]  /*2fb0*/  @!P3 IMAD R18, R5, UR29, R18 ;  /* 0x0000001d0512bc24 */ /* 0x000fc4000f8e0212 */
[----:B------:R-:W-:-:S04]  /*2fc0*/  @!P3 IMAD.WIDE.U32 R16, R5, UR28, R16 ;  /* 0x0000001c0510bc25 */ /* 0x000fc8000f8e0010 */
[----:B------:R-:W-:Y:S01]  /*2fd0*/  @!P4 IMAD.WIDE.U32 R14, R4, UR28, R6 ;  /* 0x0000001c040ecc25 */ /* 0x000fe2000f8e0006 */
[----:B------:R-:W-:-:S03]  /*2fe0*/  @!P2 IADD3 R4, P0, R30, UR10, RZ ;  /* 0x0000000a1e04ac10 */ /* 0x000fc6000ff1e0ff */
[----:B------:R-:W-:Y:S02]  /*2ff0*/  IMAD.U32 R5, RZ, RZ, UR12 ;  /* 0x0000000cff057e24 */ /* 0x000fe4000f8e00ff */
[----:B------:R-:W-:-:S03]  /*3000*/  @!P4 IMAD.IADD R7, R15, 0x1, R19 ;  /* 0x000000010f07c824 */ /* 0x000fc600078e0213 */
[----:B------:R-:W-:Y:S01]  /*3010*/  @!P2 IADD3.X R5, R31, UR11, R5, P0, !PT ;  /* 0x0000000b1f05ac10 */ /* 0x000fe200087fe405 */
[----:B---3--:R-:W-:Y:S04]  /*3020*/  @P4 STS.128 [R28+0x12000], RZ ;  /* 0x012000ff1c004388 */ /* 0x008fe80000000c00 */
        /* <DEDUP_REMOVED lines=17> */
[----:B-1----:R-:W1:Y:S03]  /*3140*/  @!P4 LDC.64 R8, c[0x0][0x218] ;  /* 0x00008600ff08cb82 */ /* 0x002e660000000a00 */
        /* <DEDUP_REMOVED lines=9> */
[----:B--2---:R-:W2:Y:S03]  /*31e0*/  @!P3 LDC.64 R10, c[0x0][0x218] ;  /* 0x00008600ff0abb82 */ /* 0x004ea60000000a00 */
[----:B------:R-:W-:Y:S01]  /*31f0*/  @!P1 LDGSTS.E.BYPASS.LTC128B.128 [R28+0xa000], desc[UR6][R32.64+0x100] ;  /* 0x0a000100201c9fae */ /* 0x000fe2000b901d46 */
[----:B-1----:R-:W-:-:S02]  /*3200*/  @!P4 LEA R6, P0, R14, R8, 0x1 ;  /* 0x000000080e06c211 */ /* 0x002fc400078008ff */
[----:B------:R-:W-:Y:S01]  /*3210*/  SHF.R.S32.HI R8, RZ, 0x1f, R29 ;  /* 0x0000001fff087819 */ /* 0x000fe2000001141d */
[----:B------:R-:W-:Y:S01]  /*3220*/  @P2 STS.128 [R28+0x7000], RZ ;  /* 0x007000ff1c002388 */ /* 0x000fe20000000c00 */
[----:B------:R-:W-:Y:S01]  /*3230*/  @!P4 LEA.HI.X R7, R14, R9, R7, 0x1, P0 ;  /* 0x000000090e07c211 */ /* 0x000fe200000f0c07 */
[----:B------:R-:W-:Y:S02]  /*3240*/  IMAD.MOV.U32 R9, RZ, RZ, 0x7f800000 ;  /* 0x7f800000ff097424 */ /* 0x000fe400078e00ff */
        /* <DEDUP_REMOVED lines=17> */
[C---:B------:R-:W-:Y:S01]  /*3360*/  ISETP.GE.AND P1, PT, R29.reuse, UR9, PT ;  /* 0x000000091d007c0c */ /* 0x040fe2000bf26270 */
[----:B-1----:R-:W-:-:S02]  /*3370*/  IMAD.SHL.U32 R13, R29, 0x4, RZ ;  /* 0x000000041d0d7824 */ /* 0x002fc400078e00ff */
[----:B------:R-:W-:Y:S01]  /*3380*/  @P2 STS.128 [R28+0x1000], RZ ;  /* 0x001000ff1c002388 */ /* 0x000fe20000000c00 */
[----:B------:R-:W-:Y:S01]  /*3390*/  SHF.L.U64.HI R12, R29, 0x2, R8 ;  /* 0x000000021d0c7819 */ /* 0x000fe20000010208 */
        /* <DEDUP_REMOVED lines=18> */
[----:B-1----:R-:W-:Y:S01]  /*34c0*/  @!P3 IMAD.IADD R5, R17, 0x1, R18 ;  /* 0x000000011105b824 */ /* 0x002fe200078e0212 */
[----:B--2---:R-:W-:-:S02]  /*34d0*/  @!P3 LEA R4, P0, R16, R10, 0x1 ;  /* 0x0000000a1004b211 */ /* 0x004fc400078008ff */
[----:B------:R-:W-:Y:S02]  /*34e0*/  STL [R1+0x64], R13 ;  /* 0x0000640d01007387 */ /* 0x000fe40000100800 */
[----:B------:R-:W-:Y:S02]  /*34f0*/  @!P3 LEA.HI.X R5, R16, R11, R5, 0x1, P0 ;  /* 0x0000000b1005b211 */ /* 0x000fe400000f0c05 */
[----:B------:R-:W-:Y:S04]  /*3500*/  STL [R1+0x60], R12 ;  /* 0x0000600c01007387 */ /* 0x000fe80000100800 */
[----:B------:R-:W-:Y:S04]  /*3510*/  @P3 STS.128 [R28+0xd000], RZ ;  /* 0x00d000ff1c003388 */ /* 0x000fe80000000c00 */
[----:B------:R-:W-:Y:S04]  /*3520*/  @P3 STS.128 [R28+0xf000], RZ ;  /* 0x00f000ff1c003388 */ /* 0x000fe80000000c00 */
[----:B------:R-:W-:Y:S04]  /*3530*/  @P3 STS.128 [R28+0x11000], RZ ;  /* 0x011000ff1c003388 */ /* 0x000fe80000000c00 */
[----:B------:R-:W-:Y:S01]  /*3540*/  @!PT LDS RZ, [RZ] ;  /* 0x00000000fffff984 */ /* 0x000fe20000000800 */
[----:B------:R-:W-:Y:S01]  /*3550*/  @!PT LDS RZ, [RZ] ;  /* 0x00000000fffff984 */ /* 0x000fe20000000800 */
[----:B------:R-:W-:Y:S01]  /*3560*/  @!PT LDS RZ, [RZ] ;  /* 0x00000000fffff984 */ /* 0x000fe20000000800 */
[----:B------:R-:W-:Y:S01]  /*3570*/  @!P3 LDGSTS.E.BYPASS.LTC128B.128 [R28+0xd000], desc[UR6][R4.64] ;  /* 0x0d000000041cbfae */ /* 0x000fe2000b901d46 */
[----:B---3--:R-:W-:-:S03]  /*3580*/  IADD3 R6, P0, R13, UR15, RZ ;  /* 0x0000000f0d067c10 */ /* 0x008fc6000ff1e0ff */
[----:B------:R-:W-:Y:S01]  /*3590*/  @!P3 LDGSTS.E.BYPASS.LTC128B.128 [R28+0xf000], desc[UR6][R4.64+0x80] ;  /* 0x0f000080041cbfae */ /* 0x000fe2000b901d46 */
[----:B------:R-:W-:-:S03]  /*35a0*/  IADD3.X R7, R12, UR14, RZ, P0, !PT ;  /* 0x0000000e0c077c10 */ /* 0x000fc600087fe4ff */
[----:B------:R1:W-:Y:S04]  /*35b0*/  @!P3 LDGSTS.E.BYPASS.LTC128B.128 [R28+0x11000], desc[UR6][R4.64+0x100] ;  /* 0x11000100041cbfae */ /* 0x0003e8000b901d46 */
[----:B------:R-:W0:Y:S04]  /*35c0*/  LDGDEPBAR ;  /* 0x00000000000079af */ /* 0x000e280000000000 */
[----:B------:R-:W2:Y:S04]  /*35d0*/  @!P1 LDG.E R9, desc[UR6][R6.64] ;  /* 0x0000000606099981 */ /* 0x000ea8000c1e1900 */
[----:B------:R3:W4:Y:S01]  /*35e0*/  @!P5 LDG.E R8, desc[UR6][R6.64+0x20] ;  /* 0x000020060608d981 */ /* 0x000722000c1e1900 */
[----:B-1----:R-:W-:Y:S01]  /*35f0*/  LEA.HI R4, R27, R26, RZ, 0x4 ;  /* 0x0000001a1b047211 */ /* 0x002fe200078f20ff */
[----:B------:R-:W-:-:S04]  /*3600*/  DEPBAR.LE SB0, 0x1 ;  /* 0x000080400000791a */ /* 0x000fc80000000000 */
[----:B------:R-:W-:Y:S01]  /*3610*/  SHF.R.S32.HI R5, RZ, 0x4, R4 ;  /* 0x00000004ff057819 */ /* 0x000fe20000011404 */
[----:B------:R-:W-:Y:S03]  /*3620*/  BAR.SYNC.DEFER_BLOCKING 0x0 ;  /* 0x0000000000007b1d */ /* 0x000fe60000010000 */
[----:B------:R-:W-:-:S03]  /*3630*/  LEA.HI R4, R4, R5, RZ, 0x1 ;  /* 0x0000000504047211 */ /* 0x000fc600078f08ff */
[----:B--2---:R1:W-:Y:S01]  /*3640*/  STL [R1+0x58], R9 ;  /* 0x0000580901007387 */ /* 0x0043e20000100800 */
[C---:B---3--:R-:W-:Y:S01]  /*3650*/  IMAD.SHL.U32 R7, R24.reuse, 0x40, RZ ;  /* 0x0000004018077824 */ /* 0x048fe200078e00ff */
[----:B------:R-:W-:Y:S02]  /*3660*/  LOP3.LUT P0, RZ, R24, 0x2, RZ, 0xc0, !PT ;  /* 0x0000000218ff7812 */ /* 0x000fe4000780c0ff */
[----:B------:R-:W2:Y:S04]  /*3670*/  LDSM.16.M88.4 R164, [R252] ;  /* 0x00000000fca4783b */ /* 0x000ea80000000200 */
[----:B------:R-:W3:Y:S04]  /*3680*/  LDSM.16.M88.4 R168, [R252+0x800] ;  /* 0x00080000fca8783b */ /* 0x000ee80000000200 */
[----:B------:R-:W2:Y:S04]  /*3690*/  LDSM.16.M88.4 R196, [R252+0x2000] ;  /* 0x00200000fcc4783b */ /* 0x000ea80000000200 */
[----:B------:R-:W2:Y:S04]  /*36a0*/  LDSM.16.M88.4 R200, [R252+0x2800] ;  /* 0x00280000fcc8783b */ /* 0x000ea80000000200 */
[----:B------:R-:W2:Y:S04]  /*36b0*/  LDSM.16.M88.4 R228, [R252+0x4000] ;  /* 0x00400000fce4783b */ /* 0x000ea80000000200 */
[----:B------:R-:W2:Y:S04]  /*36c0*/  LDSM.16.M88.4 R232, [R252+0x4800] ;  /* 0x00480000fce8783b */ /* 0x000ea80000000200 */
[----:B-1----:R-:W5:Y:S01]  /*36d0*/  LDL R9, [R1+0x4] ;  /* 0x0000040001097983 */ /* 0x002f620000100800 */
[----:B------:R-:W-:Y:S01]  /*36e0*/  LOP3.LUT R6, R4, 0xfffffffe, RZ, 0xc0, !PT ;  /* 0xfffffffe04067812 */ /* 0x000fe200078ec0ff */
[----:B------:R-:W-:Y:S01]  /*36f0*/  UIADD3 UR21, -UR5, 0x40, UR20 ;  /* 0x0000004005157890 */ /* 0x000fe2000fffe114 */
[----:B------:R-:W-:Y:S01]  /*3700*/  LOP3.LUT R4, R7, 0x1c0, RZ, 0xc0, !PT ;  /* 0x000001c007047812 */ /* 0x000fe200078ec0ff */
[----:B----4-:R1:W-:Y:S01]  /*3710*/  STL [R1+0x5c], R8 ;  /* 0x00005c0801007387 */ /* 0x0103e20000100800 */
[----:B------:R-:W-:Y:S01]  /*3720*/  SEL R240, R240, 0xffffffe0, !P0 ;  /* 0xffffffe0f0f07807 */ /* 0x000fe20004000000 */
[----:B------:R-:W-:Y:S01]  /*3730*/  IMAD.IADD R5, R5, 0x1, -R6 ;  /* 0x0000000105057824 */ /* 0x000fe200078e0a06 */
[----:B------:R-:W-:-:S02]  /*3740*/  LOP3.LUT R6, R4, 0x8, R25, 0xf8, !PT ;  /* 0x0000000804067812 */ /* 0x000fc400078ef819 */
[----:B------:R-:W-:Y:S02]  /*3750*/  CS2R R30, SRZ ;  /* 0x00000000001e7805 */ /* 0x000fe4000001ff00 */
[----:B------:R-:W-:Y:S01]  /*3760*/  SHF.R.U32.HI R4, RZ, 0x3, R4 ;  /* 0x00000003ff047819 */ /* 0x000fe20000011604 */
[----:B------:R-:W-:Y:S01]  /*3770*/  IMAD.SHL.U32 R5, R5, 0x200, RZ ;  /* 0x0000020005057824 */ /* 0x000fe200078e00ff */
[----:B------:R-:W-:Y:S01]  /*3780*/  CS2R R28, SRZ ;  /* 0x00000000001c7805 */ /* 0x000fe2000001ff00 */
[----:B------:R-:W-:Y:S01]  /*3790*/  IMAD.IADD R240, R240, 0x1, R252 ;  /* 0x00000001f0f07824 */ /* 0x000fe200078e02fc */
[----:B------:R-:W-:Y:S02]  /*37a0*/  LOP3.LUT R4, R6, R4, RZ, 0x3c, !PT ;  /* 0x0000000406047212 */ /* 0x000fe400078e3cff */
[----:B------:R-:W-:Y:S02]  /*37b0*/  CS2R R32, SRZ ;  /* 0x0000000000207805 */ /* 0x000fe4000001ff00 */
[----:B------:R-:W-:-:S02]  /*37c0*/  CS2R R24, SRZ ;  /* 0x0000000000187805 */ /* 0x000fc4000001ff00 */
[----:B------:R-:W-:Y:S01]  /*37d0*/  CS2R R22, SRZ ;  /* 0x0000000000167805 */ /* 0x000fe2000001ff00 */
[----:B------:R4:W2:Y:S01]  /*37e0*/  LDSM.16.M88.4 R172, [R240] ;  /* 0x00000000f0ac783b */ /* 0x0008a20000000200 */
[----:B------:R-:W-:Y:S01]  /*37f0*/  CS2R R20, SRZ ;  /* 0x0000000000147805 */ /* 0x000fe2000001ff00 */
[----:B------:R-:W-:Y:S01]  /*3800*/  UMOV UR11, UR18 ;  /* 0x00000012000b7c82 */ /* 0x000fe20008000000 */
[----:B------:R-:W-:Y:S01]  /*3810*/  UIADD3 UR22, UR27, 0x40, URZ ;  /* 0x000000401b167890 */ /* 0x000fe2000fffe03f */
[----:B------:R4:W2:Y:S01]  /*3820*/  LDSM.16.M88.4 R176, [R240+0x800] ;  /* 0x00080000f0b0783b */ /* 0x0008a20000000200 */
[----:B------:R-:W-:Y:S01]  /*3830*/  UIADD3 UR21, UR21, -UR37, URZ ;  /* 0x8000002515157290 */ /* 0x000fe2000fffe03f */
[----:B------:R-:W-:Y:S02]  /*3840*/  ULDC UR18, c[0x0][0x2ec] ;  /* 0x0000bb0000127ab9 */ /* 0x000fe40000000800 */
[----:B------:R4:W2:Y:S01]  /*3850*/  LDSM.16.M88.4 R204, [R240+0x2000] ;  /* 0x00200000f0cc783b */ /* 0x0008a20000000200 */
[----:B-1----:R-:W-:-:S03]  /*3860*/  LEA.HI R8, R27, R26, RZ, 0x7 ;  /* 0x0000001a1b087211 */ /* 0x002fc600078f38ff */
[----:B------:R4:W1:Y:S01]  /*3870*/  LDSM.16.M88.4 R208, [R240+0x2800] ;  /* 0x00280000f0d0783b */ /* 0x0008620000000200 */
[----:B------:R-:W-:Y:S02]  /*3880*/  CS2R R26, SRZ ;  /* 0x00000000001a7805 */ /* 0x000fe4000001ff00 */
[----:B------:R-:W-:Y:S01]  /*3890*/  SHF.R.S32.HI R7, RZ, 0x7, R8 ;  /* 0x00000007ff077819 */ /* 0x000fe20000011408 */
[----:B------:R4:W1:Y:S04]  /*38a0*/  LDSM.16.M88.4 R236, [R240+0x4000] ;  /* 0x00400000f0ec783b */ /* 0x0008680000000200 */
[----:B------:R-:W-:Y:S01]  /*38b0*/  IMAD R5, R7, 0x800, R5 ;  /* 0x0000080007057824 */ /* 0x000fe200078e0205 */
[----:B------:R-:W1:Y:S03]  /*38c0*/  LDSM.16.M88.4 R240, [R240+0x4800] ;  /* 0x00480000f0f0783b */ /* 0x000e660000000200 */
[----:B------:R-:W-:-:S05]  /*38d0*/  IMAD.IADD R4, R5, 0x1, R4 ;  /* 0x0000000105047824 */ /* 0x000fca00078e0204 */
[----:B------:R-:W-:-:S05]  /*38e0*/  LEA R10, R4, UR4, 0x1 ;  /* 0x00000004040a7c11 */ /* 0x000fca000f8e08ff */
[----:B------:R4:W1:Y:S04]  /*38f0*/  LDSM.16.M88.4 R148, [R10+0x12000] ;  /* 0x012000000a94783b */ /* 0x0008680000000200 */
[----:B------:R4:W1:Y:S04]  /*3900*/  LDSM.16.M88.4 R152, [R10+0x12800] ;  /* 0x012800000a98783b */ /* 0x0008680000000200 */
[----:B------:R4:W1:Y:S04]  /*3910*/  LDSM.16.M88.4 R180, [R10+0x14000] ;  /* 0x014000000ab4783b */ /* 0x0008680000000200 */
[----:B------:R4:W1:Y:S04]  /*3920*/  LDSM.16.M88.4 R184, [R10+0x14800] ;  /* 0x014800000ab8783b */ /* 0x0008680000000200 */
[----:B------:R4:W1:Y:S04]  /*3930*/  LDSM.16.M88.4 R212, [R10+0x16000] ;  /* 0x016000000ad4783b */ /* 0x0008680000000200 */
[----:B------:R4:W1:Y:S04]  /*3940*/  LDSM.16.M88.4 R216, [R10+0x16800] ;  /* 0x016800000ad8783b */ /* 0x0008680000000200 */
[----:B------:R4:W-:Y:S04]  /*3950*/  STL [R1], R10 ;  /* 0x0000000a01007387 */ /* 0x0009e80000100800 */
[----:B-----5:R4:W1:Y:S04]  /*3960*/  LDSM.16.M88.4 R156, [R9] ;  /* 0x00000000099c783b */ /* 0x0208680000000200 */
[----:B------:R4:W1:Y:S04]  /*3970*/  LDSM.16.M88.4 R160, [R9+0x800] ;  /* 0x0008000009a0783b */ /* 0x0008680000000200 */
[----:B------:R4:W1:Y:S04]  /*3980*/  LDSM.16.M88.4 R188, [R9+0x2000] ;  /* 0x0020000009bc783b */ /* 0x0008680000000200 */
[----:B------:R4:W1:Y:S04]  /*3990*/  LDSM.16.M88.4 R192, [R9+0x2800] ;  /* 0x0028000009c0783b */ /* 0x0008680000000200 */
[----:B------:R4:W1:Y:S04]  /*39a0*/  LDSM.16.M88.4 R220, [R9+0x4000] ;  /* 0x0040000009dc783b */ /* 0x0008680000000200 */
[----:B--23--:R4:W1:Y:S02]  /*39b0*/  LDSM.16.M88.4 R224, [R9+0x4800] ;  /* 0x0048000009e0783b */ /* 0x00c8640000000200 */
.L_x_190:
[----:B------:R-:W4:Y:S01]  /*39c0*/  LDL R80, [R1] ;  /* 0x0000000001507983 */ /* 0x000f220000100800 */
[----:B------:R-:W-:Y:S01]  /*39d0*/  USHF.L.U32 UR10, UR8, 0x6, URZ ;  /* 0x00000006080a7899 */ /* 0x000fe2000800063f */
[----:B------:R-:W-:Y:S02]  /*39e0*/  ULDC UR9, c[0x0][0x394] ;  /* 0x0000e50000097ab9 */ /* 0x000fe40000000800 */
[----:B------:R-:W2:Y:S01]  /*39f0*/  LDL R249, [R1+0x8] ;  /* 0x0000080001f97983 */ /* 0x000ea20000100800 */
[----:B------:R-:W-:Y:S03]  /*3a00*/  UISETP.GE.AND UP0, UPT, UR10, UR21, UPT ;  /* 0x000000150a00728c */ /* 0x000fe6000bf06270 */
[----:B------:R-:W3:Y:S04]  /*3a10*/  LDL R79, [R1+0x4] ;  /* 0x00000400014f7983 */ /* 0x000ee80000100800 */
[----:B------:R-:W3:Y:S04]  /*3a20*/  LDL R248, [R1+0xc] ;  /* 0x00000c0001f87983 */ /* 0x000ee80000100800 */
[----:B-1----:R-:W3:Y:S04]  /*3a30*/  LDL R247, [R1+0x18] ;  /* 0x0000180001f77983 */ /* 0x002ee80000100800 */
[----:B------:R-:W3:Y:S04]  /*3a40*/  LDL R78, [R1+0x10] ;  /* 0x00001000014e7983 */ /* 0x000ee80000100800 */
[----:B------:R-:W3:Y:S04]  /*3a50*/  LDL R246, [R1+0x14] ;  /* 0x0000140001f67983 */ /* 0x000ee80000100800 */
[----:B------:R-:W0:Y:S04]  /*3a60*/  LDGDEPBAR ;  /* 0x00000000000079af */ /* 0x000e280000000000 */
[----:B------:R-:W3:Y:S04]  /*3a70*/  LDL R77, [R1+0x64] ;  /* 0x00006400014d7983 */ /* 0x000ee80000100800 */
[----:B------:R-:W3:Y:S01]  /*3a80*/  LDL R76, [R1+0x60] ;  /* 0x00006000014c7983 */ /* 0x000ee20000100800 */
[----:B------:R-:W-:Y:S04]  /*3a90*/  DEPBAR.LE SB0, 0x0 ;  /* 0x000080000000791a */ /* 0x000fe80000000000 */
[----:B------:R-:W-:Y:S06]  /*3aa0*/  BAR.SYNC.DEFER_BLOCKING 0x0 ;  /* 0x0000000000007b1d */ /* 0x000fec0000010000 */
[----:B----4-:R-:W-:Y:S04]  /*3ab0*/  LDSM.16.M88.4 R8, [R80+0xc000] ;  /* 0x00c000005008783b */ /* 0x010fe80000000200 */
[----:B--2---:R-:W2:Y:S04]  /*3ac0*/  LDSM.16.M88.4 R16, [R249] ;  /* 0x00000000f910783b */ /* 0x004ea80000000200 */
[----:B------:R-:W4:Y:S04]  /*3ad0*/  LDSM.16.M88.4 R68, [R80+0xc800] ;  /* 0x00c800005044783b */ /* 0x000f280000000200 */
[----:B---3--:R-:W-:Y:S01]  /*3ae0*/  LDSM.16.M88.4 R72, [R248] ;  /* 0x00000000f848783b */ /* 0x008fe20000000200 */
[C---:B--2---:R-:W-:Y:S06]  /*3af0*/  HMMA.16816.F32 R4, R16.reuse, R8, RZ ;  /* 0x000000081004723c */ /* 0x044fec00000018ff */
[C---:B------:R-:W-:Y:S06]  /*3b00*/  HMMA.16816.F32 R8, R16.reuse, R10, RZ ;  /* 0x0000000a1008723c */ /* 0x040fec00000018ff */
[C---:B----4-:R-:W-:Y:S06]  /*3b10*/  HMMA.16816.F32 R12, R16.reuse, R68, RZ ;  /* 0x00000044100c723c */ /* 0x050fec00000018ff */
[----:B------:R-:W-:Y:S01]  /*3b20*/  HMMA.16816.F32 R16, R16, R70, RZ ;  /* 0x000000461010723c */ /* 0x000fe200000018ff */
[----:B------:R-:W2:Y:S05]  /*3b30*/  LDSM.16.M88.4 R68, [R79+-0x6000] ;  /* 0xffa000004f44783b */ /* 0x000eaa0000000200 */
[C---:B--2---:R-:W-:Y:S06]  /*3b40*/  HMMA.16816.F32 R4, R72.reuse, R68, R4 ;  /* 0x000000444804723c */ /* 0x044fec0000001804 */
[C---:B------:R-:W-:Y:S01]  /*3b50*/  HMMA.16816.F32 R8, R72.reuse, R70, R8 ;  /* 0x000000464808723c */ /* 0x040fe20000001808 */
[----:B------:R-:W2:Y:S05]  /*3b60*/  LDSM.16.M88.4 R68, [R79+-0x5800] ;  /* 0xffa800004f44783b */ /* 0x000eaa0000000200 */
[C---:B--2---:R-:W-:Y:S06]  /*3b70*/  HMMA.16816.F32 R12, R72.reuse, R68, R12 ;  /* 0x00000044480c723c */ /* 0x044fec000000180c */
[----:B------:R-:W-:Y:S01]  /*3b80*/  HMMA.16816.F32 R16, R72, R70, R16 ;  /* 0x000000464810723c */ /* 0x000fe20000001810 */
[----:B------:R-:W-:Y:S04]  /*3b90*/  LDSM.16.M88.4 R68, [R247] ;  /* 0x00000000f744783b */ /* 0x000fe80000000200 */
[----:B------:R-:W2:Y:S02]  /*3ba0*/  LDSM.16.M88.4 R72, [R252+-0x6000] ;  /* 0xffa00000fc48783b */ /* 0x000ea40000000200 */
[C---:B--2---:R-:W-:Y:S06]  /*3bb0*/  HMMA.16816.F32 R4, R68.reuse, R72, R4 ;  /* 0x000000484404723c */ /* 0x044fec0000001804 */
[C---:B------:R-:W-:Y:S01]  /*3bc0*/  HMMA.16816.F32 R8, R68.reuse, R74, R8 ;  /* 0x0000004a4408723c */ /* 0x040fe20000001808 */
[----:B------:R-:W2:Y:S05]  /*3bd0*/  LDSM.16.M88.4 R72, [R252+-0x5800] ;  /* 0xffa80000fc48783b */ /* 0x000eaa0000000200 */
[C---:B--2---:R-:W-:Y:S06]  /*3be0*/  HMMA.16816.F32 R12, R68.reuse, R72, R12 ;  /* 0x00000048440c723c */ /* 0x044fec000000180c */
[----:B------:R-:W-:Y:S01]  /*3bf0*/  HMMA.16816.F32 R16, R68, R74, R16 ;  /* 0x0000004a4410723c */ /* 0x000fe20000001810 */
[----:B------:R-:W-:Y:S04]  /*3c00*/  LDSM.16.M88.4 R68, [R246] ;  /* 0x00000000f644783b */ /* 0x000fe80000000200 */
[----:B------:R-:W2:Y:S02]  /*3c10*/  LDSM.16.M88.4 R72, [R78] ;  /* 0x000000004e48783b */ /* 0x000ea40000000200 */
[C---:B--2---:R-:W-:Y:S06]  /*3c20*/  HMMA.16816.F32 R4, R68.reuse, R72, R4 ;  /* 0x000000484404723c */ /* 0x044fec0000001804 */
[C---:B------:R-:W-:Y:S01]  /*3c30*/  HMMA.16816.F32 R8, R68.reuse, R74, R8 ;  /* 0x0000004a4408723c */ /* 0x040fe20000001808 */
[----:B------:R-:W2:Y:S05]  /*3c40*/  LDSM.16.M88.4 R72, [R78+0x800] ;  /* 0x000800004e48783b */ /* 0x000eaa0000000200 */
[C---:B--2---:R-:W-:Y:S06]  /*3c50*/  HMMA.16816.F32 R12, R68.reuse, R72, R12 ;  /* 0x00000048440c723c */ /* 0x044fec000000180c */
[----:B------:R-:W-:Y:S01]  /*3c60*/  HMMA.16816.F32 R16, R68, R74, R16 ;  /* 0x0000004a4410723c */ /* 0x000fe20000001810 */
[----:B------:R-:W-:Y:S04]  /*3c70*/  LDSM.16.M88.4 R68, [R249+0x2000] ;  /* 0x00200000f944783b */ /* 0x000fe80000000200 */
[----:B------:R-:W2:Y:S02]  /*3c80*/  LDSM.16.M88.4 R72, [R80+0xe000] ;  /* 0x00e000005048783b */ /* 0x000ea40000000200 */
[C---:B--2---:R-:W-:Y:S06]  /*3c90*/  HMMA.16816.F32 R4, R68.reuse, R72, R4 ;  /* 0x000000484404723c */ /* 0x044fec0000001804 */
[C---:B------:R-:W-:Y:S01]  /*3ca0*/  HMMA.16816.F32 R8, R68.reuse, R74, R8 ;  /* 0x0000004a4408723c */ /* 0x040fe20000001808 */
[----:B------:R-:W2:Y:S05]  /*3cb0*/  LDSM.16.M88.4 R72, [R80+0xe800] ;  /* 0x00e800005048783b */ /* 0x000eaa0000000200 */
[C---:B--2---:R-:W-:Y:S06]  /*3cc0*/  HMMA.16816.F32 R12, R68.reuse, R72, R12 ;  /* 0x00000048440c723c */ /* 0x044fec000000180c */
[----:B------:R-:W-:Y:S01]  /*3cd0*/  HMMA.16816.F32 R16, R68, R74, R16 ;  /* 0x0000004a4410723c */ /* 0x000fe20000001810 */
[----:B------:R-:W-:Y:S04]  /*3ce0*/  LDSM.16.M88.4 R68, [R248+0x2000] ;  /* 0x00200000f844783b */ /* 0x000fe80000000200 */
[----:B------:R-:W2:Y:S02]  /*3cf0*/  LDSM.16.M88.4 R72, [R79+-0x4000] ;  /* 0xffc000004f48783b */ /* 0x000ea40000000200 */
[C---:B--2---:R-:W-:Y:S06]  /*3d00*/  HMMA.16816.F32 R4, R68.reuse, R72, R4 ;  /* 0x000000484404723c */ /* 0x044fec0000001804 */
[C---:B------:R-:W-:Y:S01]  /*3d10*/  HMMA.16816.F32 R8, R68.reuse, R74, R8 ;  /* 0x0000004a4408723c */ /* 0x040fe20000001808 */
[----:B------:R-:W2:Y:S05]  /*3d20*/  LDSM.16.M88.4 R72, [R79+-0x3800] ;  /* 0xffc800004f48783b */ /* 0x000eaa0000000200 */
        /* <DEDUP_REMOVED lines=59> */
.L_x_186:
[----:B------:R-:W3:Y:S01]  /*40e0*/  LDL R70, [R1+0x70] ;  /* 0x0000700001467983 */ /* 0x000ee20000100800 */
[----:B------:R-:W-:Y:S01]  /*40f0*/  UIADD3 UR12, UR5, 0x1, -UR13 ;  /* 0x00000001050c7890 */ /* 0x000fe2000fffe80d */
[----:B------:R-:W-:Y:S01]  /*4100*/  IMAD.U32 R68, RZ, RZ, UR25 ;  /* 0x00000019ff447e24 */ /* 0x000fe2000f8e00ff */
[----:B------:R-:W-:Y:S01]  /*4110*/  UIADD3 UR11, -UR9, UR5, -UR13 ;  /* 0x00000005090b7290 */ /* 0x000fe2000fffe90d */
[----:B------:R-:W4:Y:S02]  /*4120*/  LDL R69, [R1+0x74] ;  /* 0x0000740001457983 */ /* 0x000f240000100800 */
[----:B----4-:R-:W-:Y:S02]  /*4130*/  IMAD R68, R68, 0x40, R69 ;  /* 0x0000004044447824 */ /* 0x010fe400078e0245 */
[----:B---3--:R-:W-:Y:S01]  /*4140*/  VIADD R78, R70, UR10 ;  /* 0x0000000a464e7c36 */ /* 0x008fe20008000000 */
        /* <DEDUP_REMOVED lines=9> */
[----:B--2---:R-:W-:Y:S01]  /*41e0*/  VIADD R73, R68, 0x11 ;  /* 0x0000001144497836 */ /* 0x004fe20000000000 */
        /* <DEDUP_REMOVED lines=55> */
.L_x_187:
[----:B------:R-:W3:Y:S01]  /*4560*/  LDL R69, [R1+0x58] ;  /* 0x0000580001457983 */ /* 0x000ee20000100800 */
[----:B------:R-:W-:Y:S04]  /*4570*/  UISETP.GT.AND UP2, UPT, UR8, UR19, UPT ;  /* 0x000000130800728c */ /* 0x000fe8000bf44270 */
[----:B------:R-:W4:Y:S02]  /*4580*/  LDL R70, [R1+0x5c] ;  /* 0x00005c0001467983 */ /* 0x000f240000100800 */
[----:B------:R-:W-:Y:S03]  /*4590*/  PLOP3.LUT P3, PT, PT, PT, UP2, 0x80, 0x0 ;  /* 0x000000000000781c */ /* 0x000fe60003f6f028 */
[----:B------:R-:W2:Y:S05]  /*45a0*/  LDL R245, [R1+0x48] ;  /* 0x0000480001f57983 */ /* 0x000eaa0000100800 */
[----:B------:R-:W2:Y:S05]  /*45b0*/  LDL R244, [R1+0x54] ;  /* 0x0000540001f47983 */ /* 0x000eaa0000100800 */
[----:B------:R-:W2:Y:S05]  /*45c0*/  LDL R99, [R1+0x4c] ;  /* 0x00004c0001637983 */ /* 0x000eaa0000100800 */
[----:B------:R-:W2:Y:S01]  /*45d0*/  LDL R98, [R1+0x50] ;  /* 0x0000500001627983 */ /* 0x000ea20000100800 */
[C---:B---3--:R-:W-:Y:S01]  /*45e0*/  FMUL.FTZ R68, R69.reuse, 1.4426950216293334961 ;  /* 0x3fb8aa3b45447820 */ /* 0x048fe20000410000 */
[----:B------:R-:W-:Y:S01]  /*45f0*/  FSETP.NEU.FTZ.AND P0, PT, R69, -INF , PT ;  /* 0xff8000004500780b */ /* 0x000fe20003f1d000 */
[----:B----4-:R-:W-:Y:S03]  /*4600*/  FMUL.FTZ R69, R70, 1.4426950216293334961 ;  /* 0x3fb8aa3b46457820 */ /* 0x010fe60000410000 */
        /* <DEDUP_REMOVED lines=11> */
[----:B------:R-:W4:Y:S10]  /*46c0*/  MUFU.EX2 R88, R5 ;  /* 0x0000000500587308 */ /* 0x000f340000000800 */
[----:B------:R-:W-:Y:S01]  /*46d0*/  MUFU.EX2 R89, R8 ;  /* 0x0000000800597308 */ /* 0x000fe20000000800 */
[----:B---3--:R-:W-:Y:S05]  /*46e0*/  FSEL R4, R69, RZ, P0 ;  /* 0x000000ff45047208 */ /* 0x008fea0000000000 */
        /* <DEDUP_REMOVED lines=10> */
[----:B------:R-:W1:Y:S01]  /*4790*/  MUFU.EX2 R87, R9 ;  /* 0x0000000900577308 */ /* 0x000e620000000800 */
[----:B----4-:R-:W-:Y:S05]  /*47a0*/  F2FP.F16.F32.PACK_AB R6, R88, R91 ;  /* 0x0000005b5806723e */ /* 0x010fea00000000ff */
[----:B--2---:R2:W-:Y:S04]  /*47b0*/  STS [R245+0x14000], R6 ;  /* 0x01400006f5007388 */ /* 0x0045e80000000800 */
[----:B------:R1:W-:Y:S01]  /*47c0*/  MUFU.EX2 R86, R4 ;  /* 0x0000000400567308 */ /* 0x0003e20000000800 */
[----:B---3--:R-:W-:Y:S05]  /*47d0*/  F2FP.F16.F32.PACK_AB R5, R83, R85 ;  /* 0x000000555305723e */ /* 0x008fea00000000ff */
[----:B------:R3:W-:Y:S04]  /*47e0*/  STS [R245+0x14400], R5 ;  /* 0x01440005f5007388 */ /* 0x0007e80000000800 */
[----:B------:R-:W-:Y:S10]  /*47f0*/  MUFU.EX2 R84, R10 ;  /* 0x0000000a00547308 */ /* 0x000ff40000000800 */
[----:B------:R-:W4:Y:S01]  /*4800*/  MUFU.EX2 R82, R11 ;  /* 0x0000000b00527308 */ /* 0x000f220000000800 */
[----:B-1----:R-:W-:Y:S05]  /*4810*/  F2FP.F16.F32.PACK_AB R4, R87, R89 ;  /* 0x000000595704723e */ /* 0x002fea00000000ff */
[----:B------:R1:W-:Y:S04]  /*4820*/  STS [R244+0x14000], R4 ;  /* 0x01400004f4007388 */ /* 0x0003e80000000800 */
[----:B------:R-:W-:Y:S10]  /*4830*/  MUFU.EX2 R97, R12 ;  /* 0x0000000c00617308 */ /* 0x000ff40000000800 */
[----:B------:R-:W2:Y:S01]  /*4840*/  MUFU.EX2 R96, R13 ;  /* 0x0000000d00607308 */ /* 0x000ea20000000800 */
[----:B----4-:R-:W-:Y:S05]  /*4850*/  F2FP.F16.F32.PACK_AB R8, R82, R84 ;  /* 0x000000545208723e */ /* 0x010fea00000000ff */
[----:B------:R-:W-:Y:S04]  /*4860*/  STS [R244+0x14400], R8 ;  /* 0x01440008f4007388 */ /* 0x000fe80000000800 */
[----:B------:R-:W-:Y:S10]  /*4870*/  MUFU.EX2 R94, R14 ;  /* 0x0000000e005e7308 */ /* 0x000ff40000000800 */
[----:B------:R-:W4:Y:S01]  /*4880*/  MUFU.EX2 R93, R15 ;  /* 0x0000000f005d7308 */ /* 0x000f220000000800 */
[----:B--2---:R-:W-:Y:S05]  /*4890*/  F2FP.F16.F32.PACK_AB R7, R96, R97 ;  /* 0x000000616007723e */ /* 0x004fea00000000ff */
[----:B------:R-:W-:Y:S04]  /*48a0*/  STS [R99+0x14000], R7 ;  /* 0x0140000763007388 */ /* 0x000fe80000000800 */
[----:B------:R-:W-:Y:S10]  /*48b0*/  MUFU.EX2 R95, R16 ;  /* 0x00000010005f7308 */ /* 0x000ff40000000800 */
[----:B------:R-:W3:Y:S01]  /*48c0*/  MUFU.EX2 R92, R68 ;  /* 0x00000044005c7308 */ /* 0x000ee20000000800 */
[----:B----4-:R-:W-:Y:S05]  /*48d0*/  F2FP.F16.F32.PACK_AB R6, R93, R94 ;  /* 0x0000005e5d06723e */ /* 0x010fea00000000ff */
[----:B------:R-:W-:Y:S04]  /*48e0*/  STS [R99+0x14400], R6 ;  /* 0x0144000663007388 */ /* 0x000fe80000000800 */
[----:B------:R-:W1:Y:S01]  /*48f0*/  MUFU.EX2 R90, R18 ;  /* 0x00000012005a7308 */ /* 0x000e620000000800 */
[----:B---3--:R-:W-:Y:S05]  /*4900*/  F2FP.F16.F32.PACK_AB R5, R92, R95 ;  /* 0x0000005f5c05723e */ /* 0x008fea00000000ff */
        /* <DEDUP_REMOVED lines=206> */
.L_x_188:
        /* <DEDUP_REMOVED lines=18> */
[----:B------:R4:W-:Y:S04]  /*5710*/  STL.64 [R1+0xa0], R28 ;  /* 0x0000a01c01007387 */ /* 0x0009e80000100a00 */
[----:B------:R4:W-:Y:S04]  /*5720*/  STL.64 [R1+0x98], R22 ;  /* 0x0000981601007387 */ /* 0x0009e80000100a00 */
[----:B------:R-:W-:Y:S04]  /*5730*/  STL.64 [R1+0x90], R26 ;  /* 0x0000901a01007387 */ /* 0x000fe80000100a00 */
[----:B------:R-:W-:Y:S04]  /*5740*/  STL.64 [R1+0x88], R24 ;  /* 0x0000881801007387 */ /* 0x000fe80000100a00 */
[----:B------:R4:W-:Y:S04]  /*5750*/  STL.64 [R1+0x80], R20 ;  /* 0x0000801401007387 */ /* 0x0009e80000100a00 */
[----:B------:R-:W-:Y:S01]  /*5760*/  LDSM.16.MT88.4 R244, [R0+0x10000] ;  /* 0x0100000000f4783b */ /* 0x000fe20000004200 */
[----:B-1----:R-:W-:Y:S03]  /*5770*/  IMAD.MOV.U32 R30, RZ, RZ, R43 ;  /* 0x000000ffff1e7224 */ /* 0x002fe600078e002b */
        /* <DEDUP_REMOVED lines=65> */
[-C--:B-1----:R-:W-:Y:S05]  /*5b90*/  HMMA.16816.F32 R4, R244, R40.reuse, R4 ;  /* 0x00000028f404723c */ /* 0x082fea0000001804 */
[----:B--2---:R-:W-:Y:S01]  /*5ba0*/  @P3 IADD3.X R29, R22, UR14, RZ, P1, !PT ;  /* 0x0000000e161d3c10 */ /* 0x004fe20008ffe4ff */
[C---:B------:R-:W-:Y:S01]  /*5bb0*/  HMMA.16816.F32 R8, R36.reuse, R40, R8 ;  /* 0x000000282408723c */ /* 0x040fe20000001808 */
[----:B------:R-:W-:Y:S03]  /*5bc0*/  @UP2 UMOV UR14, UR9 ;  /* 0x00000009000e2c82 */ /* 0x000fe60008000000 */
[----:B---3--:R-:W2:Y:S01]  /*5bd0*/  @P3 LDG.E R33, desc[UR6][R28.64+-0xe0] ;  /* 0xffff20061c213981 */ /* 0x008ea2000c1e1900 */
[C---:B------:R-:W-:Y:S01]  /*5be0*/  IMAD R22, R23.reuse, 0x28, RZ ;  /* 0x0000002817167824 */ /* 0x040fe200078e02ff */
[-C--:B------:R-:W-:Y:S02]  /*5bf0*/  HMMA.16816.F32 R12, R36, R42.reuse, R12 ;  /* 0x0000002a240c723c */ /* 0x080fe4000000180c */
[----:B------:R1:W3:Y:S04]  /*5c00*/  @P3 LDG.E R32, desc[UR6][R28.64+-0x100] ;  /* 0xffff00061c203981 */ /* 0x0002e8000c1e1900 */
[C---:B------:R-:W-:Y:S01]  /*5c10*/  HMMA.16816.F32 R16, R244.reuse, R42, R16 ;  /* 0x0000002af410723c */ /* 0x040fe20000001810 */
[----:B------:R1:W5:Y:S04]  /*5c20*/  LDL.LU.64 R42, [R1+0xd0] ;  /* 0x0000d000012a7983 */ /* 0x0003680000300a00 */
[----:B------:R1:W5:Y:S01]  /*5c30*/  LDL.LU.64 R40, [R1+0xc8] ;  /* 0x0000c80001287983 */ /* 0x0003620000300a00 */
        /* <DEDUP_REMOVED lines=9> */
[----:B------:R-:W1:Y:S04]  /*5cd0*/  LDC R24, c[0x0][0x270] ;  /* 0x00009c00ff187b82 */ /* 0x000e680000000800 */
[C---:B-1----:R-:W-:Y:S01]  /*5ce0*/  IMAD.SHL.U32 R28, R23.reuse, 0x20, RZ ;  /* 0x00000020171c7824 */ /* 0x042fe200078e00ff */
[-C--:B------:R-:W-:Y:S05]  /*5cf0*/  HMMA.16816.F32 R92, R36, R26.reuse, R92 ;  /* 0x0000001a245c723c */ /* 0x080fea000000185c */
[----:B------:R-:W-:Y:S01]  /*5d00*/  IMAD.MOV.U32 R25, RZ, RZ, R30 ;  /* 0x000000ffff197224 */ /* 0x000fe200078e001e */
[----:B------:R-:W-:Y:S05]  /*5d10*/  HMMA.16816.F32 R96, R244, R26, R96 ;  /* 0x0000001af460723c */ /* 0x000fea0000001860 */
[C---:B------:R-:W-:Y:S02]  /*5d20*/  IMAD R30, R23.reuse, 0x18, RZ ;  /* 0x00000018171e7824 */ /* 0x040fe400078e02ff */
[----:B------:R-:W-:Y:S04]  /*5d30*/  IMAD R29, R24, UR26, RZ ;  /* 0x0000001a181d7c24 */ /* 0x000fe8000f8e02ff */
[----:B------:R-:W-:Y:S02]  /*5d40*/  IMAD R24, R23, 0x38, RZ ;  /* 0x0000003817187824 */ /* 0x000fe400078e02ff */
[----:B------:R-:W-:Y:S01]  /*5d50*/  IMAD.SHL.U32 R29, R29, 0x20, RZ ;  /* 0x000000201d1d7824 */ /* 0x000fe200078e00ff */
[C---:B----4-:R-:W-:Y:S04]  /*5d60*/  LEA R251, P0, R250.reuse, R20, 0x2 ;  /* 0x00000014fafb7211 */ /* 0x050fe800078010ff */
        /* <DEDUP_REMOVED lines=8> */
[----:B------:R4:W-:Y:S04]  /*5df0*/  REDG.E.ADD.F32.FTZ.RN.STRONG.GPU desc[UR6][R250.64], R5 ;  /* 0x00000005fa0079a6 */ /* 0x0009e8000c10f386 */
[----:B--2---:R-:W-:Y:S04]  /*5e00*/  @P3 STL [R1+0x5c], R33 ;  /* 0x00005c2101003387 */ /* 0x004fe80000100800 */
[----:B---3--:R2:W-:Y:S04]  /*5e10*/  @P3 STL [R1+0x58], R32 ;  /* 0x0000582001003387 */ /* 0x0085e80000100800 */
[----:B------:R3:W5:Y:S04]  /*5e20*/  LDL.LU.64 R38, [R1+0xc0] ;  /* 0x0000c00001267983 */ /* 0x0007680000300a00 */
[----:B------:R3:W5:Y:S01]  /*5e30*/  LDL.LU.64 R36, [R1+0xb8] ;  /* 0x0000b80001247983 */ /* 0x0007620000300a00 */
[CC--:B-1----:R-:W-:Y:S04]  /*5e40*/  LEA R4, P1, R30.reuse, R20.reuse, 0x2 ;  /* 0x000000141e047211 */ /* 0x0c2fe800078210ff */
[-C--:B----4-:R-:W-:Y:S02]  /*5e50*/  LEA.HI.X.SX32 R5, R30, R21.reuse, 0x2, P1 ;  /* 0x000000151e057211 */ /* 0x090fe400008f16ff */
[CC--:B--2---:R-:W-:Y:S04]  /*5e60*/  LEA R32, P0, R249.reuse, R20.reuse, 0x2 ;  /* 0x00000014f9207211 */ /* 0x0c4fe800078010ff */
        /* <DEDUP_REMOVED lines=8> */
[----:B--2---:R-:W1:Y:S01]  /*5ef0*/  LDC R5, c[0x0][0x270] ;  /* 0x00009c00ff057b82 */ /* 0x004e620000000800 */
        /* <DEDUP_REMOVED lines=18> */
[C---:B--2---:R-:W-:Y:S03]  /*6020*/  IMAD.IADD R7, R248.reuse, 0x1, R8 ;  /* 0x00000001f8077824 */ /* 0x044fe600078e0208 */
        /* <DEDUP_REMOVED lines=11> */
[CC--:B---3--:R-:W-:Y:S03]  /*60e0*/  LEA R16, P0, R4.reuse, R20.reuse, 0x2 ;  /* 0x0000001404107211 */ /* 0x0c8fe600078010ff */
        /* <DEDUP_REMOVED lines=213> */
.L_x_189:
[----:B------:R-:W-:Y:S02]  /*6e40*/  UISETP.GT.AND UP0, UPT, UR8, UR19, UPT ;  /* 0x000000130800728c */ /* 0x000fe4000bf04270 */
[----:B------:R-:W-:Y:S04]  /*6e50*/  UIADD3 UR8, UR8, -0x1, URZ ;  /* 0xffffffff08087890 */ /* 0x000fe8000fffe03f */
[----:B------:R-:W-:Y:S11]  /*6e60*/  PLOP3.LUT P0, PT, PT, PT, UP0, 0x80, 0x0 ;  /* 0x000000000000781c */ /* 0x000ff60003f0f008 */
[----:B------:R-:W-:Y:S02]  /*6e70*/  @!UPT UIADD3 URZ, URZ, URZ, URZ ;  /* 0x0000003f3f3ff290 */ /* 0x000fe4000fffe03f */
        /* <DEDUP_REMOVED lines=144> */
[----:B-1----:R-:W2:Y:S03]  /*7780*/  S2R R6, SR_TID.X ;  /* 0x0000000000067919 */ /* 0x002ea60000002100 */
        /* <DEDUP_REMOVED lines=8> */
[----:B--2---:R-:W-:-:S03]  /*7810*/  SHF.R.S32.HI R5, RZ, 0x1f, R6 ;  /* 0x0000001fff057819 */ /* 0x004fc60000011406 */
        /* <DEDUP_REMOVED lines=19> */
.L_x_191:
[----:B------:R-:W-:Y:S01]  /*7950*/  @UP0 UIADD3 UR14, UR24, UR30, URZ ;  /* 0x0000001e180e0290 */ /* 0x000fe2000fffe03f */
[----:B------:R-:W-:Y:S01]  /*7960*/  LEA.HI R5, R5, R6, RZ, 0x3 ;  /* 0x0000000605057211 */ /* 0x000fe200078f18ff */
[----:B------:R-:W-:Y:S02]  /*7970*/  @UP0 ULDC.64 UR10, c[0x0][0x458] ;  /* 0x00011600000a0ab9 */ /* 0x000fe40000000a00 */
[----:B------:R-:W-:Y:S01]  /*7980*/  @UP0 UIMAD.WIDE.U32 UR12, UR14, UR10, URZ ;  /* 0x0000000a0e0c02a5 */ /* 0x000fe2000f8e003f */
[----:B---3--:R-:W-:Y:S01]  /*7990*/  LOP3.LUT R4, R5, 0xfffffff8, RZ, 0xc0, !PT ;  /* 0xfffffff805047812 */ /* 0x008fe200078ec0ff */
        /* <DEDUP_REMOVED lines=18> */
.L_x_192:
[----:B------:R-:W-:Y:S01]  /*7ac0*/  BAR.SYNC.DEFER_BLOCKING 0x0 ;  /* 0x0000000000007b1d */ /* 0x000fe20000010000 */
[----:B------:R-:W-:Y:S01]  /*7ad0*/  IMAD.SHL.U32 R8, R4, 0x8, RZ ;  /* 0x0000000804087824 */ /* 0x000fe200078e00ff */
[----:B------:R-:W-:Y:S01]  /*7ae0*/  USHF.R.S32.HI UR12, URZ, 0x1f, UR27 ;  /* 0x0000001f3f0c7899 */ /* 0x000fe2000801141b */
[----:B------:R-:W-:Y:S01]  /*7af0*/  IMAD.U32 R6, RZ, RZ, UR8 ;  /* 0x00000008ff067e24 */ /* 0x000fe2000f8e00ff */
[----:B------:R-:W-:Y:S01]  /*7b00*/  UIMAD UR5, UR25, -0x40, UR5 ;  /* 0xffffffc0190578a4 */ /* 0x000fe2000f8e0205 */
[----:B------:R-:W-:Y:S01]  /*7b10*/  SHF.R.S32.HI R4, RZ, 0x3, R5 ;  /* 0x00000003ff047819 */ /* 0x000fe20000011405 */
[----:B------:R-:W-:Y:S01]  /*7b20*/  UIMAD UR13, UR12, UR8, URZ ;  /* 0x000000080c0d72a4 */ /* 0x000fe2000f8e023f */
[--C-:B------:R-:W-:Y:S01]  /*7b30*/  SHF.R.S32.HI R9, RZ, 0x1f, R8.reuse ;  /* 0x0000001fff097819 */ /* 0x100fe20000011408 */
[----:B------:R-:W-:Y:S01]  /*7b40*/  USHF.R.S32.HI UR20, URZ, 0x1f, UR61 ;  /* 0x0000001f3f147899 */ /* 0x000fe2000801143d */
[C---:B------:R-:W-:Y:S01]  /*7b50*/  IADD3 R10, R4.reuse, 0x20, RZ ;  /* 0x00000020040a7810 */ /* 0x040fe20007ffe0ff */
[----:B------:R-:W-:Y:S01]  /*7b60*/  UIMAD UR13, UR27, UR9, UR13 ;  /* 0x000000091b0d72a4 */ /* 0x000fe2000f8e020d */
[----:B------:R-:W-:Y:S01]  /*7b70*/  ISETP.GE.AND P2, PT, R4, UR5, PT ;  /* 0x0000000504007c0c */ /* 0x000fe2000bf46270 */
[----:B------:R-:W-:Y:S01]  /*7b80*/  IMAD.WIDE.U32 R6, R6, UR27, R8 ;  /* 0x0000001b06067c25 */ /* 0x000fe2000f8e0008 */
[----:B------:R-:W-:Y:S01]  /*7b90*/  ULDC.64 UR14, c[0x0][0x468] ;  /* 0x00011a00000e7ab9 */ /* 0x000fe20000000a00 */
[----:B------:R-:W-:Y:S01]  /*7ba0*/  ISETP.GE.AND P1, PT, R10, UR5, PT ;  /* 0x000000050a007c0c */ /* 0x000fe2000bf26270 */
[----:B------:R-:W-:Y:S01]  /*7bb0*/  BSSY B0, `(.L_x_193) ;  /* 0x0000020000007945 */ /* 0x000fe20003800000 */
[----:B------:R-:W-:Y:S01]  /*7bc0*/  IMAD.U32 R5, RZ, RZ, UR13 ;  /* 0x0000000dff057e24 */ /* 0x000fe2000f8e00ff */
[----:B------:R-:W-:Y:S01]  /*7bd0*/  IADD3 R6, P0, R6, UR18, RZ ;  /* 0x0000001206067c10 */ /* 0x000fe2000ff1e0ff */
[----:B------:R-:W-:Y:S01]  /*7be0*/  UIMAD UR13, UR20, UR14, URZ ;  /* 0x0000000e140d72a4 */ /* 0x000fe2000f8e023f */
[----:B------:R-:W-:-:S02]  /*7bf0*/  SHF.R.S32.HI R52, RZ, 0x1f, R4 ;  /* 0x0000001fff347819 */ /* 0x000fc40000011404 */
[----:B------:R-:W-:Y:S01]  /*7c00*/  IADD3.X R7, R7, UR19, R5, P0, !PT ;  /* 0x0000001307077c10 */ /* 0x000fe200087fe405 */
[----:B------:R-:W-:Y:S01]  /*7c10*/  IMAD.U32 R5, RZ, RZ, UR14 ;  /* 0x0000000eff057e24 */ /* 0x000fe2000f8e00ff */
[----:B------:R-:W-:Y:S01]  /*7c20*/  UIMAD UR15, UR61, UR15, UR13 ;  /* 0x0000000f3d0f72a4 */ /* 0x000fe2000f8e020d */
[----:B------:R1:W2:Y:S02]  /*7c30*/  LDS.128 R36, [R247+0xd000] ;  /* 0x00d00000f7247984 */ /* 0x0002a40000000c00 */
[----:B------:R-:W-:Y:S02]  /*7c40*/  IMAD.WIDE.U32 R10, R5, UR61, R6 ;  /* 0x0000003d050a7c25 */ /* 0x000fe4000f8e0006 */
[----:B------:R1:W3:Y:S03]  /*7c50*/  LDS.128 R32, [R247+0xf000] ;  /* 0x00f00000f7207984 */ /* 0x0002e60000000c00 */
[----:B------:R-:W-:Y:S01]  /*7c60*/  IADD3 R14, R11, UR15, RZ ;  /* 0x0000000f0b0e7c10 */ /* 0x000fe2000fffe0ff */
[----:B------:R1:W4:Y:S04]  /*7c70*/  LDS.128 R28, [R247+0x11000] ;  /* 0x01100000f71c7984 */ /* 0x0003280000000c00 */
[----:B------:R1:W1:Y:S04]  /*7c80*/  LDS.128 R48, [R247+0x13000] ;  /* 0x01300000f7307984 */ /* 0x0002680000000c00 */
[----:B------:R1:W1:Y:S04]  /*7c90*/  LDS.128 R44, [R247+0x15000] ;  /* 0x01500000f72c7984 */ /* 0x0002680000000c00 */
[----:B------:R1:W1:Y:S01]  /*7ca0*/  LDS.128 R40, [R247+0x17000] ;  /* 0x01700000f7287984 */ /* 0x0002620000000c00 */
[----:B------:R-:W-:Y:S05]  /*7cb0*/  @P2 BRA `(.L_x_194) ;  /* 0x00000000003c2947 */ /* 0x000fea0003800000 */
[----:B------:R-:W5:Y:S01]  /*7cc0*/  LDS.128 R20, [R247+0xe000] ;  /* 0x00e00000f7147984 */ /* 0x000f620000000c00 */
[----:B------:R-:W-:Y:S01]  /*7cd0*/  MOV R6, R10 ;  /* 0x0000000a00067202 */ /* 0x000fe20000000f00 */
[----:B------:R-:W-:Y:S01]  /*7ce0*/  IMAD R5, R52, UR8, RZ ;  /* 0x0000000834057c24 */ /* 0x000fe2000f8e02ff */
[----:B------:R-:W-:Y:S01]  /*7cf0*/  MOV R7, R14 ;  /* 0x0000000e00077202 */ /* 0x000fe20000000f00 */
[----:B------:R-:W2:Y:S01]  /*7d00*/  LDS.128 R16, [R247+0xc000] ;  /* 0x00c00000f7107984 */ /* 0x000ea20000000c00 */
[----:B------:R-:W-:Y:S01]  /*7d10*/  ULDC.64 UR14, c[0x0][0x3f0] ;  /* 0x0000fc00000e7ab9 */ /* 0x000fe20000000a00 */
[C---:B------:R-:W-:Y:S02]  /*7d20*/  IMAD R5, R4.reuse, UR9, R5 ;  /* 0x0000000904057c24 */ /* 0x040fe4000f8e0205 */
[----:B------:R-:W3:Y:S01]  /*7d30*/  LDS.128 R24, [R247+0x10000] ;  /* 0x01000000f7187984 */ /* 0x000ee20000000c00 */
[----:B------:R-:W-:-:S05]  /*7d40*/  IMAD.WIDE.U32 R12, R4, UR8, R6 ;  /* 0x00000008040c7c25 */ /* 0x000fca000f8e0006 */
[----:B------:R-:W-:Y:S02]  /*7d50*/  IADD3 R5, R5, R13, RZ ;  /* 0x0000000d05057210 */ /* 0x000fe40007ffe0ff */
[----:B------:R-:W-:-:S04]  /*7d60*/  LEA R6, P0, R12, UR14, 0x1 ;  /* 0x0000000e0c067c11 */ /* 0x000fc8000f8008ff */
[----:B------:R-:W-:-:S05]  /*7d70*/  LEA.HI.X R7, R12, UR15, R5, 0x1, P0 ;  /* 0x0000000f0c077c11 */ /* 0x000fca00080f0c05 */
[----:B-----5:R1:W-:Y:S04]  /*7d80*/  STG.E.128 desc[UR6][R6.64+0x80], R20 ;  /* 0x0000801406007986 */ /* 0x0203e8000c101d06 */
[----:B--2---:R2:W-:Y:S04]  /*7d90*/  STG.E.128 desc[UR6][R6.64], R16 ;  /* 0x0000001006007986 */ /* 0x0045e8000c101d06 */
[----:B---3--:R2:W-:Y:S02]  /*7da0*/  STG.E.128 desc[UR6][R6.64+0x100], R24 ;  /* 0x0001001806007986 */ /* 0x0085e4000c101d06 */
.L_x_194:
[----:B------:R-:W-:Y:S05]  /*7db0*/  BSYNC B0 ;  /* 0x0000000000007941 */ /* 0x000fea0003800000 */
.L_x_193:
[----:B------:R-:W-:Y:S04]  /*7dc0*/  BSSY B0, `(.L_x_195) ;  /* 0x0000010000007945 */ /* 0x000fe80003800000 */
[----:B------:R-:W-:Y:S05]  /*7dd0*/  @P1 BRA `(.L_x_196) ;  /* 0x0000000000381947 */ /* 0x000fea0003800000 */
[----:B------:R-:W-:Y:S01]  /*7de0*/  IADD3 R5, P0, R4, 0x20, RZ ;  /* 0x0000002004057810 */ /* 0x000fe20007f1e0ff */
[----:B------:R-:W-:Y:S01]  /*7df0*/  ULDC.64 UR14, c[0x0][0x3f0] ;  /* 0x0000fc00000e7ab9 */ /* 0x000fe20000000a00 */
[----:B-12---:R-:W-:-:S03]  /*7e00*/  MOV R7, R14 ;  /* 0x0000000e00077202 */ /* 0x006fc60000000f00 */
[----:B------:R-:W-:-:S04]  /*7e10*/  IMAD.X R6, RZ, RZ, R52, P0 ;  /* 0x000000ffff067224 */ /* 0x000fc800000e0634 */
[----:B------:R-:W-:Y:S02]  /*7e20*/  IMAD R12, R6, UR8, RZ ;  /* 0x00000008060c7c24 */ /* 0x000fe4000f8e02ff */
[----:B------:R-:W-:-:S04]  /*7e30*/  IMAD.MOV.U32 R6, RZ, RZ, R10 ;  /* 0x000000ffff067224 */ /* 0x000fc800078e000a */
[----:B------:R-:W-:-:S04]  /*7e40*/  IMAD.WIDE.U32 R10, R5, UR8, R6 ;  /* 0x00000008050a7c25 */ /* 0x000fc8000f8e0006 */
[----:B------:R-:W-:Y:S01]  /*7e50*/  IMAD R5, R5, UR9, R12 ;  /* 0x0000000905057c24 */ /* 0x000fe2000f8e020c */
[----:B------:R-:W-:-:S04]  /*7e60*/  LEA R6, P0, R10, UR14, 0x1 ;  /* 0x0000000e0a067c11 */ /* 0x000fc8000f8008ff */
[----:B------:R-:W-:-:S04]  /*7e70*/  IADD3 R5, R5, R11, RZ ;  /* 0x0000000b05057210 */ /* 0x000fc80007ffe0ff */
[----:B------:R-:W-:-:S05]  /*7e80*/  LEA.HI.X R7, R10, UR15, R5, 0x1, P0 ;  /* 0x0000000f0a077c11 */ /* 0x000fca00080f0c05 */
[----:B------:R1:W-:Y:S04]  /*7e90*/  STG.E.128 desc[UR6][R6.64], R36 ;  /* 0x0000002406007986 */ /* 0x0003e8000c101d06 */
[----:B---3--:R1:W-:Y:S04]  /*7ea0*/  STG.E.128 desc[UR6][R6.64+0x80], R32 ;  /* 0x0000802006007986 */ /* 0x0083e8000c101d06 */
[----:B----4-:R1:W-:Y:S02]  /*7eb0*/  STG.E.128 desc[UR6][R6.64+0x100], R28 ;  /* 0x0001001c06007986 */ /* 0x0103e4000c101d06 */
.L_x_196:
[----:B------:R-:W-:Y:S05]  /*7ec0*/  BSYNC B0 ;  /* 0x0000000000007941 */ /* 0x000fea0003800000 */
.L_x_195:
[----:B-1----:R1:W1:Y:S01]  /*7ed0*/  LDS.128 R20, [R247+0x12000] ;  /* 0x01200000f7147984 */ /* 0x0022620000000c00 */
[----:B------:R-:W-:Y:S01]  /*7ee0*/  UIMAD UR5, UR12, UR10, URZ ;  /* 0x0000000a0c0572a4 */ /* 0x000fe2000f8e023f */
[----:B--2---:R-:W-:Y:S01]  /*7ef0*/  IMAD.U32 R6, RZ, RZ, UR10 ;  /* 0x0000000aff067e24 */ /* 0x004fe2000f8e00ff */
        /* <DEDUP_REMOVED lines=26> */
[----:B------:R1:W-:Y:S04]  /*80a0*/  STG.E.128 desc[UR6][R6.64+0x80], R16 ;  /* 0x0000801006007986 */ /* 0x0003e8000c101d06 */
[----:B------:R1:W-:Y:S02]  /*80b0*/  STG.E.128 desc[UR6][R6.64+0x100], R12 ;  /* 0x0001000c06007986 */ /* 0x0003e4000c101d06 */
.L_x_198:
[----:B------:R-:W-:Y:S05]  /*80c0*/  BSYNC B0 ;  /* 0x0000000000007941 */ /* 0x000fea0003800000 */
.L_x_197:
[----:B------:R-:W-:Y:S05]  /*80d0*/  @P1 BRA `(.L_x_185) ;  /* 0x0000000000381947 */ /* 0x000fea0003800000 */
[----:B------:R-:W-:Y:S01]  /*80e0*/  IADD3 R4, P0, R4, 0x20, RZ ;  /* 0x0000002004047810 */ /* 0x000fe20007f1e0ff */
[----:B------:R-:W-:Y:S01]  /*80f0*/  ULDC.64 UR8, c[0x0][0x3f8] ;  /* 0x0000fe0000087ab9 */ /* 0x000fe20000000a00 */
[----:B-1----:R-:W-:-:S03]  /*8100*/  MOV R7, R5 ;  /* 0x0000000500077202 */ /* 0x002fc60000000f00 */
        /* <DEDUP_REMOVED lines=8> */
[----:B------:R1:W-:Y:S04]  /*8190*/  STG.E.128 desc[UR6][R4.64], R48 ;  /* 0x0000003004007986 */ /* 0x0003e8000c101d06 */
[----:B------:R1:W-:Y:S04]  /*81a0*/  STG.E.128 desc[UR6][R4.64+0x80], R44 ;  /* 0x0000802c04007986 */ /* 0x0003e8000c101d06 */
[----:B------:R1:W-:Y:S02]  /*81b0*/  STG.E.128 desc[UR6][R4.64+0x100], R40 ;  /* 0x0001002804007986 */ /* 0x0003e4000c101d06 */
.L_x_185:
[----:B------:R-:W-:Y:S05]  /*81c0*/  BSYNC B1 ;  /* 0x0000000000017941 */ /* 0x000fea0003800000 */
.L_x_171:
        /* <DEDUP_REMOVED lines=8> */
.L_x_199:
[----:B------:R-:W-:Y:S05]  /*8250*/  EXIT ;  /* 0x000000000000794d */ /* 0x000fea0003800000 */
.L_x_201:
        /* <DEDUP_REMOVED lines=10> */
.L_x_1586:


//--------------------- .text._ZN5flash44flash_bwd_dq_dk_dv_loop_seqk_parallel_kernelI23Flash_bwd_kernel_traitsILi192ELi64ELi64ELi8ELi4ELi2ELi2ELb1ELb1EN7cutlass6half_tE19Flash_kernel_traitsILi192ELi64ELi64ELi8ES3_EELb0ELb0ELb1ELb1ELb0ELb0ELb0EEEvNS_16Flash_bwd_paramsE --------------------------
	.section	.text._ZN5flash44flash_bwd_dq_dk_dv_loop_seqk_parallel_kernelI23Flash_bwd_kernel_traitsILi192ELi64ELi64ELi8ELi4ELi2ELi2ELb1ELb1EN7cutlass6half_tE19Flash_kernel_traitsILi192ELi64ELi64ELi8ES3_EELb0ELb0ELb1ELb1ELb0ELb0ELb0EEEvNS_16Flash_bwd_paramsE,"ax",@progbits
	.align	128
        .global         _ZN5flash44flash_bwd_dq_dk_dv_loop_seqk_parallel_kernelI23Flash_bwd_kernel_traitsILi192ELi64ELi64ELi8ELi4ELi2ELi2ELb1ELb1EN7cutlass6half_tE19Flash_kernel_traitsILi192ELi64ELi64ELi8ES3_EELb0ELb0ELb1ELb1ELb0ELb0ELb0EEEvNS_16Flash_bwd_paramsE
        .type           _ZN5flash44flash_bwd_dq_dk_dv_loop_seqk_parallel_kernelI23Flash_bwd_kernel_traitsILi192ELi64ELi64ELi8ELi4ELi2ELi2ELb1ELb1EN7cutlass6half_tE19Flash_kernel_traitsILi192ELi64ELi64ELi8ES3_EELb0ELb0ELb1ELb1ELb0ELb0ELb0EEEvNS_16Flash_bwd_paramsE,@function
        .size           _ZN5flash44flash_bwd_dq_dk_dv_loop_seqk_parallel_kernelI23Flash_bwd_kernel_traitsILi192ELi64ELi64ELi8ELi4ELi2ELi2ELb1ELb1EN7cutlass6half_tE19Flash_kernel_traitsILi192ELi64ELi64ELi8ES3_EELb0ELb0ELb1ELb1ELb0ELb0ELb0EEEvNS_16Flash_bwd_paramsE,(.L_x_1587 - _ZN5flash44flash_bwd_dq_dk_dv_loop_seqk_parallel_kernelI23Flash_bwd_kernel_traitsILi192ELi64ELi64ELi8ELi4ELi2ELi2ELb1ELb1EN7cutlass6half_tE19Flash_kernel_traitsILi192ELi64ELi64ELi8ES3_EELb0ELb0ELb1ELb1ELb0ELb0ELb0EEEvNS_16Flash_bwd_paramsE)
        .other          _ZN5flash44flash_bwd_dq_dk_dv_loop_seqk_parallel_kernelI23Flash_bwd_kernel_traitsILi192ELi64ELi64ELi8ELi4ELi2ELi2ELb1ELb1EN7cutlass6half_tE19Flash_kernel_traitsILi192ELi64ELi64ELi8ES3_EELb0ELb0ELb1ELb1ELb0ELb0ELb0EEEvNS_16Flash_bwd_paramsE,@"STO_CUDA_ENTRY STV_DEFAULT"
_ZN5flash44flash_bwd_dq_dk_dv_loop_seqk_parallel_kernelI23Flash_bwd_kernel_traitsILi192ELi64ELi64ELi8ELi4ELi2ELi2ELb1ELb1EN7cutlass6half_tE19Flash_kernel_traitsILi192ELi64ELi64ELi8ES3_EELb0ELb0ELb1ELb1ELb0ELb0ELb0EEEvNS_16Flash_bwd_paramsE:
.text._ZN5flash44flash_bwd_dq_dk_dv_loop_seqk_parallel_kernelI23Flash_bwd_kernel_traitsILi192ELi64ELi64ELi8ELi4ELi2ELi2ELb1ELb1EN7cutlass6half_tE19Flash_kernel_traitsILi192ELi64ELi64ELi8ES3_EELb0ELb0ELb1ELb1ELb0ELb0ELb0EEEvNS_16Flash_bwd_paramsE:
        /* <DEDUP_REMOVED lines=24> */
[CC--:B-1----:R-:W-:Y:S02]  /*0180*/  LEA.HI R0, R2.reuse, R7.reuse, RZ, 0x5 ;  /* 0x0000000702007211 */ /* 0x0c2fe400078f28ff */
[CC--:B------:R-:W-:Y:S02]  /*0190*/  LEA.HI R11, R2.reuse, R7.reuse, RZ, 0x3 ;  /* 0x00000007020b7211 */ /* 0x0c0fe400078f18ff */
[CC--:B------:R-:W-:Y:S02]  /*01a0*/  LEA.HI R3, R2.reuse, R7.reuse, RZ, 0x4 ;  /* 0x0000000702037211 */ /* 0x0c0fe400078f20ff */
[CC--:B------:R-:W-:Y:S02]  /*01b0*/  LEA.HI R16, R2.reuse, R7.reuse, RZ, 0x7 ;  /* 0x0000000702107211 */ /* 0x0c0fe400078f38ff */
[CC--:B------:R-:W-:Y:S02]  /*01c0*/  LEA.HI R17, R2.reuse, R7.reuse, RZ, 0x6 ;  /* 0x0000000702117211 */ /* 0x0c0fe400078f30ff */
[----:B------:R-:W-:-:S02]  /*01d0*/  LEA.HI R2, R2, R7, RZ, 0x2 ;  /* 0x0000000702027211 */ /* 0x000fc400078f10ff */
[----:B------:R-:W-:Y:S02]  /*01e0*/  LOP3.LUT R4, R0, 0xffffffe0, RZ, 0xc0, !PT ;  /* 0xffffffe000047812 */ /* 0x000fe400078ec0ff */
[----:B------:R-:W-:Y:S02]  /*01f0*/  LOP3.LUT R5, R11, 0xfffffff8, RZ, 0xc0, !PT ;  /* 0xfffffff80b057812 */ /* 0x000fe400078ec0ff */
[----:B------:R-:W-:Y:S01]  /*0200*/  LOP3.LUT R9, R3, 0xfffffff0, RZ, 0xc0, !PT ;  /* 0xfffffff003097812 */ /* 0x000fe200078ec0ff */
[C---:B------:R-:W-:Y:S01]  /*0210*/  IMAD.IADD R10, R7.reuse, 0x1, -R4 ;  /* 0x00000001070a7824 */ /* 0x040fe200078e0a04 */
[----:B------:R-:W-:Y:S01]  /*0220*/  LOP3.LUT R6, R2, 0x7ffffffc, RZ, 0xc0, !PT ;  /* 0x7ffffffc02067812 */ /* 0x000fe200078ec0ff */
[C---:B------:R-:W-:Y:S01]  /*0230*/  IMAD.IADD R5, R7.reuse, 0x1, -R5 ;  /* 0x0000000107057824 */ /* 0x040fe200078e0a05 */
[----:B------:R-:W-:Y:S01]  /*0240*/  SHF.R.S32.HI R4, RZ, 0x5, R0 ;  /* 0x00000005ff047819 */ /* 0x000fe20000011400 */
[C---:B------:R-:W-:Y:S01]  /*0250*/  IMAD.IADD R9, R7.reuse, 0x1, -R9 ;  /* 0x0000000107097824 */ /* 0x040fe200078e0a09 */
[----:B------:R-:W-:Y:S01]  /*0260*/  SHF.R.S32.HI R8, RZ, 0x2, R2 ;  /* 0x00000002ff087819 */ /* 0x000fe20000011402 */
[----:B------:R-:W-:Y:S01]  /*0270*/  IMAD.IADD R19, R7, 0x1, -R6 ;  /* 0x0000000107137824 */ /* 0x000fe200078e0a06 */
[----:B------:R-:W-:Y:S01]  /*0280*/  SHF.R.S32.HI R7, RZ, 0x1f, R0 ;  /* 0x0000001fff077819 */ /* 0x000fe20000011400 */
[----:B------:R-:W-:Y:S01]  /*0290*/  IMAD.SHL.U32 R20, R5, 0x8, RZ ;  /* 0x0000000805147824 */ /* 0x000fe200078e00ff */
[----:B------:R-:W-:-:S02]  /*02a0*/  SHF.R.S32.HI R6, RZ, 0x4, R3 ;  /* 0x00000004ff067819 */ /* 0x000fc40000011403 */
[-C--:B------:R-:W-:Y:S02]  /*02b0*/  LEA.HI R0, R0, R4.reuse, RZ, 0x1 ;  /* 0x0000000400007211 */ /* 0x080fe400078f08ff */
[----:B------:R-:W-:Y:S01]  /*02c0*/  SHF.R.S32.HI R2, RZ, 0x1f, R2 ;  /* 0x0000001fff027819 */ /* 0x000fe20000011402 */
[----:B------:R-:W-:Y:S01]  /*02d0*/  STL [R1+0x50], R20 ;  /* 0x0000501401007387 */ /* 0x000fe20000100800 */
[----:B------:R-:W-:Y:S02]  /*02e0*/  LEA.HI R7, R7, R4, RZ, 0x2 ;  /* 0x0000000407077211 */ /* 0x000fe400078f10ff */
[----:B------:R-:W-:Y:S02]  /*02f0*/  LEA.HI R3, R3, R6, RZ, 0x1 ;  /* 0x0000000603037211 */ /* 0x000fe400078f08ff */
[----:B------:R-:W-:Y:S02]  /*0300*/  LOP3.LUT R0, R0, 0xfffffffe, RZ, 0xc0, !PT ;  /* 0xfffffffe00007812 */ /* 0x000fe400078ec0ff */
[----:B------:R-:W-:-:S02]  /*0310*/  SHF.R.S32.HI R12, RZ, 0x3, R11 ;  /* 0x00000003ff0c7819 */ /* 0x000fc4000001140b */
[----:B------:R-:W-:Y:S01]  /*0320*/  LEA.HI R2, R2, R8, RZ, 0x3 ;  /* 0x0000000802027211 */ /* 0x000fe200078f18ff */
[----:B------:R-:W-:Y:S01]  /*0330*/  IMAD.IADD R14, R4, 0x1, -R0 ;  /* 0x00000001040e7824 */ /* 0x000fe200078e0a00 */
[----:B------:R-:W-:Y:S01]  /*0340*/  LOP3.LUT R7, R7, 0xfffffffc, RZ, 0xc0, !PT ;  /* 0xfffffffc07077812 */ /* 0x000fe200078ec0ff */
[----:B------:R-:W-:Y:S01]  /*0350*/  IMAD.SHL.U32 R0, R12, 0x40, RZ ;  /* 0x000000400c007824 */ /* 0x000fe200078e00ff */
[----:B------:R-:W-:Y:S02]  /*0360*/  LOP3.LUT R3, R3, 0xfffffffe, RZ, 0xc0, !PT ;  /* 0xfffffffe03037812 */ /* 0x000fe400078ec0ff */
[----:B------:R-:W-:Y:S01]  /*0370*/  LOP3.LUT R2, R2, 0xfffffff8, RZ, 0xc0, !PT ;  /* 0xfffffff802027812 */ /* 0x000fe200078ec0ff */
[----:B------:R-:W-:Y:S01]  /*0380*/  IMAD.IADD R15, R4, 0x1, -R7 ;  /* 0x00000001040f7824 */ /* 0x000fe200078e0a07 */
[C---:B------:R-:W-:Y:S01]  /*0390*/  LOP3.LUT P4, RZ, R5.reuse, 0x4, RZ, 0xc0, !PT ;  /* 0x0000000405ff7812 */ /* 0x040fe2000788c0ff */
[----:B------:R-:W-:Y:S01]  /*03a0*/  IMAD.IADD R12, R6, 0x1, -R3 ;  /* 0x00000001060c7824 */ /* 0x000fe200078e0a03 */
[----:B------:R-:W-:Y:S01]  /*03b0*/  SHF.R.S32.HI R3, RZ, 0x1f, R10 ;  /* 0x0000001fff037819 */ /* 0x000fe2000001140a */
[----:B------:R-:W-:Y:S01]  /*03c0*/  IMAD.IADD R4, R8, 0x1, -R2 ;  /* 0x0000000108047824 */ /* 0x000fe200078e0a02 */
[----:B------:R-:W-:Y:S01]  /*03d0*/  LOP3.LUT R2, R0, 0x1c0, RZ, 0xc0, !PT ;  /* 0x000001c000027812 */ /* 0x000fe200078ec0ff */
[----:B------:R-:W-:Y:S01]  /*03e0*/  IMAD.SHL.U32 R0, R5, 0x40, RZ ;  /* 0x0000004005007824 */ /* 0x000fe200078e00ff */
[----:B------:R-:W-:-:S02]  /*03f0*/  SHF.R.S32.HI R6, RZ, 0x1f, R9 ;  /* 0x0000001fff067819 */ /* 0x000fc40000011409 */
[----:B------:R-:W-:Y:S02]  /*0400*/  LEA.HI R18, R3, R10, RZ, 0x2 ;  /* 0x0000000a03127211 */ /* 0x000fe400078f10ff */
[----:B------:R-:W-:Y:S02]  /*0410*/  LEA.HI R13, R6, R9, RZ, 0x3 ;  /* 0x00000009060d7211 */ /* 0x000fe400078f18ff */
[----:B------:R-:W-:Y:S02]  /*0420*/  LOP3.LUT R7, R2, 0x38, R20, 0xf8, !PT ;  /* 0x0000003802077812 */ /* 0x000fe400078ef814 */
[----:B------:R-:W-:Y:S01]  /*0430*/  SHF.R.U32.HI R3, RZ, 0x3, R2 ;  /* 0x00000003ff037819 */ /* 0x000fe20000011602 */
[----:B------:R-:W-:Y:S01]  /*0440*/  IMAD.SHL.U32 R2, R14, 0x10, RZ ;  /* 0x000000100e027824 */ /* 0x000fe200078e00ff */
[----:B------:R-:W-:Y:S02]  /*0450*/  LOP3.LUT R0, R0, 0x1c0, RZ, 0xc0, !PT ;  /* 0x000001c000007812 */ /* 0x000fe400078ec0ff */
[----:B------:R-:W-:-:S02]  /*0460*/  LOP3.LUT P3, RZ, R5, 0x2, RZ, 0xc0, !PT ;  /* 0x0000000205ff7812 */ /* 0x000fc4000786c0ff */
[----:B------:R-:W-:Y:S02]  /*0470*/  LOP3.LUT R6, R13, 0xfffffff8, RZ, 0xc0, !PT ;  /* 0xfffffff80d067812 */ /* 0x000fe400078ec0ff */
[----:B------:R-:W-:Y:S02]  /*0480*/  LOP3.LUT R5, R4, 0x1, RZ, 0xc0, !PT ;  /* 0x0000000104057812 */ /* 0x000fe400078ec0ff */
[----:B------:R-:W-:Y:S01]  /*0490*/  LOP3.LUT R2, R0, 0x10, R2, 0xf8, !PT ;  /* 0x0000001000027812 */ /* 0x000fe200078ef802 */
[----:B------:R-:W-:Y:S01]  /*04a0*/  IMAD.IADD R8, R9, 0x1, -R6 ;  /* 0x0000000109087824 */ /* 0x000fe200078e0a06 */
[----:B------:R-:W-:Y:S02]  /*04b0*/  ISETP.NE.U32.AND P0, PT, R5, 0x1, PT ;  /* 0x000000010500780c */ /* 0x000fe40003f05070 */
[----:B------:R-:W-:Y:S01]  /*04c0*/  LOP3.LUT R10, R7, R3, RZ, 0x3c, !PT ;  /* 0x00000003070a7212 */ /* 0x000fe200078e3cff */
[----:B------:R-:W-:Y:S01]  /*04d0*/  IMAD.SHL.U32 R3, R12, 0x200, RZ ;  /* 0x000002000c037824 */ /* 0x000fe200078e00ff */
[----:B------:R-:W-:-:S02]  /*04e0*/  LOP3.LUT R9, R2, 0x8, R11, 0xf8, !PT ;  /* 0x0000000802097812 */ /* 0x000fc400078ef80b */
[----:B------:R-:W-:Y:S02]  /*04f0*/  LOP3.LUT R5, R0, 0x8, R11, 0xf8, !PT ;  /* 0x0000000800057812 */ /* 0x000fe400078ef80b */
[----:B------:R-:W-:Y:S02]  /*0500*/  SHF.R.S32.HI R7, RZ, 0x7, R16 ;  /* 0x00000007ff077819 */ /* 0x000fe40000011410 */
[----:B------:R-:W-:Y:S02]  /*0510*/  SHF.R.U32.HI R0, RZ, 0x3, R0 ;  /* 0x00000003ff007819 */ /* 0x000fe40000011600 */
[----:B------:R-:W-:Y:S01]  /*0520*/  SHF.R.S32.HI R2, RZ, 0x6, R17 ;  /* 0x00000006ff027819 */ /* 0x000fe20000011411 */
[----:B------:R-:W-:Y:S01]  /*0530*/  IMAD R6, R7, 0x800, R3 ;  /* 0x0000080007067824 */ /* 0x000fe200078e0203 */
[C---:B------:R-:W-:Y:S01]  /*0540*/  R2P PR, R4.reuse, 0x6 ;  /* 0x0000000604007804 */ /* 0x040fe20000000000 */
[----:B------:R-:W-:Y:S01]  /*0550*/  IMAD.SHL.U32 R4, R4, 0x40, RZ ;  /* 0x0000004004047824 */ /* 0x000fe200078e00ff */
[----:B------:R-:W-:Y:S01]  /*0560*/  LOP3.LUT R5, R5, R0, RZ, 0x3c, !PT ;  /* 0x0000000005057212 */ /* 0x000fe200078e3cff */
[C---:B------:R-:W-:Y:S01]  /*0570*/  IMAD R10, R2.reuse, 0x200, R10 ;  /* 0x00000200020a7824 */ /* 0x040fe200078e020a */
[----:B------:R-:W-:Y:S01]  /*0580*/  LOP3.LUT R3, R3, R9, R0, 0xf6, !PT ;  /* 0x0000000903037212 */ /* 0x000fe200078ef600 */
[----:B------:R-:W-:Y:S01]  /*0590*/  IMAD.SHL.U32 R2, R2, 0x8, RZ ;  /* 0x0000000802027824 */ /* 0x000fe200078e00ff */
[----:B------:R-:W-:Y:S01]  /*05a0*/  LOP3.LUT R0, R4, 0x1c0, RZ, 0xc0, !PT ;  /* 0x000001c004007812 */ /* 0x000fe200078ec0ff */
[----:B------:R-:W-:Y:S01]  /*05b0*/  IMAD.IADD R17, R6, 0x1, R5 ;  /* 0x0000000106117824 */ /* 0x000fe200078e0205 */
[----:B------:R-:W-:Y:S01]  /*05c0*/  LOP3.LUT P6, RZ, R8, 0x4, RZ, 0xc0, !PT ;  /* 0x0000000408ff7812 */ /* 0x000fe200078cc0ff */
[----:B------:R-:W-:Y:S01]  /*05d0*/  IMAD.SHL.U32 R5, R12, 0x20, RZ ;  /* 0x000000200c057824 */ /* 0x000fe200078e00ff */
[----:B------:R-:W-:Y:S01]  /*05e0*/  LOP3.LUT R2, R2, 0x18, RZ, 0xc0, !PT ;  /* 0x0000001802027812 */ /* 0x000fe200078ec0ff */
[----:B------:R-:W-:Y:S01]  /*05f0*/  IMAD.SHL.U32 R6, R7, 0x20, RZ ;  /* 0x0000002007067824 */ /* 0x000fe200078e00ff */
[----:B------:R-:W-:-:S02]  /*0600*/  SHF.R.U32.HI R4, RZ, 0x3, R0 ;  /* 0x00000003ff047819 */ /* 0x000fc40000011600 */
[----:B------:R-:W-:Y:S02]  /*0610*/  LOP3.LUT R7, R2, 0x20, R5, 0xf8, !PT ;  /* 0x0000002002077812 */ /* 0x000fe400078ef805 */
[----:B------:R-:W-:Y:S02]  /*0620*/  LOP3.LUT R5, R0, 0x20, R6, 0xf8, !PT ;  /* 0x0000002000057812 */ /* 0x000fe400078ef806 */
[----:B------:R-:W-:Y:S01]  /*0630*/  LOP3.LUT R6, R4, R0, R2, 0x1e, !PT ;  /* 0x0000000004067212 */ /* 0x000fe200078e1e02 */
[----:B------:R-:W-:Y:S01]  /*0640*/  IMAD.SHL.U32 R0, R19, 0x2, RZ ;  /* 0x0000000213007824 */ /* 0x000fe200078e00ff */
[----:B------:R-:W-:Y:S01]  /*0650*/  LOP3.LUT R4, R5, R4, RZ, 0x3c, !PT ;  /* 0x0000000405047212 */ /* 0x000fe200078e3cff */
[C---:B------:R-:W-:Y:S01]  /*0660*/  IMAD.SHL.U32 R2, R8.reuse, 0x40, RZ ;  /* 0x0000004008027824 */ /* 0x040fe200078e00ff */
[----:B------:R-:W-:Y:S01]  /*0670*/  LOP3.LUT P5, RZ, R8, 0x2, RZ, 0xc0, !PT ;  /* 0x0000000208ff7812 */ /* 0x000fe200078ac0ff */
[--C-:B------:R-:W-:Y:S01]  /*0680*/  IMAD R5, R15, 0x400, R0.reuse ;  /* 0x000004000f057824 */ /* 0x100fe200078e0200 */
[----:B------:R-:W-:Y:S01]  /*0690*/  LEA R3, R3, UR5, 0x1 ;  /* 0x0000000503037c11 */ /* 0x000fe2000f8e08ff */
        /* <DEDUP_REMOVED lines=8> */
[----:B------:R-:W-:Y:S01]  /*0720*/  IMAD.MOV.U32 R6, RZ, RZ, 0x20 ;  /* 0x00000020ff067424 */ /* 0x000fe200078e00ff */
[----:B------:R-:W-:Y:S01]  /*0730*/  LOP3.LUT R4, R0, 0x8, R4, 0xf8, !PT ;  /* 0x0000000800047812 */ /* 0x000fe200078ef804 */
[----:B------:R-:W-:Y:S01]  /*0740*/  VIADD R13, R20, 0x80 ;  /* 0x00000080140d7836 */ /* 0x000fe20000000000 */
[----:B------:R-:W-:-:S02]  /*0750*/  LOP3.LUT R5, R2, R7, R0, 0x1e, !PT ;  /* 0x0000000702057212 */ /* 0x000fc400078e1e00 */
[----:B------:R-:W-:Y:S02]  /*0760*/  SHF.R.S32.HI R0, RZ, 0x2, R18 ;  /* 0x00000002ff007819 */ /* 0x000fe40000011412 */
[----:B------:R-:W-:Y:S02]  /*0770*/  LOP3.LUT R2, R4, R2, RZ, 0x3c, !PT ;  /* 0x0000000204027212 */ /* 0x000fe400078e3cff */
[----:B------:R-:W-:Y:S01]  /*0780*/  LOP3.LUT R8, R8, 0xfffffe00, RZ, 0xc0, !PT ;  /* 0xfffffe0008087812 */ /* 0x000fe200078ec0ff */
[C---:B------:R-:W-:Y:S02]  /*0790*/  IMAD R4, R15.reuse, 0x10, R0 ;  /* 0x000000100f047824 */ /* 0x040fe400078e0200 */
[----:B------:R-:W-:Y:S01]  /*07a0*/  IMAD.U32 R0, RZ, RZ, UR4 ;  /* 0x00000004ff007e24 */ /* 0x000fe2000f8e00ff */
[----:B-----5:R-:W-:Y:S01]  /*07b0*/  USHF.L.U32 UR4, UR47, 0x7, URZ ;  /* 0x000000072f047899 */ /* 0x020fe2000800063f */
[--C-:B------:R-:W-:Y:S01]  /*07c0*/  IMAD R7, R15, 0x400, R8.reuse ;  /* 0x000004000f077824 */ /* 0x100fe200078e0208 */
[----:B------:R1:W-:Y:S01]  /*07d0*/  STL [R1+0x84], R4 ;  /* 0x0000840401007387 */ /* 0x0003e20000100800 */
[----:B------:R-:W-:Y:S01]  /*07e0*/  IMAD R9, R14, 0x400, R8 ;  /* 0x000004000e097824 */ /* 0x000fe200078e0208 */
[----:B------:R-:W-:Y:S01]  /*07f0*/  LOP3.LUT R8, R5, R8, RZ, 0xfc, !PT ;  /* 0x0000000805087212 */ /* 0x000fe200078efcff */
[----:B------:R-:W-:-:S02]  /*0800*/  VIADD R14, R20, 0x40 ;  /* 0x00000040140e7836 */ /* 0x000fc40000000000 */
[----:B------:R-:W-:Y:S01]  /*0810*/  IMAD.U32 R0, RZ, RZ, UR4 ;  /* 0x00000004ff007e24 */ /* 0x000fe2000f8e00ff */
[----:B------:R-:W-:Y:S01]  /*0820*/  ULEA UR4, UR7, UR6, 0x18 ;  /* 0x0000000607047291 */ /* 0x000fe2000f8ec03f */
[----:B------:R-:W-:Y:S01]  /*0830*/  IMAD.IADD R7, R7, 0x1, R2 ;  /* 0x0000000107077824 */ /* 0x000fe200078e0202 */
[----:B------:R-:W-:Y:S01]  /*0840*/  USHF.R.S32.HI UR6, URZ, 0x1f, UR47 ;  /* 0x0000001f3f067899 */ /* 0x000fe2000801142f */
[----:B------:R-:W-:Y:S01]  /*0850*/  IMAD.IADD R9, R2, 0x1, R9 ;  /* 0x0000000102097824 */ /* 0x000fe200078e0209 */
[----:B------:R-:W-:Y:S01]  /*0860*/  USHF.R.S32.HI UR7, URZ, 0x1f, UR56 ;  /* 0x0000001f3f077899 */ /* 0x000fe20008011438 */
[----:B------:R-:W-:Y:S01]  /*0870*/  IMAD.MOV.U32 R5, RZ, RZ, 0x40 ;  /* 0x00000040ff057424 */ /* 0x000fe200078e00ff */
[----:B------:R2:W-:Y:S02]  /*0880*/  STL [R1+0x6c], R14 ;  /* 0x00006c0e01007387 */ /* 0x0005e40000100800 */
[----:B------:R-:W-:Y:S01]  /*0890*/  IMAD.U32 R0, RZ, RZ, UR6 ;  /* 0x00000006ff007e24 */ /* 0x000fe2000f8e00ff */
[----:B------:R-:W-:Y:S01]  /*08a0*/  UIADD3 UR6, UR5, 0x12000, URZ ;  /* 0x0001200005067890 */ /* 0x000fe2000fffe03f */
[----:B------:R-:W-:Y:S01]  /*08b0*/  IMAD.MOV.U32 R0, RZ, RZ, -0x10 ;  /* 0xfffffff0ff007424 */ /* 0x000fe200078e00ff */
[----:B------:R3:W-:Y:S01]  /*08c0*/  STL [R1+0x70], R13 ;  /* 0x0000700d01007387 */ /* 0x0007e20000100800 */
[----:B------:R-:W-:Y:S01]  /*08d0*/  IMAD.U32 R2, RZ, RZ, UR7 ;  /* 0x00000007ff027e24 */ /* 0x000fe2000f8e00ff */
[----:B------:R-:W-:Y:S01]  /*08e0*/  SEL R2, R6, 0xffffffe0, !P3 ;  /* 0xffffffe006027807 */ /* 0x000fe20005800000 */
[----:B------:R-:W-:Y:S01]  /*08f0*/  UIADD3 UR7, UR5, 0xc000, URZ ;  /* 0x0000c00005077890 */ /* 0x000fe2000fffe03f */
[----:B------:R-:W-:Y:S01]  /*0900*/  SEL R10, R0, 0x10, !P0 ;  /* 0x00000010000a7807 */ /* 0x000fe20004000000 */
[----:B------:R4:W-:Y:S01]  /*0910*/  STL [R1+0x2c], R12 ;  /* 0x00002c0c01007387 */ /* 0x0009e20000100800 */
[----:B------:R-:W-:-:S02]  /*0920*/  LEA R0, R17, UR6, 0x1 ;  /* 0x0000000611007c11 */ /* 0x000fc4000f8e08ff */
[C---:B-1----:R-:W-:Y:S02]  /*0930*/  SEL R4, R5.reuse, 0xffffffc0, !P4 ;  /* 0xffffffc005047807 */ /* 0x042fe40006000000 */
[----:B------:R-:W-:Y:S02]  /*0940*/  SEL R6, R6, 0xffffffe0, !P5 ;  /* 0xffffffe006067807 */ /* 0x000fe40006800000 */
[----:B------:R-:W-:Y:S01]  /*0950*/  SEL R5, R5, 0xffffffc0, !P6 ;  /* 0xffffffc005057807 */ /* 0x000fe20007000000 */
[----:B------:R-:W-:Y:S01]  /*0960*/  IMAD.IADD R252, R0, 0x1, R4 ;  /* 0x0000000100fc7824 */ /* 0x000fe200078e0204 */
[----:B------:R-:W-:Y:S02]  /*0970*/  LEA R9, R9, UR6, 0x1 ;  /* 0x0000000609097c11 */ /* 0x000fe4000f8e08ff */
[----:B--2---:R-:W-:Y:S02]  /*0980*/  LEA R14, R16, UR5, 0x1 ;  /* 0x00000005100e7c11 */ /* 0x004fe4000f8e08ff */
[----:B---3--:R-:W-:Y:S01]  /*0990*/  LEA R13, R11, UR7, 0x1 ;  /* 0x000000070b0d7c11 */ /* 0x008fe2000f8e08ff */
[----:B------:R-:W-:Y:S01]  /*09a0*/  ULDC.64 UR6, c[0x0][0x208] ;  /* 0x0000820000067ab9 */ /* 0x000fe20000000a00 */
[----:B------:R-:W-:Y:S01]  /*09b0*/  LEA R11, R7, UR5, 0x1 ;  /* 0x00000005070b7c11 */ /* 0x000fe2000f8e08ff */
[----:B----4-:R-:W-:Y:S01]  /*09c0*/  IMAD.IADD R12, R0, 0x1, R2 ;  /* 0x00000001000c7824 */ /* 0x010fe200078e0202 */
[----:B------:R-:W-:-:S03]  /*09d0*/  IADD3 R2, R2, -0x6000, R0 ;  /* 0xffffa00002027810 */ /* 0x000fc60007ffe000 */
[----:B------:R-:W-:Y:S01]  /*09e0*/  IMAD.IADD R7, R11, 0x1, R6 ;  /* 0x000000010b077824 */ /* 0x000fe200078e0206 */
        /* <DEDUP_REMOVED lines=30> */
.L_x_248:
        /* <DEDUP_REMOVED lines=42> */
[----:B------:R-:W-:-:S04]  /*0e70*/  @!UP3 ULDC.64 UR8, c[0x0][0x318] ;  /* 0x0000c6000008bab9 */ /* 0x000fc80000000a00 */
[----:B------:R-:W5:Y:S01]  /*0e80*/  @!P2 LDG.E R7, desc[UR6][R4.64] ;  /* 0x000000060407a981 */ /* 0x000f62000c1e1900 */
[----:B------:R-:W-:-:S03]  /*0e90*/  @!UP3 UISETP.NE.U32.AND UP1, UPT, UR8, URZ, UPT ;  /* 0x0000003f0800b28c */ /* 0x000fc6000bf25070 */
[----:B------:R-:W-:Y:S01]  /*0ea0*/  @!UP3 ULDC UR8, c[0x0][0x2cc] ;  /* 0x0000b3000008bab9 */ /* 0x000fe20000000800 */
        /* <DEDUP_REMOVED lines=21> */
.L_x_202:
        /* <DEDUP_REMOVED lines=56> */
[----:B------:R-:W-:Y:S02]  /*1380*/  UISETP.NE.AND UP1, UPT, UR33, -0x1, UPT ;  /* 0xffffffff2100788c */ /* 0x000fe4000bf25270 */
[----:B------:R-:W-:Y:S01]  /*1390*/  UISETP.LT.AND UP0, UPT, UR13, UR9, UPT ;  /* 0x000000090d00728c */ /* 0x000fe2000bf01270 */
[----:B-1----:R-:W-:Y:S01]  /*13a0*/  IMAD.MOV R4, RZ, RZ, -R5 ;  /* 0x000000ffff047224 */ /* 0x002fe200078e0a05 */
[----:B------:R-:W-:Y:S02]  /*13b0*/  UIMAD UR22, UR5, UR35, URZ ;  /* 0x00000023051672a4 */ /* 0x000fe4000f8e023f */
[----:B------:R-:W-:Y:S01]  /*13c0*/  UIADD3 UR52, UR19, UR24, URZ ;  /* 0x0000001813347290 */ /* 0x000fe2000fffe03f */
[----:B------:R-:W-:Y:S01]  /*13d0*/  IMAD R6, R4, R8, RZ ;  /* 0x0000000804067224 */ /* 0x000fe200078e02ff */
[----:B------:R-:W-:Y:S01]  /*13e0*/  UIMAD UR19, UR11, UR14, URZ ;  /* 0x0000000e0b1372a4 */ /* 0x000fe2000f8e023f */
[----:B------:R-:W-:Y:S01]  /*13f0*/  IMAD.MOV.U32 R4, RZ, RZ, RZ ;  /* 0x000000ffff047224 */ /* 0x000fe200078e00ff */
[----:B------:R-:W-:Y:S01]  /*1400*/  UIADD3 UR18, UR15, UR18, URZ ;  /* 0x000000120f127290 */ /* 0x000fe2000fffe03f */
[----:B------:R-:W-:-:S02]  /*1410*/  ULDC.U8 UR25, c[0x0][0x3d8] ;  /* 0x0000f60000197ab9 */ /* 0x000fc40000000000 */
[----:B------:R-:W-:Y:S01]  /*1420*/  IMAD.HI.U32 R4, R5, R6, R4 ;  /* 0x0000000605047227 */ /* 0x000fe200078e0004 */
[----:B------:R-:W-:Y:S01]  /*1430*/  MOV R5, R7 ;  /* 0x0000000700057202 */ /* 0x000fe20000000f00 */
[----:B------:R-:W-:Y:S02]  /*1440*/  USEL UR41, UR13, UR9, UP0 ;  /* 0x000000090d297287 */ /* 0x000fe40008000000 */
[----:B------:R-:W-:Y:S02]  /*1450*/  UISETP.NE.AND UP3, UPT, UR25, URZ, UPT ;  /* 0x0000003f1900728c */ /* 0x000fe4000bf65270 */
[----:B------:R-:W-:Y:S01]  /*1460*/  IMAD.HI.U32 R4, R4, R5, RZ ;  /* 0x0000000504047227 */ /* 0x000fe200078e00ff */
[----:B------:R-:W-:Y:S02]  /*1470*/  @UP2 UIADD3 UR52, UR17, UR22, URZ ;  /* 0x0000001611342290 */ /* 0x000fe4000fffe03f */
[----:B------:R-:W-:Y:S01]  /*1480*/  UIMAD.WIDE.U32 UR16, UR10, UR14, URZ ;  /* 0x0000000e0a1072a5 */ /* 0x000fe2000f8e003f */
[----:B------:R-:W-:Y:S01]  /*1490*/  IMAD.MOV R6, RZ, RZ, -R4 ;  /* 0x000000ffff067224 */ /* 0x000fe200078e0a04 */
[----:B------:R-:W-:-:S02]  /*14a0*/  UIMAD UR9, UR10, UR18, UR19 ;  /* 0x000000120a0972a4 */ /* 0x000fc4000f8e0213 */
[----:B------:R-:W-:Y:S01]  /*14b0*/  ULEA UR18, UR41, 0xffffffc0, 0x6 ;  /* 0xffffffc029127891 */ /* 0x000fe2000f8e303f */
[C---:B------:R-:W-:Y:S01]  /*14c0*/  IMAD R5, R8.reuse, R6, R5 ;  /* 0x0000000608057224 */ /* 0x040fe200078e0205 */
[----:B------:R-:W-:Y:S01]  /*14d0*/  ULDC.U8 UR30, c[0x0][0x480] ;  /* 0x00012000001e7ab9 */ /* 0x000fe20000000000 */
[----:B------:R-:W-:Y:S02]  /*14e0*/  UIMAD.WIDE.U32 UR14, UR10, UR5, URZ ;  /* 0x000000050a0e72a5 */ /* 0x000fe4000f8e003f */
[----:B------:R-:W-:Y:S01]  /*14f0*/  @UP1 UIADD3 UR23, UR26, UR33, URZ ;  /* 0x000000211a171290 */ /* 0x000fe2000fffe03f */
[----:B------:R-:W-:Y:S01]  /*1500*/  ISETP.GT.U32.AND P1, PT, R8, R5, PT ;  /* 0x000000050800720c */ /* 0x000fe20003f24070 */
[----:B------:R-:W-:Y:S02]  /*1510*/  UIADD3 UR48, UR17, UR9, URZ ;  /* 0x0000000911307290 */ /* 0x000fe4000fffe03f */
[----:B------:R-:W-:Y:S02]  /*1520*/  UIMAD UR50, UR56, UR31, URZ ;  /* 0x0000001f383272a4 */ /* 0x000fe4000f8e023f */
[----:B------:R-:W-:-:S02]  /*1530*/  UISETP.NE.AND UP4, UPT, UR30, URZ, UPT ;  /* 0x0000003f1e00728c */ /* 0x000fc4000bf85270 */
[----:B------:R-:W-:Y:S02]  /*1540*/  UIMAD UR13, UR11, UR5, URZ ;  /* 0x000000050b0d72a4 */ /* 0x000fe4000f8e023f */
[----:B------:R-:W-:Y:S01]  /*1550*/  UIADD3 UR9, UP0, UR18, UR29, URZ ;  /* 0x0000001d12097290 */ /* 0x000fe2000ff1e03f */
[----:B------:R-:W-:Y:S01]  /*1560*/  @UP1 ULDC.64 UR30, c[0x0][0x248] ;  /* 0x00009200001e1ab9 */ /* 0x000fe20000000a00 */
[----:B------:R-:W-:Y:S02]  /*1570*/  USHF.R.S32.HI UR36, URZ, 0x1f, UR18 ;  /* 0x0000001f3f247899 */ /* 0x000fe40008011412 */
[----:B------:R-:W-:Y:S01]  /*1580*/  @!P1 IMAD.IADD R5, R5, 0x1, -R8 ;  /* 0x0000000105059824 */ /* 0x000fe200078e0a08 */
[----:B------:R-:W-:Y:S01]  /*1590*/  USEL UR55, UR16, UR14, !UP2 ;  /* 0x0000000e10377287 */ /* 0x000fe2000d000000 */
[----:B------:R-:W-:Y:S01]  /*15a0*/  @!P1 IADD3 R4, R4, 0x1, RZ ;  /* 0x0000000104049810 */ /* 0x000fe20007ffe0ff */
[----:B------:R-:W-:Y:S01]  /*15b0*/  ULDC UR40, c[0x0][0x2c4] ;  /* 0x0000b10000287ab9 */ /* 0x000fe20000000800 */
[----:B------:R-:W-:Y:S01]  /*15c0*/  @UP1 UIMAD.WIDE.U32 UR16, UR23, UR30, URZ ;  /* 0x0000001e171012a5 */ /* 0x000fe2000f8e003f */
[----:B------:R-:W-:Y:S01]  /*15d0*/  ISETP.GE.U32.AND P0, PT, R5, R8, PT ;  /* 0x000000080500720c */ /* 0x000fe20003f06070 */
[----:B------:R-:W-:Y:S01]  /*15e0*/  @UP1 UIMAD UR19, UR23, UR31, URZ ;  /* 0x0000001f171312a4 */ /* 0x000fe2000f8e023f */
[----:B------:R-:W-:Y:S01]  /*15f0*/  LOP3.LUT R5, R9, UR56, RZ, 0x3c, !PT ;  /* 0x0000003809057c12 */ /* 0x000fe2000f8e3cff */
[----:B------:R-:W-:Y:S01]  /*1600*/  @UP2 UIADD3 UR48, UR15, UR13, URZ ;  /* 0x0000000d0f302290 */ /* 0x000fe2000fffe03f */
[----:B------:R-:W-:Y:S01]  /*1610*/  PLOP3.LUT P1, PT, PT, PT, UP1, 0x80, 0x0 ;  /* 0x000000000000781c */ /* 0x000fe20003f2f018 */
[----:B------:R-:W-:Y:S01]  /*1620*/  UIMAD UR11, UR11, UR9, URZ ;  /* 0x000000090b0b72a4 */ /* 0x000fe2000f8e023f */
[----:B------:R-:W-:Y:S01]  /*1630*/  ISETP.GE.AND P2, PT, R5, RZ, PT ;  /* 0x000000ff0500720c */ /* 0x000fe20003f46270 */
[----:B------:R-:W-:-:S02]  /*1640*/  UIMAD.WIDE.U32 UR22, UR10, UR9, URZ ;  /* 0x000000090a1672a5 */ /* 0x000fc4000f8e003f */
[----:B------:R-:W-:Y:S02]  /*1650*/  UIADD3.X UR13, UR36, UR20, URZ, UP0, !UPT ;  /* 0x00000014240d7290 */ /* 0x000fe400087fe43f */
[----:B------:R-:W-:Y:S02]  /*1660*/  @UP3 UIMAD UR9, UR47, UR40, URZ ;  /* 0x000000282f0932a4 */ /* 0x000fe4000f8e023f */
[----:B------:R-:W-:Y:S01]  /*1670*/  @UP1 UIADD3 UR27, UR26, UR33, URZ ;  /* 0x000000211a1b1290 */ /* 0x000fe2000fffe03f */
[----:B------:R-:W-:Y:S01]  /*1680*/  @P0 VIADD R4, R4, 0x1 ;  /* 0x0000000104040836 */ /* 0x000fe20000000000 */
[----:B------:R-:W-:Y:S01]  /*1690*/  UIMAD UR11, UR10, UR13, UR11 ;  /* 0x0000000d0a0b72a4 */ /* 0x000fe2000f8e020b */
[----:B------:R-:W-:Y:S01]  /*16a0*/  PLOP3.LUT P0, PT, PT, PT, UP3, 0x80, 0x0 ;  /* 0x000000000000781c */ /* 0x000fe20003f0f038 */
[----:B------:R-:W-:Y:S01]  /*16b0*/  @UP3 USEL UR10, UR9, UR5, !UP2 ;  /* 0x00000005090a3287 */ /* 0x000fe2000d000000 */
[----:B------:R-:W-:Y:S01]  /*16c0*/  IMAD.MOV.U32 R18, RZ, RZ, R4 ;  /* 0x000000ffff127224 */ /* 0x000fe200078e0004 */
[----:B------:R-:W-:Y:S01]  /*16d0*/  @UP1 ULDC.64 UR24, c[0x0][0x250] ;  /* 0x0000940000181ab9 */ /* 0x000fe20000000a00 */
[----:B------:R-:W-:Y:S01]  /*16e0*/  @UP3 ULDC UR9, c[0x0][0x2e4] ;  /* 0x0000b90000093ab9 */ /* 0x000fe20000000800 */
[----:B------:R-:W-:-:S02]  /*16f0*/  @UP1 UIMAD.WIDE.U32 UR14, UR27, UR24, URZ ;  /* 0x000000181b0e12a5 */ /* 0x000fc4000f8e003f */
[----:B------:R-:W-:Y:S01]  /*1700*/  USEL UR54, UR28, URZ, UP4 ;  /* 0x0000003f1c367287 */ /* 0x000fe2000a000000 */
[----:B------:R-:W-:Y:S01]  /*1710*/  @!P2 IADD3 R18, -R18, RZ, RZ ;  /* 0x000000ff1212a210 */ /* 0x000fe20007ffe1ff */
[----:B------:R-:W-:Y:S01]  /*1720*/  @UP3 UIMAD UR28, UR56, UR9, UR10 ;  /* 0x00000009381c32a4 */ /* 0x000fe2000f8e020a */
[----:B------:R-:W-:Y:S01]  /*1730*/  @!P3 LOP3.LUT R18, RZ, R9, RZ, 0x33, !PT ;  /* 0x00000009ff12b212 */ /* 0x000fe200078e33ff */
[----:B------:R-:W-:Y:S02]  /*1740*/  @UP1 UIMAD UR13, UR27, UR25, URZ ;  /* 0x000000191b0d12a4 */ /* 0x000fe4000f8e023f */
[----:B------:R-:W-:Y:S02]  /*1750*/  @!UP3 UIMAD UR9, UR47, UR61, UR56 ;  /* 0x0000003d2f09b2a4 */ /* 0x000fe4000f8e0238 */
[----:B------:R-:W-:Y:S02]  /*1760*/  @!UP2 UIADD3 UR51, UR43, UR37, URZ ;  /* 0x000000252b33a290 */ /* 0x000fe4000fffe03f */
[----:B------:R-:W-:-:S02]  /*1770*/  @UP1 UIADD3 UR46, UR15, UR13, URZ ;  /* 0x0000000d0f2e1290 */ /* 0x000fc4000fffe03f */
        /* <DEDUP_REMOVED lines=21> */
.L_x_204:
        /* <DEDUP_REMOVED lines=13> */
.L_x_205:
        /* <DEDUP_REMOVED lines=11> */
.L_x_206:
[----:B------:R-:W-:-:S04]  /*1a50*/  UIMAD UR5, UR47, UR61, UR56 ;  /* 0x0000003d2f0572a4 */ /* 0x000fc8000f8e0238 */
[----:B------:R-:W-:-:S12]  /*1a60*/  UIMAD UR5, UR5, UR59, URZ ;  /* 0x0000003b050572a4 */ /* 0x000fd8000f8e023f */
.L_x_207:
[----:B------:R-:W2:Y:S01]  /*1a70*/  LDL.64 R6, [R1+0x50] ;  /* 0x0000500001067983 */ /* 0x000ea20000100a00 */
[----:B------:R-:W1:Y:S01]  /*1a80*/  LDC.64 R20, c[0x0][0x420] ;  /* 0x00010800ff147b82 */ /* 0x000e620000000a00 */
[----:B------:R-:W-:Y:S02]  /*1a90*/  ULDC UR9, c[0x0][0x2dc] ;  /* 0x0000b70000097ab9 */ /* 0x000fe40000000800 */
[----:B------:R3:W2:Y:S01]  /*1aa0*/  LDL.64 R32, [R1+0x50] ;  /* 0x0000500001207983 */ /* 0x0006a20000100a00 */
[----:B------:R-:W-:Y:S01]  /*1ab0*/  UIADD3 UR10, UR18, UR5, URZ ;  /* 0x00000005120a7290 */ /* 0x000fe2000fffe03f */
[----:B------:R-:W-:Y:S01]  /*1ac0*/  BSSY B1, `(.L_x_203) ;  /* 0x00007f0000017945 */ /* 0x000fe20003800000 */
[----:B------:R-:W-:Y:S01]  /*1ad0*/  UIMAD UR5, UR9, UR61, URZ ;  /* 0x0000003d090572a4 */ /* 0x000fe2000f8e023f */
[----:B------:R-:W4:Y:S01]  /*1ae0*/  S2R R29, SR_TID.X ;  /* 0x00000000001d7919 */ /* 0x000f220000002100 */
[----:B------:R-:W-:Y:S02]  /*1af0*/  USHF.R.S32.HI UR43, URZ, 0x1f, UR56 ;  /* 0x0000001f3f2b7899 */ /* 0x000fe40008011438 */
        /* <DEDUP_REMOVED lines=70> */
[----:B------:R-:W-:Y:S02]  /*1f60*/  UMOV UR18, UR16 ;  /* 0x0000001000127c82 */ /* 0x000fe40008000000 */
[----:B------:R-:W-:Y:S01]  /*1f70*/  IMAD.IADD R22, R9, 0x1, R5 ;  /* 0x0000000109167824 */ /* 0x000fe200078e0205 */
[----:B------:R-:W-:Y:S01]  /*1f80*/  LEA R34, P3, R10, UR22, 0x1 ;  /* 0x000000160a227c11 */ /* 0x000fe2000f8608ff */
[----:B------:R-:W-:Y:S01]  /*1f90*/  VIADD R23, R11, UR5 ;  /* 0x000000050b177c36 */ /* 0x000fe20008000000 */
[----:B------:R-:W-:Y:S01]  /*1fa0*/  PLOP3.LUT P0, PT, PT, PT, UP0, 0x80, 0x0 ;  /* 0x000000000000781c */ /* 0x000fe20003f0f008 */
[----:B------:R-:W-:Y:S01]  /*1fb0*/  UMOV UR16, UR14 ;  /* 0x0000000e00107c82 */ /* 0x000fe20008000000 */
[----:B------:R-:W-:-:S02]  /*1fc0*/  LEA.HI.X R37, R8, UR11, R22, 0x1, P2 ;  /* 0x0000000b08257c11 */ /* 0x000fc400090f0c16 */
        /* <DEDUP_REMOVED lines=23> */
.L_x_209:
        /* <DEDUP_REMOVED lines=19> */
.L_x_210:
        /* <DEDUP_REMOVED lines=8> */
[----:B------:R-:W-:Y:S01]  /*22f0*/  USHF.R.S32.HI UR19, URZ, 0x1f, UR56 ;  /* 0x0000001f3f137899 */ /* 0x000fe20008011438 */
[----:B------:R-:W-:Y:S01]  /*2300*/  ULDC.64 UR14, c[0x0][0x468] ;  /* 0x00011a00000e7ab9 */ /* 0x000fe20000000a00 */
[----:B------:R-:W-:-:S02]  /*2310*/  ISETP.GE.AND P4, PT, R4, UR8, PT ;  /* 0x0000000804007c0c */ /* 0x000fc4000bf86270 */
[----:B------:R-:W-:Y:S01]  /*2320*/  MOV R5, UR5 ;  /* 0x0000000500057c02 */ /* 0x000fe20008000f00 */
[----:B------:R-:W-:Y:S01]  /*2330*/  UIMAD UR5, UR19, UR14, URZ ;  /* 0x0000000e130572a4 */ /* 0x000fe2000f8e023f */
[----:B------:R-:W-:Y:S01]  /*2340*/  IADD3 R8, P0, R6, UR9, RZ ;  /* 0x0000000906087c10 */ /* 0x000fe2000ff1e0ff */
[----:B------:R-:W-:Y:S02]  /*2350*/  VIADD R6, R4, 0x20 ;  /* 0x0000002004067836 */ /* 0x000fe40000000000 */
[----:B------:R-:W-:Y:S01]  /*2360*/  UIMAD UR15, UR56, UR15, UR5 ;  /* 0x0000000f380f72a4 */ /* 0x000fe2000f8e0205 */
[----:B------:R-:W-:Y:S02]  /*2370*/  IADD3.X R9, R7, UR18, R5, P0, !PT ;  /* 0x0000001207097c10 */ /* 0x000fe400087fe405 */
[----:B------:R-:W-:Y:S02]  /*2380*/  MOV R5, UR14 ;  /* 0x0000000e00057c02 */ /* 0x000fe40008000f00 */
        /* <DEDUP_REMOVED lines=20> */
.L_x_212:
[----:B------:R-:W-:Y:S05]  /*24d0*/  BSYNC B0 ;  /* 0x0000000000007941 */ /* 0x000fea0003800000 */
.L_x_211:
        /* <DEDUP_REMOVED lines=19> */
.L_x_214:
[----:B------:R-:W-:Y:S05]  /*2610*/  BSYNC B0 ;  /* 0x0000000000007941 */ /* 0x000fea0003800000 */
.L_x_213:
        /* <DEDUP_REMOVED lines=32> */
.L_x_216:
[----:B------:R-:W-:Y:S05]  /*2820*/  BSYNC B0 ;  /* 0x0000000000007941 */ /* 0x000fea0003800000 */
.L_x_215:
        /* <DEDUP_REMOVED lines=21> */
.L_x_208:
        /* <DEDUP_REMOVED lines=63> */
.L_x_219:
[----:B------:R-:W-:Y:S05]  /*2d70*/  BSYNC B0 ;  /* 0x0000000000007941 */ /* 0x000fea0003800000 */
.L_x_218:
        /* <DEDUP_REMOVED lines=44> */
.L_x_221:
[----:B------:R-:W-:Y:S05]  /*3040*/  BSYNC B0 ;  /* 0x0000000000007941 */ /* 0x000fea0003800000 */
.L_x_220:
        /* <DEDUP_REMOVED lines=30> */
.L_x_223:
[----:B------:R-:W-:Y:S05]  /*3230*/  BSYNC B0 ;  /* 0x0000000000007941 */ /* 0x000fea0003800000 */
.L_x_222:
        /* <DEDUP_REMOVED lines=37> */
.L_x_225:
[----:B------:R-:W-:Y:S05]  /*3490*/  BSYNC B0 ;  /* 0x0000000000007941 */ /* 0x000fea0003800000 */
.L_x_224:
        /* <DEDUP_REMOVED lines=27> */
.L_x_227:
[----:B------:R-:W-:Y:S05]  /*3650*/  BSYNC B0 ;  /* 0x0000000000007941 */ /* 0x000fea0003800000 */
.L_x_226:
        /* <DEDUP_REMOVED lines=40> */
.L_x_229:
[----:B------:R-:W-:Y:S05]  /*38e0*/  BSYNC B0 ;  /* 0x0000000000007941 */ /* 0x000fea0003800000 */
.L_x_228:
[----:B---3--:R-:W3:Y:S01]  /*38f0*/  LDL R15, [R1+0x84] ;  /* 0x00008400010f7983 */ /* 0x008ee20000100800 */
[----:B------:R-:W-:Y:S01]  /*3900*/  UIMAD UR10, UR38, UR30, URZ ;  /* 0x0000001e260a72a4 */ /* 0x000fe2000f8e023f */
[----:B-1----:R-:W-:Y:S01]  /*3910*/  IMAD.WIDE.U32 R6, R13, UR32, R32 ;  /* 0x000000200d067c25 */ /* 0x002fe2000f8e0020 */
[----:B------:R-:W-:Y:S01]  /*3920*/  BSSY B0, `(.L_x_230) ;  /* 0x0000036000007945 */ /* 0x000fe20003800000 */
[----:B------:R1:W-:Y:S01]  /*3930*/  @P0 STS.128 [R30+0xc000], RZ ;  /* 0x00c000ff1e000388 */ /* 0x0003e20000000c00 */
[----:B------:R-:W-:Y:S01]  /*3940*/  UIMAD UR10, UR32, UR31, UR10 ;  /* 0x0000001f200a72a4 */ /* 0x000fe2000f8e020a */
[----:B------:R-:W-:Y:S02]  /*3950*/  IADD3 R8, P1, R6, UR21, RZ ;  /* 0x0000001506087c10 */ /* 0x000fe4000ff3e0ff */
[----:B------:R1:W-:Y:S03]  /*3960*/  @P0 STS.128 [R30+0xe000], RZ ;  /* 0x00e000ff1e000388 */ /* 0x0003e60000000c00 */
[----:B------:R-:W-:Y:S01]  /*3970*/  MOV R6, UR10 ;  /* 0x0000000a00067c02 */ /* 0x000fe20008000f00 */
[----:B------:R1:W-:Y:S01]  /*3980*/  @P0 STS.128 [R30+0x10000], RZ ;  /* 0x010000ff1e000388 */ /* 0x0003e20000000c00 */
[----:B------:R-:W-:-:S02]  /*3990*/  ULDC.64 UR10, c[0x0][0x260] ;  /* 0x00009800000a7ab9 */ /* 0x000fc40000000a00 */
[----:B------:R-:W-:Y:S01]  /*39a0*/  IADD3.X R9, R7, UR27, R6, P1, !PT ;  /* 0x0000001b07097c10 */ /* 0x000fe20008ffe406 */
[----:B------:R-:W-:-:S04]  /*39b0*/  IMAD R14, R24, UR10, RZ ;  /* 0x0000000a180e7c24 */ /* 0x000fc8000f8e02ff */
[C---:B------:R-:W-:Y:S02]  /*39c0*/  IMAD R14, R18.reuse, UR11, R14 ;  /* 0x0000000b120e7c24 */ /* 0x040fe4000f8e020e */
[----:B------:R-:W-:-:S05]  /*39d0*/  IMAD.WIDE.U32 R8, R18, UR10, R8 ;  /* 0x0000000a12087c25 */ /* 0x000fca000f8e0008 */
[----:B------:R-:W-:Y:S02]  /*39e0*/  IADD3 R14, R9, R14, RZ ;  /* 0x0000000e090e7210 */ /* 0x000fe40007ffe0ff */
[C---:B---3--:R-:W-:Y:S02]  /*39f0*/  IADD3 R5, R15.reuse, 0x8, RZ ;  /* 0x000000080f057810 */ /* 0x048fe40007ffe0ff */
[----:B------:R-:W-:Y:S02]  /*3a00*/  ISETP.GE.AND P6, PT, R15, UR5, PT ;  /* 0x000000050f007c0c */ /* 0x000fe4000bfc6270 */
[----:B------:R-:W-:Y:S01]  /*3a10*/  ISETP.GE.AND P5, PT, R5, UR5, PT ;  /* 0x0000000505007c0c */ /* 0x000fe2000bfa6270 */
[----:B-1----:R-:W-:-:S12]  /*3a20*/  @P0 BRA `(.L_x_231) ;  /* 0x0000000000940947 */ /* 0x002fd80003800000 */
[----:B------:R-:W3:Y:S01]  /*3a30*/  LDL R10, [R1+0x6c] ;  /* 0x00006c00010a7983 */ /* 0x000ee20000100800 */
        /* <DEDUP_REMOVED lines=36> */
.L_x_231:
[----:B------:R-:W-:Y:S05]  /*3c80*/  BSYNC B0 ;  /* 0x0000000000007941 */ /* 0x000fea0003800000 */
.L_x_230:
        /* <DEDUP_REMOVED lines=44> */
.L_x_233:
[----:B------:R-:W-:Y:S05]  /*3f50*/  BSYNC B0 ;  /* 0x0000000000007941 */ /* 0x000fea0003800000 */
.L_x_232:
[----:B------:R-:W-:Y:S01]  /*3f60*/  SHF.R.S32.HI R4, RZ, 0x1f, R15 ;  /* 0x0000001fff047819 */ /* 0x000fe2000001140f */
[C---:B------:R-:W-:Y:S01]  /*3f70*/  IMAD.SHL.U32 R5, R15.reuse, 0x4, RZ ;  /* 0x000000040f057824 */ /* 0x040fe200078e00ff */
[----:B------:R-:W0:Y:S01]  /*3f80*/  LDGDEPBAR ;  /* 0x00000000000079af */ /* 0x000e220000000000 */
[----:B-1-3--:R-:W-:Y:S01]  /*3f90*/  IMAD.MOV.U32 R7, RZ, RZ, 0x7f800000 ;  /* 0x7f800000ff077424 */ /* 0x00afe200078e00ff */
[----:B------:R-:W-:Y:S01]  /*3fa0*/  SHF.L.U64.HI R6, R15, 0x2, R4 ;  /* 0x000000020f067819 */ /* 0x000fe20000010204 */
[----:B------:R-:W-:Y:S01]  /*3fb0*/  ULDC.64 UR22, c[0x0][0x3c8] ;  /* 0x0000f20000167ab9 */ /* 0x000fe20000000a00 */
[----:B------:R-:W-:Y:S01]  /*3fc0*/  IADD3 R4, P0, R5, UR16, RZ ;  /* 0x0000001005047c10 */ /* 0x000fe2000ff1e0ff */
[----:B------:R1:W-:Y:S01]  /*3fd0*/  STL [R1+0x78], R5 ;  /* 0x0000780501007387 */ /* 0x0003e20000100800 */
[----:B------:R-:W-:Y:S02]  /*3fe0*/  UISETP.NE.U32.AND UP1, UPT, UR22, URZ, UPT ;  /* 0x0000003f1600728c */ /* 0x000fe4000bf25070 */
[----:B------:R-:W-:Y:S01]  /*3ff0*/  USHF.R.S32.HI UR10, URZ, 0x1f, UR56 ;  /* 0x0000001f3f0a7899 */ /* 0x000fe20008011438 */
[----:B------:R3:W-:Y:S01]  /*4000*/  STL [R1+0x74], R6 ;  /* 0x0000740601007387 */ /* 0x0007e20000100800 */
[----:B------:R-:W-:Y:S01]  /*4010*/  UISETP.NE.AND.EX UP1, UPT, UR23, URZ, UPT, UP1 ;  /* 0x0000003f1700728c */ /* 0x000fe2000bf25310 */
[----:B------:R-:W-:-:S02]  /*4020*/  ULDC UR27, c[0x0][0x2dc] ;  /* 0x0000b700001b7ab9 */ /* 0x000fc40000000800 */
[----:B------:R-:W5:Y:S01]  /*4030*/  LDL R13, [R1+0x4] ;  /* 0x00000400010d7983 */ /* 0x000f620000100800 */
[----:B------:R-:W-:-:S07]  /*4040*/  ULDC UR19, c[0x0][0x2ec] ;  /* 0x0000bb0000137ab9 */ /* 0x000fce0000000800 */
        /* <DEDUP_REMOVED lines=8> */
[----:B------:R-:W-:Y:S01]  /*40d0*/  PLOP3.LUT P0, PT, PT, PT, UP1, 0x80, 0x0 ;  /* 0x000000000000781c */ /* 0x000fe20003f0f018 */
[----:B------:R-:W-:Y:S01]  /*40e0*/  IMAD.MOV.U32 R240, RZ, RZ, 0x20 ;  /* 0x00000020fff07424 */ /* 0x000fe200078e00ff */
[----:B------:R-:W-:Y:S01]  /*40f0*/  UIADD3 UR21, UR32, UR12, URZ ;  /* 0x0000000c20157290 */ /* 0x000fe2000fffe03f */
[----:B---3--:R-:W-:Y:S01]  /*4100*/  IMAD.MOV.U32 R6, RZ, RZ, 0x7f800000 ;  /* 0x7f800000ff067424 */ /* 0x008fe200078e00ff */
[----:B------:R-:W3:Y:S01]  /*4110*/  @!P6 LDG.E R7, desc[UR6][R4.64] ;  /* 0x000000060407e981 */ /* 0x000ee2000c1e1900 */
[----:B------:R-:W-:Y:S02]  /*4120*/  @UP1 ULEA UR22, UP0, UR10, UR22, 0x2 ;  /* 0x000000160a161291 */ /* 0x000fe4000f80103f */
[----:B------:R-:W-:-:S02]  /*4130*/  @UP1 UIADD3 UR5, UR11, UR5, URZ ;  /* 0x000000050b051290 */ /* 0x000fc4000fffe03f */
[----:B------:R1:W3:Y:S01]  /*4140*/  @!P5 LDG.E R6, desc[UR6][R4.64+0x20] ;  /* 0x000020060406d981 */ /* 0x0002e2000c1e1900 */
        /* <DEDUP_REMOVED lines=25> */
[----:B------:R2:W3:Y:S01]  /*42e0*/  @P0 LDG.E R11, desc[UR6][R4.64] ;  /* 0x00000006040b0981 */ /* 0x0004e2000c1e1900 */
[----:B------:R-:W-:-:S02]  /*42f0*/  CS2R R112, SRZ ;  /* 0x0000000000707805 */ /* 0x000fc4000001ff00 */
[----:B------:R-:W-:Y:S02]  /*4300*/  CS2R R106, SRZ ;  /* 0x00000000006a7805 */ /* 0x000fe4000001ff00 */
[----:B------:R-:W-:Y:S01]  /*4310*/  CS2R R104, SRZ ;  /* 0x0000000000687805 */ /* 0x000fe2000001ff00 */
[----:B------:R-:W1:Y:S01]  /*4320*/  LDSM.16.M88.4 R168, [R252+0x800] ;  /* 0x00080000fca8783b */ /* 0x000e620000000200 */
[----:B------:R-:W-:Y:S02]  /*4330*/  CS2R R102, SRZ ;  /* 0x0000000000667805 */ /* 0x000fe4000001ff00 */
[----:B------:R-:W-:Y:S02]  /*4340*/  CS2R R100, SRZ ;  /* 0x0000000000647805 */ /* 0x000fe4000001ff00 */
[----:B------:R-:W-:Y:S01]  /*4350*/  CS2R R62, SRZ ;  /* 0x00000000003e7805 */ /* 0x000fe2000001ff00 */
[----:B------:R-:W1:Y:S01]  /*4360*/  LDSM.16.M88.4 R196, [R252+0x2000] ;  /* 0x00200000fcc4783b */ /* 0x000e620000000200 */
        /* <DEDUP_REMOVED lines=14> */
[----:B------:R-:W-:Y:S02]  /*4450*/  CS2R R42, SRZ ;  /* 0x00000000002a7805 */ /* 0x000fe4000001ff00 */
[----:B------:R-:W-:-:S02]  /*4460*/  CS2R R40, SRZ ;  /* 0x0000000000287805 */ /* 0x000fc4000001ff00 */
[----:B--2---:R-:W-:Y:S02]  /*4470*/  LEA.HI R5, R28, R29, RZ, 0x4 ;  /* 0x0000001d1c057211 */ /* 0x004fe400078f20ff */
[----:B------:R-:W-:Y:S02]  /*4480*/  CS2R R38, SRZ ;  /* 0x0000000000267805 */ /* 0x000fe4000001ff00 */
[----:B------:R-:W-:Y:S02]  /*4490*/  LOP3.LUT R4, R25, 0xfffffff8, RZ, 0xc0, !PT ;  /* 0xfffffff819047812 */ /* 0x000fe400078ec0ff */
[----:B------:R-:W-:Y:S02]  /*44a0*/  CS2R R36, SRZ ;  /* 0x0000000000247805 */ /* 0x000fe4000001ff00 */
[----:B----4-:R-:W-:Y:S02]  /*44b0*/  CS2R R30, SRZ ;  /* 0x00000000001e7805 */ /* 0x010fe4000001ff00 */
[----:B------:R-:W-:-:S02]  /*44c0*/  CS2R R34, SRZ ;  /* 0x0000000000227805 */ /* 0x000fc4000001ff00 */
[----:B------:R-:W-:Y:S01]  /*44d0*/  CS2R R32, SRZ ;  /* 0x0000000000207805 */ /* 0x000fe2000001ff00 */
[----:B------:R-:W-:Y:S01]  /*44e0*/  IMAD.IADD R4, R29, 0x1, -R4 ;  /* 0x000000011d047824 */ /* 0x000fe200078e0a04 */
[----:B------:R-:W-:Y:S02]  /*44f0*/  CS2R R26, SRZ ;  /* 0x00000000001a7805 */ /* 0x000fe4000001ff00 */
[----:B------:R-:W-:Y:S02]  /*4500*/  CS2R R22, SRZ ;  /* 0x0000000000167805 */ /* 0x000fe4000001ff00 */
[----:B------:R-:W-:Y:S01]  /*4510*/  CS2R R20, SRZ ;  /* 0x0000000000147805 */ /* 0x000fe2000001ff00 */
[C---:B------:R-:W-:Y:S01]  /*4520*/  IMAD.SHL.U32 R9, R4.reuse, 0x40, RZ ;  /* 0x0000004004097824 */ /* 0x040fe200078e00ff */
[----:B------:R-:W-:Y:S01]  /*4530*/  LOP3.LUT P1, RZ, R4, 0x2, RZ, 0xc0, !PT ;  /* 0x0000000204ff7812 */ /* 0x000fe2000782c0ff */
[----:B------:R-:W-:Y:S01]  /*4540*/  ULDC UR24, c[0x0][0x2d0] ;  /* 0x0000b40000187ab9 */ /* 0x000fe20000000800 */
[----:B------:R-:W-:-:S02]  /*4550*/  ULDC UR25, c[0x0][0x398] ;  /* 0x0000e60000197ab9 */ /* 0x000fc40000000800 */
[----:B------:R-:W-:-:S05]  /*4560*/  SEL R240, R240, 0xffffffe0, !P1 ;  /* 0xffffffe0f0f07807 */ /* 0x000fca0004800000 */
[----:B------:R-:W-:-:S05]  /*4570*/  IMAD.IADD R240, R240, 0x1, R252 ;  /* 0x00000001f0f07824 */ /* 0x000fca00078e02fc */
[----:B------:R-:W2:Y:S04]  /*4580*/  LDSM.16.M88.4 R172, [R240] ;  /* 0x00000000f0ac783b */ /* 0x000ea80000000200 */
[----:B------:R-:W4:Y:S04]  /*4590*/  LDSM.16.M88.4 R176, [R240+0x800] ;  /* 0x00080000f0b0783b */ /* 0x000f280000000200 */
[----:B------:R-:W1:Y:S04]  /*45a0*/  LDSM.16.M88.4 R204, [R240+0x2000] ;  /* 0x00200000f0cc783b */ /* 0x000e680000000200 */
[----:B------:R-:W1:Y:S04]  /*45b0*/  LDSM.16.M88.4 R208, [R240+0x2800] ;  /* 0x00280000f0d0783b */ /* 0x000e680000000200 */
[----:B------:R-:W1:Y:S04]  /*45c0*/  LDSM.16.M88.4 R236, [R240+0x4000] ;  /* 0x00400000f0ec783b */ /* 0x000e680000000200 */
[----:B------:R-:W1:Y:S01]  /*45d0*/  LDSM.16.M88.4 R240, [R240+0x4800] ;  /* 0x00480000f0f0783b */ /* 0x000e620000000200 */
[----:B------:R-:W2:Y:S01]  /*45e0*/  @P0 MUFU.RCP R10, UR5 ;  /* 0x00000005000a0d08 */ /* 0x000ea20008001000 */
[----:B------:R-:W-:Y:S01]  /*45f0*/  UIADD3 UR22, -UR8, 0x40, UR21 ;  /* 0x0000004008167890 */ /* 0x000fe2000fffe115 */
[----:B------:R-:W-:Y:S01]  /*4600*/  UMOV UR5, URZ ;  /* 0x0000003f00057c82 */ /* 0x000fe20008000000 */
[----:B------:R-:W-:-:S02]  /*4610*/  UIADD3 UR23, UR32, 0x40, URZ ;  /* 0x0000004020177890 */ /* 0x000fc4000fffe03f */
[----:B------:R-:W-:Y:S01]  /*4620*/  UIADD3 UR22, UR22, -UR42, URZ ;  /* 0x8000002a16167290 */ /* 0x000fe2000fffe03f */
[----:B------:R-:W-:Y:S01]  /*4630*/  UMOV UR13, UR60 ;  /* 0x0000003c000d7c82 */ /* 0x000fe20008000000 */
[----:B-----5:R-:W1:Y:S04]  /*4640*/  LDSM.16.M88.4 R156, [R13] ;  /* 0x000000000d9c783b */ /* 0x020e680000000200 */
[----:B------:R-:W1:Y:S04]  /*4650*/  LDSM.16.M88.4 R160, [R13+0x800] ;  /* 0x000800000da0783b */ /* 0x000e680000000200 */
[----:B------:R-:W1:Y:S04]  /*4660*/  LDSM.16.M88.4 R188, [R13+0x2000] ;  /* 0x002000000dbc783b */ /* 0x000e680000000200 */
[----:B------:R-:W1:Y:S04]  /*4670*/  LDSM.16.M88.4 R192, [R13+0x2800] ;  /* 0x002800000dc0783b */ /* 0x000e680000000200 */
[----:B------:R-:W1:Y:S04]  /*4680*/  LDSM.16.M88.4 R220, [R13+0x4000] ;  /* 0x004000000ddc783b */ /* 0x000e680000000200 */
[----:B------:R-:W1:Y:S04]  /*4690*/  LDSM.16.M88.4 R224, [R13+0x4800] ;  /* 0x004800000de0783b */ /* 0x000e680000000200 */
[----:B---3--:R3:W-:Y:S04]  /*46a0*/  STL [R1+0x64], R7 ;  /* 0x0000640701007387 */ /* 0x0087e80000100800 */
[----:B------:R5:W-:Y:S01]  /*46b0*/  STL [R1+0x68], R6 ;  /* 0x0000680601007387 */ /* 0x000be20000100800 */
[----:B---3--:R-:W-:-:S04]  /*46c0*/  SHF.R.S32.HI R7, RZ, 0x4, R5 ;  /* 0x00000004ff077819 */ /* 0x008fc80000011405 */
[----:B------:R-:W-:Y:S02]  /*46d0*/  LEA.HI R5, R5, R7, RZ, 0x1 ;  /* 0x0000000705057211 */ /* 0x000fe400078f08ff */
[----:B-----5:R-:W-:Y:S02]  /*46e0*/  LEA.HI R6, R28, R29, RZ, 0x7 ;  /* 0x0000001d1c067211 */ /* 0x020fe400078f38ff */
[----:B------:R-:W-:Y:S02]  /*46f0*/  LOP3.LUT R8, R5, 0xfffffffe, RZ, 0xc0, !PT ;  /* 0xfffffffe05087812 */ /* 0x000fe400078ec0ff */
[----:B------:R-:W-:Y:S02]  /*4700*/  SHF.R.S32.HI R5, RZ, 0x7, R6 ;  /* 0x00000007ff057819 */ /* 0x000fe40000011406 */
[----:B------:R-:W-:Y:S01]  /*4710*/  LOP3.LUT R6, R9, 0x1c0, RZ, 0xc0, !PT ;  /* 0x000001c009067812 */ /* 0x000fe200078ec0ff */
[----:B------:R-:W-:-:S03]  /*4720*/  IMAD.IADD R7, R7, 0x1, -R8 ;  /* 0x0000000107077824 */ /* 0x000fc600078e0a08 */
[----:B------:R-:W-:Y:S01]  /*4730*/  LOP3.LUT R8, R6, 0x8, R25, 0xf8, !PT ;  /* 0x0000000806087812 */ /* 0x000fe200078ef819 */
[----:B------:R-:W-:Y:S01]  /*4740*/  IMAD.SHL.U32 R7, R7, 0x200, RZ ;  /* 0x0000020007077824 */ /* 0x000fe200078e00ff */
[----:B------:R-:W-:Y:S01]  /*4750*/  SHF.R.U32.HI R6, RZ, 0x3, R6 ;  /* 0x00000003ff067819 */ /* 0x000fe20000011606 */
[C---:B------:R-:W-:Y:S02]  /*4760*/  IMAD.SHL.U32 R9, R5.reuse, 0x20, RZ ;  /* 0x0000002005097824 */ /* 0x040fe400078e00ff */
[----:B------:R-:W-:Y:S01]  /*4770*/  IMAD R5, R5, 0x800, R7 ;  /* 0x0000080005057824 */ /* 0x000fe200078e0207 */
[----:B------:R-:W-:Y:S01]  /*4780*/  LOP3.LUT R8, R8, R6, RZ, 0x3c, !PT ;  /* 0x0000000608087212 */ /* 0x000fe200078e3cff */
[----:B------:R-:W-:-:S04]  /*4790*/  IMAD.SHL.U32 R29, R29, 0x2, RZ ;  /* 0x000000021d1d7824 */ /* 0x000fc800078e00ff */
[----:B------:R-:W-:Y:S01]  /*47a0*/  IMAD.IADD R4, R5, 0x1, R8 ;  /* 0x0000000105047824 */ /* 0x000fe200078e0208 */
[----:B------:R-:W-:Y:S01]  /*47b0*/  LOP3.LUT R9, R9, 0x6, R29, 0xf8, !PT ;  /* 0x0000000609097812 */ /* 0x000fe200078ef81d */
[----:B------:R-:W-:-:S03]  /*47c0*/  IMAD.U32 R6, RZ, RZ, UR49 ;  /* 0x00000031ff067e24 */ /* 0x000fc6000f8e00ff */
[----:B------:R-:W-:Y:S01]  /*47d0*/  LEA R14, R4, UR4, 0x1 ;  /* 0x00000004040e7c11 */ /* 0x000fe2000f8e08ff */
[----:B------:R-:W-:-:S04]  /*47e0*/  IMAD R12, R6, 0x40, R9 ;  /* 0x00000040060c7824 */ /* 0x000fc800078e0209 */
[----:B------:R3:W1:Y:S04]  /*47f0*/  LDSM.16.M88.4 R148, [R14+0x12000] ;  /* 0x012000000e94783b */ /* 0x0006680000000200 */
[----:B------:R3:W1:Y:S04]  /*4800*/  LDSM.16.M88.4 R152, [R14+0x12800] ;  /* 0x012800000e98783b */ /* 0x0006680000000200 */
[----:B------:R3:W1:Y:S04]  /*4810*/  LDSM.16.M88.4 R180, [R14+0x14000] ;  /* 0x014000000eb4783b */ /* 0x0006680000000200 */
[----:B------:R3:W1:Y:S04]  /*4820*/  LDSM.16.M88.4 R184, [R14+0x14800] ;  /* 0x014800000eb8783b */ /* 0x0006680000000200 */
[----:B------:R3:W1:Y:S04]  /*4830*/  LDSM.16.M88.4 R212, [R14+0x16000] ;  /* 0x016000000ed4783b */ /* 0x0006680000000200 */
[----:B------:R3:W1:Y:S01]  /*4840*/  LDSM.16.M88.4 R216, [R14+0x16800] ;  /* 0x016800000ed8783b */ /* 0x0006620000000200 */
[----:B------:R-:W-:-:S05]  /*4850*/  IADD3 R4, R15, -UR12, -R12 ;  /* 0x8000000c0f047c10 */ /* 0x000fca000fffe80c */
[----:B------:R-:W-:Y:S01]  /*4860*/  VIADD R4, R4, UR8 ;  /* 0x0000000804047c36 */ /* 0x000fe20008000000 */
[----:B------:R3:W-:Y:S04]  /*4870*/  STL [R1+0x38], R12 ;  /* 0x0000380c01007387 */ /* 0x0007e80000100800 */
[----:B------:R3:W-:Y:S04]  /*4880*/  STL [R1], R14 ;  /* 0x0000000e01007387 */ /* 0x0007e80000100800 */
[----:B------:R3:W-:Y:S01]  /*4890*/  STL [R1+0x88], R4 ;  /* 0x0000880401007387 */ /* 0x0007e20000100800 */
[----:B--2---:R-:W-:-:S05]  /*48a0*/  @P0 FMUL.FTZ R5, R11, R10 ;  /* 0x0000000a0b050220 */ /* 0x004fca0000410000 */
[----:B------:R-:W-:Y:S02]  /*48b0*/  @P0 R2UR UR10, R5 ;  /* 0x00000000050a02ca */ /* 0x000fe400000e0000 */
[----:B------:R-:W-:Y:S02]  /*48c0*/  CS2R R28, SRZ ;  /* 0x00000000001c7805 */ /* 0x000fe4000001ff00 */
[----:B------:R-:W-:-:S09]  /*48d0*/  CS2R R24, SRZ ;  /* 0x0000000000187805 */ /* 0x000fd2000001ff00 */
[----:B----4-:R-:W-:-:S05]  /*48e0*/  @UP1 UMOV UR5, UR10 ;  /* 0x0000000a00051c82 */ /* 0x010fca0008000000 */
.L_x_238:
[----:B------:R-:W2:Y:S01]  /*48f0*/  LDL R79, [R1] ;  /* 0x00000000014f7983 */ /* 0x000ea20000100800 */
[----:B------:R-:W-:Y:S01]  /*4900*/  USHF.L.U32 UR10, UR9, 0x6, URZ ;  /* 0x00000006090a7899 */ /* 0x000fe2000800063f */
[----:B------:R-:W-:Y:S02]  /*4910*/  UMOV UR11, UR60 ;  /* 0x0000003c000b7c82 */ /* 0x000fe40008000000 */
[----:B------:R-:W4:Y:S01]  /*4920*/  LDL R249, [R1+0x8] ;  /* 0x0000080001f97983 */ /* 0x000f220000100800 */
[----:B------:R-:W-:Y:S03]  /*4930*/  UISETP.GE.AND UP0, UPT, UR10, UR22, UPT ;  /* 0x000000160a00728c */ /* 0x000fe6000bf06270 */
[----:B---3--:R-:W3:Y:S04]  /*4940*/  LDL R78, [R1+0x4] ;  /* 0x00000400014e7983 */ /* 0x008ee80000100800 */
[----:B------:R-:W3:Y:S04]  /*4950*/  LDL R248, [R1+0xc] ;  /* 0x00000c0001f87983 */ /* 0x000ee80000100800 */
[----:B------:R-:W3:Y:S04]  /*4960*/  LDL R247, [R1+0x18] ;  /* 0x0000180001f77983 */ /* 0x000ee80000100800 */
[----:B------:R-:W3:Y:S04]  /*4970*/  LDL R77, [R1+0x10] ;  /* 0x00001000014d7983 */ /* 0x000ee80000100800 */
[----:B------:R-:W3:Y:S04]  /*4980*/  LDL R246, [R1+0x14] ;  /* 0x0000140001f67983 */ /* 0x000ee80000100800 */
[----:B------:R-:W0:Y:S04]  /*4990*/  LDGDEPBAR ;  /* 0x00000000000079af */ /* 0x000e280000000000 */
[----:B------:R-:W3:Y:S01]  /*49a0*/  LDL R76, [R1+0x88] ;  /* 0x00008800014c7983 */ /* 0x000ee20000100800 */
[----:B------:R-:W-:Y:S04]  /*49b0*/  DEPBAR.LE SB0, 0x0 ;  /* 0x000080000000791a */ /* 0x000fe80000000000 */
[----:B------:R-:W-:Y:S06]  /*49c0*/  BAR.SYNC.DEFER_BLOCKING 0x0 ;  /* 0x0000000000007b1d */ /* 0x000fec0000010000 */
[----:B--2---:R-:W-:Y:S04]  /*49d0*/  LDSM.16.M88.4 R8, [R79+0xc000] ;  /* 0x00c000004f08783b */ /* 0x004fe80000000200 */
[----:B----4-:R-:W2:Y:S04]  /*49e0*/  LDSM.16.M88.4 R16, [R249] ;  /* 0x00000000f910783b */ /* 0x010ea80000000200 */
        /* <DEDUP_REMOVED lines=79> */
[----:B------:R2:W3:Y:S04]  /*4ee0*/  LDSM.16.M88.4 R72, [R77+0x4800] ;  /* 0x004800004d48783b */ /* 0x0004e80000000200 */
[----:B--2---:R-:W2:Y:S01]  /*4ef0*/  LDL R77, [R1+0x78] ;  /* 0x00007800014d7983 */ /* 0x004ea20000100800 */
[C---:B---3--:R-:W-:Y:S06]  /*4f00*/  HMMA.16816.F32 R12, R68.reuse, R72, R12 ;  /* 0x00000048440c723c */ /* 0x048fec000000180c */
[----:B------:R-:W-:Y:S05]  /*4f10*/  HMMA.16816.F32 R16, R68, R74, R16 ;  /* 0x0000004a4410723c */ /* 0x000fea0000001810 */
[----:B------:R-:W-:Y:S02]  /*4f20*/  VIADD R72, R76, UR10 ;  /* 0x0000000a4c487c36 */ /* 0x000fe40008000000 */
[----:B------:R-:W3:Y:S04]  /*4f30*/  LDL R76, [R1+0x74] ;  /* 0x00007400014c7983 */ /* 0x000ee80000100800 */
[----:B------:R-:W-:Y:S01]  /*4f40*/  IABS R71, R72 ;  /* 0x0000004800477213 */ /* 0x000fe20000000000 */
[C---:B------:R-:W-:Y:S02]  /*4f50*/  VIADD R68, R72.reuse, 0x8 ;  /* 0x0000000848447836 */ /* 0x040fe40000000000 */
[C---:B------:R-:W-:Y:S01]  /*4f60*/  VIADD R69, R72.reuse, 0xfffffff8 ;  /* 0xfffffff848457836 */ /* 0x040fe20000000000 */
[----:B------:R-:W-:Y:S01]  /*4f70*/  I2FP.F32.S32 R71, R71 ;  /* 0x0000004700477245 */ /* 0x000fe20000201400 */
[----:B------:R-:W-:Y:S01]  /*4f80*/  VIADD R70, R72, 0xffffffff ;  /* 0xffffffff48467836 */ /* 0x000fe20000000000 */
[----:B------:R-:W-:Y:S01]  /*4f90*/  ISETP.GE.AND P0, PT, R68, RZ, PT ;  /* 0x000000ff4400720c */ /* 0x000fe20003f06270 */
[C---:B------:R-:W-:Y:S01]  /*4fa0*/  VIADD R74, R72.reuse, 0xfffffff0 ;  /* 0xfffffff0484a7836 */ /* 0x040fe20000000000 */
[----:B------:R-:W-:Y:S01]  /*4fb0*/  ISETP.GE.AND P1, PT, R69, RZ, PT ;  /* 0x000000ff4500720c */ /* 0x000fe20003f26270 */
[----:B------:R-:W-:Y:S01]  /*4fc0*/  VIADD R73, R72, 0xffffffef ;  /* 0xffffffef48497836 */ /* 0x000fe20000000000 */
[----:B------:R-:W-:Y:S01]  /*4fd0*/  ISETP.GE.AND P2, PT, R70, RZ, PT ;  /* 0x000000ff4600720c */ /* 0x000fe20003f46270 */
[C---:B------:R-:W-:Y:S01]  /*4fe0*/  FFMA.FTZ R4, R71.reuse, -UR5, R4 ;  /* 0x8000000547047c23 */ /* 0x040fe20008010004 */
[----:B------:R-:W-:Y:S01]  /*4ff0*/  ISETP.GE.AND P4, PT, R74, RZ, PT ;  /* 0x000000ff4a00720c */ /* 0x000fe20003f86270 */
[----:B------:R-:W-:Y:S01]  /*5000*/  FFMA.FTZ R10, R71, -UR5, R10 ;  /* 0x80000005470a7c23 */ /* 0x000fe2000801000a */
[----:B------:R-:W-:Y:S01]  /*5010*/  ISETP.GE.AND P3, PT, R73, RZ, PT ;  /* 0x000000ff4900720c */ /* 0x000fe20003f66270 */
[C---:B------:R-:W-:Y:S04]  /*5020*/  VIADD R71, R72.reuse, 0xffffffe8 ;  /* 0xffffffe848477836 */ /* 0x040fe80000000000 */
[C---:B------:R-:W-:Y:S02]  /*5030*/  @!P0 IADD3 R68, -R72.reuse, -0x8, RZ ;  /* 0xfffffff848448810 */ /* 0x040fe40007ffe1ff */
[C---:B------:R-:W-:Y:S02]  /*5040*/  @!P1 IADD3 R69, -R72.reuse, 0x8, RZ ;  /* 0x0000000848459810 */ /* 0x040fe40007ffe1ff */
[----:B------:R-:W-:Y:S02]  /*5050*/  I2FP.F32.S32 R68, R68 ;  /* 0x0000004400447245 */ /* 0x000fe40000201400 */
[----:B------:R-:W-:Y:S02]  /*5060*/  @!P2 IADD3 R70, -R72, 0x1, RZ ;  /* 0x000000014846a810 */ /* 0x000fe40007ffe1ff */
[----:B------:R-:W-:Y:S01]  /*5070*/  I2FP.F32.S32 R69, R69 ;  /* 0x0000004500457245 */ /* 0x000fe20000201400 */
[----:B------:R-:W-:Y:S01]  /*5080*/  FFMA.FTZ R6, R68, -UR5, R6 ;  /* 0x8000000544067c23 */ /* 0x000fe20008010006 */
[----:B------:R-:W-:Y:S01]  /*5090*/  I2FP.F32.S32 R70, R70 ;  /* 0x0000004600467245 */ /* 0x000fe20000201400 */
[C---:B------:R-:W-:Y:S01]  /*50a0*/  VIADD R68, R72.reuse, 0x7 ;  /* 0x0000000748447836 */ /* 0x040fe20000000000 */
[----:B------:R-:W-:Y:S01]  /*50b0*/  ISETP.GE.AND P2, PT, R71, RZ, PT ;  /* 0x000000ff4700720c */ /* 0x000fe20003f46270 */
[C---:B------:R-:W-:Y:S01]  /*50c0*/  FFMA.FTZ R8, R69.reuse, -UR5, R8 ;  /* 0x8000000545087c23 */ /* 0x040fe20008010008 */
[----:B------:R-:W-:Y:S01]  /*50d0*/  @!P4 IADD3 R74, -R72, 0x10, RZ ;  /* 0x00000010484ac810 */ /* 0x000fe20007ffe1ff */
[----:B------:R-:W-:Y:S01]  /*50e0*/  FFMA.FTZ R14, R69, -UR5, R14 ;  /* 0x80000005450e7c23 */ /* 0x000fe2000801000e */
[----:B------:R-:W-:Y:S01]  /*50f0*/  ISETP.GE.AND P0, PT, R68, RZ, PT ;  /* 0x000000ff4400720c */ /* 0x000fe20003f06270 */
[C---:B------:R-:W-:Y:S01]  /*5100*/  VIADD R69, R72.reuse, 0xfffffff7 ;  /* 0xfffffff748457836 */ /* 0x040fe20000000000 */
[----:B------:R-:W-:Y:S01]  /*5110*/  @!P3 IADD3 R73, -R72, 0x11, RZ ;  /* 0x000000114849b810 */ /* 0x000fe20007ffe1ff */
[C---:B------:R-:W-:Y:S01]  /*5120*/  FFMA.FTZ R5, R70.reuse, -UR5, R5 ;  /* 0x8000000546057c23 */ /* 0x040fe20008010005 */
[----:B------:R-:W-:Y:S01]  /*5130*/  I2FP.F32.S32 R74, R74 ;  /* 0x0000004a004a7245 */ /* 0x000fe20000201400 */
[----:B------:R-:W-:Y:S01]  /*5140*/  FFMA.FTZ R11, R70, -UR5, R11 ;  /* 0x80000005460b7c23 */ /* 0x000fe2000801000b */
[----:B------:R-:W-:Y:S01]  /*5150*/  ISETP.GE.AND P5, PT, R69, RZ, PT ;  /* 0x000000ff4500720c */ /* 0x000fe20003fa6270 */
[----:B------:R-:W-:Y:S01]  /*5160*/  VIADD R70, R72, 0xffffffe7 ;  /* 0xffffffe748467836 */ /* 0x000fe20000000000 */
[----:B------:R-:W-:Y:S01]  /*5170*/  I2FP.F32.S32 R73, R73 ;  /* 0x0000004900497245 */ /* 0x000fe20000201400 */
[----:B------:R-:W-:Y:S01]  /*5180*/  FFMA.FTZ R12, R74, -UR5, R12 ;  /* 0x800000054a0c7c23 */ /* 0x000fe2000801000c */
[----:B------:R-:W-:Y:S01]  /*5190*/  @!P2 IADD3 R71, -R72, 0x18, RZ ;  /* 0x000000184847a810 */ /* 0x000fe20007ffe1ff */
[----:B------:R-:W-:Y:S01]  /*51a0*/  FFMA.FTZ R18, R74, -UR5, R18 ;  /* 0x800000054a127c23 */ /* 0x000fe20008010012 */
[----:B------:R-:W-:Y:S01]  /*51b0*/  ISETP.GE.AND P1, PT, R70, RZ, PT ;  /* 0x000000ff4600720c */ /* 0x000fe20003f26270 */
[C---:B------:R-:W-:Y:S01]  /*51c0*/  FFMA.FTZ R13, R73.reuse, -UR5, R13 ;  /* 0x80000005490d7c23 */ /* 0x040fe2000801000d */
[C---:B------:R-:W-:Y:S01]  /*51d0*/  @!P0 IADD3 R68, -R72.reuse, -0x7, RZ ;  /* 0xfffffff948448810 */ /* 0x040fe20007ffe1ff */
[----:B------:R-:W-:Y:S01]  /*51e0*/  FFMA.FTZ R19, R73, -UR5, R19 ;  /* 0x8000000549137c23 */ /* 0x000fe20008010013 */
[----:B------:R-:W-:Y:S02]  /*51f0*/  I2FP.F32.S32 R71, R71 ;  /* 0x0000004700477245 */ /* 0x000fe40000201400 */
[----:B------:R-:W-:Y:S02]  /*5200*/  I2FP.F32.S32 R75, R68 ;  /* 0x00000044004b7245 */ /* 0x000fe40000201400 */
[C---:B------:R-:W-:Y:S01]  /*5210*/  @!P5 IADD3 R69, -R72.reuse, 0x9, RZ ;  /* 0x000000094845d810 */ /* 0x040fe20007ffe1ff */
[----:B------:R-:W-:Y:S02]  /*5220*/  FFMA.FTZ R16, R71, -UR5, R16 ;  /* 0x8000000547107c23 */ /* 0x000fe40008010010 */
[----:B------:R-:W-:Y:S02]  /*5230*/  FFMA.FTZ R7, R75, -UR5, R7 ;  /* 0x800000054b077c23 */ /* 0x000fe40008010007 */
[----:B------:R-:W-:Y:S02]  /*5240*/  @!P1 IADD3 R70, -R72, 0x19, RZ ;  /* 0x0000001948469810 */ /* 0x000fe40007ffe1ff */
[----:B------:R-:W-:Y:S02]  /*5250*/  I2FP.F32.S32 R72, R69 ;  /* 0x0000004500487245 */ /* 0x000fe40000201400 */
[----:B------:R-:W-:Y:S03]  /*5260*/  I2FP.F32.S32 R70, R70 ;  /* 0x0000004600467245 */ /* 0x000fe60000201400 */
[C---:B------:R-:W-:Y:S01]  /*5270*/  FFMA.FTZ R9, R72.reuse, -UR5, R9 ;  /* 0x8000000548097c23 */ /* 0x040fe20008010009 */
[----:B------:R-:W-:Y:S01]  /*5280*/  FFMA.FTZ R15, R72, -UR5, R15 ;  /* 0x80000005480f7c23 */ /* 0x000fe2000801000f */
[----:B------:R-:W-:Y:S01]  /*5290*/  FFMA.FTZ R17, R70, -UR5, R17 ;  /* 0x8000000546117c23 */ /* 0x000fe20008010011 */
[----:B--2---:R-:W-:Y:S04]  /*52a0*/  IADD3 R68, P0, R77, UR18, RZ ;  /* 0x000000124d447c10 */ /* 0x004fe8000ff1e0ff */
[----:B---3--:R-:W-:Y:S02]  /*52b0*/  IADD3.X R69, R76, UR17, RZ, P0, !PT ;  /* 0x000000114c457c10 */ /* 0x008fe400087fe4ff */
[----:B------:R-:W-:Y:S03]  /*52c0*/  PLOP3.LUT P0, PT, PT, PT, UP0, 0x80, 0x0 ;  /* 0x000000000000781c */ /* 0x000fe60003f0f008 */
[----:B-----5:R2:W5:Y:S04]  /*52d0*/  LDG.E R81, desc[UR6][R68.64] ;  /* 0x0000000644517981 */ /* 0x020568000c1e1900 */
[----:B------:R2:W5:Y:S06]  /*52e0*/  LDG.E R80, desc[UR6][R68.64+0x20] ;  /* 0x0000200644507981 */ /* 0x00056c000c1e1900 */
[----:B------:R-:W-:Y:S05]  /*52f0*/  @!P0 BRA `(.L_x_234) ;  /* 0x0000000000248947 */ /* 0x000fea0003800000 */
[----:B------:R-:W-:Y:S01]  /*5300*/  UIADD3 UR14, UR13, UR21, -UR8 ;  /* 0x000000150d0e7290 */ /* 0x000fe2000fffe808 */
[----:B--2---:R-:W-:Y:S01]  /*5310*/  IMAD.U32 R68, RZ, RZ, UR23 ;  /* 0x00000017ff447e24 */ /* 0x004fe2000f8e00ff */
[----:B------:R-:W-:Y:S04]  /*5320*/  UIADD3 UR11, UR10, 0x40, URZ ;  /* 0x000000400a0b7890 */ /* 0x000fe8000fffe03f */
[----:B------:R-:W-:Y:S01]  /*5330*/  ISETP.LT.AND P0, PT, R68, UR8, PT ;  /* 0x0000000844007c0c */ /* 0x000fe2000bf01270 */
[----:B------:R-:W-:Y:S03]  /*5340*/  UISETP.GE.AND UP0, UPT, UR11, UR14, UPT ;  /* 0x0000000e0b00728c */ /* 0x000fe6000bf06270 */
[----:B------:R-:W-:Y:S03]  /*5350*/  UMOV UR11, UR13 ;  /* 0x0000000d000b7c82 */ /* 0x000fe60008000000 */
[----:B------:R-:W-:Y:S11]  /*5360*/  PLOP3.LUT P1, PT, PT, PT, UP0, 0x80, 0x0 ;  /* 0x000000000000781c */ /* 0x000ff60003f2f008 */
[----:B------:R-:W-:Y:S02]  /*5370*/  @!UPT UIADD3 URZ, URZ, URZ, URZ ;  /* 0x0000003f3f3ff290 */ /* 0x000fe4000fffe03f */
[----:B------:R-:W-:Y:S05]  /*5380*/  @!P1 BRA P0, `(.L_x_235) ;  /* 0x0000000400189947 */ /* 0x000fea0000000000 */
.L_x_234:
[----:B--2---:R-:W2:Y:S01]  /*5390*/  LDL R68, [R1+0x84] ;  /* 0x0000840001447983 */ /* 0x004ea20000100800 */
[----:B------:R-:W-:Y:S02]  /*53a0*/  UIADD3 UR14, UR8, 0x1, -UR12 ;  /* 0x00000001080e7890 */ /* 0x000fe4000fffe80c */
[----:B------:R-:W-:Y:S01]  /*53b0*/  UIADD3 UR13, -UR11, UR8, -UR12 ;  /* 0x000000080b0d7290 */ /* 0x000fe2000fffe90c */
[----:B------:R-:W3:Y:S02]  /*53c0*/  LDL R78, [R1+0x38] ;  /* 0x00003800014e7983 */ /* 0x000ee40000100800 */
[----:B---3--:R-:W-:Y:S02]  /*53d0*/  VIADD R77, R78, 0x1 ;  /* 0x000000014e4d7836 */ /* 0x008fe40000000000 */
        /* <DEDUP_REMOVED lines=10> */
[----:B------:R-:W-:Y:S01]  /*5480*/  VIADD R72, R78, 0x18 ;  /* 0x000000184e487836 */ /* 0x000fe20000000000 */
[----:B------:R-:W-:Y:S01]  /*5490*/  VIADDMNMX R68, R70, R68, UR8, PT ;  /* 0x0000000846447e46 */ /* 0x000fe2000b800144 */
[----:B------:R-:W-:Y:S01]  /*54a0*/  VIADD R71, R78, 0x19 ;  /* 0x000000194e477836 */ /* 0x000fe20000000000 */
[-C--:B------:R-:W-:Y:S02]  /*54b0*/  ISETP.GE.AND P5, PT, R76, R69.reuse, PT ;  /* 0x000000454c00720c */ /* 0x080fe40003fa6270 */
        /* <DEDUP_REMOVED lines=22> */
[-C--:B------:R-:W-:Y:S02]  /*5620*/  ISETP.GE.AND P6, PT, R77, R69.reuse, PT ;  /* 0x000000454d00720c */ /* 0x080fe40003fc6270 */
        /* <DEDUP_REMOVED lines=28> */
.L_x_235:
        /* <DEDUP_REMOVED lines=297> */
.L_x_236:
        /* <DEDUP_REMOVED lines=430> */
.L_x_237:
        /* <DEDUP_REMOVED lines=176> */
.L_x_239:
        /* <DEDUP_REMOVED lines=20> */
.L_x_240:
        /* <DEDUP_REMOVED lines=53> */
.L_x_242:
[----:B------:R-:W-:Y:S05]  /*94f0*/  BSYNC B0 ;  /* 0x0000000000007941 */ /* 0x000fea0003800000 */
.L_x_241:
        /* <DEDUP_REMOVED lines=20> */
.L_x_244:
[----:B------:R-:W-:Y:S05]  /*9640*/  BSYNC B0 ;  /* 0x0000000000007941 */ /* 0x000fea0003800000 */
.L_x_243:
        /* <DEDUP_REMOVED lines=35> */
.L_x_246:
[----:B------:R-:W-:Y:S05]  /*9880*/  BSYNC B0 ;  /* 0x0000000000007941 */ /* 0x000fea0003800000 */
.L_x_245:
        /* <DEDUP_REMOVED lines=19> */
.L_x_217:
[----:B------:R-:W-:Y:S05]  /*99c0*/  BSYNC B1 ;  /* 0x0000000000017941 */ /* 0x000fea0003800000 */
.L_x_203:
        /* <DEDUP_REMOVED lines=8> */
.L_x_247:
[----:B------:R-:W-:Y:S05]  /*9a50*/  EXIT ;  /* 0x000000000000794d */ /* 0x000fea0003800000 */
.L_x_249:
        /* <DEDUP_REMOVED lines=10> */
.L_x_1587:


//--------------------- .text._ZN5flash44flash_bwd_dq_dk_dv_loop_seqk_parallel_kernelI23Flash_bwd_kernel_traitsILi192ELi64ELi64ELi8ELi4ELi2ELi2ELb0ELb0EN7cutlass6half_tE19Flash_kernel_traitsILi192ELi64ELi64ELi8ES3_EELb0ELb0ELb0ELb0ELb0ELb0ELb0EEEvNS_16Flash_bwd_paramsE --------------------------
	.section	.text._ZN5flash44flash_bwd_dq_dk_dv_loop_seqk_parallel_kernelI23Flash_bwd_kernel_traitsILi192ELi64ELi64ELi8ELi4ELi2ELi2ELb0ELb0EN7cutlass6half_tE19Flash_kernel_traitsILi192ELi64ELi64ELi8ES3_EELb0ELb0ELb0ELb0ELb0ELb0ELb0EEEvNS_16Flash_bwd_paramsE,"ax",@progbits
	.align	128
        .global         _ZN5flash44flash_bwd_dq_dk_dv_loop_seqk_parallel_kernelI23Flash_bwd_kernel_traitsILi192ELi64ELi64ELi8ELi4ELi2ELi2ELb0ELb0EN7cutlass6half_tE19Flash_kernel_traitsILi192ELi64ELi64ELi8ES3_EELb0ELb0ELb0ELb0ELb0ELb0ELb0EEEvNS_16Flash_bwd_paramsE
        .type           _ZN5flash44flash_bwd_dq_dk_dv_loop_seqk_parallel_kernelI23Flash_bwd_kernel_traitsILi192ELi64ELi64ELi8ELi4ELi2ELi2ELb0ELb0EN7cutlass6half_tE19Flash_kernel_traitsILi192ELi64ELi64ELi8ES3_EELb0ELb0ELb0ELb0ELb0ELb0ELb0EEEvNS_16Flash_bwd_paramsE,@function
        .size           _ZN5flash44flash_bwd_dq_dk_dv_loop_seqk_parallel_kernelI23Flash_bwd_kernel_traitsILi192ELi64ELi64ELi8ELi4ELi2ELi2ELb0ELb0EN7cutlass6half_tE19Flash_kernel_traitsILi192ELi64ELi64ELi8ES3_EELb0ELb0ELb0ELb0ELb0ELb0ELb0EEEvNS_16Flash_bwd_paramsE,(.L_x_1588 - _ZN5flash44flash_bwd_dq_dk_dv_loop_seqk_parallel_kernelI23Flash_bwd_kernel_traitsILi192ELi64ELi64ELi8ELi4ELi2ELi2ELb0ELb0EN7cutlass6half_tE19Flash_kernel_traitsILi192ELi64ELi64ELi8ES3_EELb0ELb0ELb0ELb0ELb0ELb0ELb0EEEvNS_16Flash_bwd_paramsE)
        .other          _ZN5flash44flash_bwd_dq_dk_dv_loop_seqk_parallel_kernelI23Flash_bwd_kernel_traitsILi192ELi64ELi64ELi8ELi4ELi2ELi2ELb0ELb0EN7cutlass6half_tE19Flash_kernel_traitsILi192ELi64ELi64ELi8ES3_EELb0ELb0ELb0ELb0ELb0ELb0ELb0EEEvNS_16Flash_bwd_paramsE,@"STO_CUDA_ENTRY STV_DEFAULT"
_ZN5flash44flash_bwd_dq_dk_dv_loop_seqk_parallel_kernelI23Flash_bwd_kernel_traitsILi192ELi64ELi64ELi8ELi4ELi2ELi2ELb0ELb0EN7cutlass6half_tE19Flash_kernel_traitsILi192ELi64ELi64ELi8ES3_EELb0ELb0ELb0ELb0ELb0ELb0ELb0EEEvNS_16Flash_bwd_paramsE:
.text._ZN5flash44flash_bwd_dq_dk_dv_loop_seqk_parallel_kernelI23Flash_bwd_kernel_traitsILi192ELi64ELi64ELi8ELi4ELi2ELi2ELb0ELb0EN7cutlass6half_tE19Flash_kernel_traitsILi192ELi64ELi64ELi8ES3_EELb0ELb0ELb0ELb0ELb0ELb0ELb0EEEvNS_16Flash_bwd_paramsE:
[----:B------:R-:W-:Y:S01]  /*0000*/  LDC R1, c[0x0][0x28] ;  /* 0x00000a00ff017b82 */ /* 0x000fe20000000800 */
[----:B------:R-:W1:Y:S01]  /*0010*/  S2R R221, SR_CTAID.X ;  /* 0x0000000000dd7919 */ /* 0x000e620000002500 */
[----:B------:R-:W-:Y:S02]  /*0020*/  ULDC UR5, c[0x0][0x2c8] ;  /* 0x0000b20000057ab9 */ /* 0x000fe40000000800 */
[----:B------:R-:W-:-:S04]  /*0030*/  UIADD3 UR5, UR5, 0x3f, URZ ;  /* 0x0000003f05057890 */ /* 0x000fc8000fffe03f */
[----:B------:R-:W-:-:S04]  /*0040*/  USHF.R.S32.HI UR4, URZ, 0x1f, UR5 ;  /* 0x0000001f3f047899 */ /* 0x000fc80008011405 */
[----:B------:R-:W-:-:S04]  /*0050*/  ULEA.HI UR4, UR4, UR5, URZ, 0x6 ;  /* 0x0000000504047291 */ /* 0x000fc8000f8f303f */
[----:B------:R-:W-:-:S06]  /*0060*/  USHF.R.S32.HI UR12, URZ, 0x6, UR4 ;  /* 0x000000063f0c7899 */ /* 0x000fcc0008011404 */
[----:B-1----:R-:W-:-:S13]  /*0070*/  ISETP.GE.AND P0, PT, R221, UR12, PT ;  /* 0x0000000cdd007c0c */ /* 0x002fda000bf06270 */
[----:B------:R-:W-:Y:S05]  /*0080*/  @P0 EXIT ;  /* 0x000000000000094d */ /* 0x000fea0003800000 */
[----:B------:R-:W1:Y:S01]  /*0090*/  S2R R5, SR_TID.X ;  /* 0x0000000000057919 */ /* 0x000e620000002100 */
[----:B------:R-:W2:Y:S01]  /*00a0*/  S2UR UR5, SR_CgaCtaId ;  /* 0x00000000000579c3 */ /* 0x000ea20000008800 */
[----:B------:R-:W-:Y:S01]  /*00b0*/  UMOV UR4, 0x400 ;  /* 0x0000040000047882 */ /* 0x000fe20000000000 */
[----:B------:R-:W-:Y:S01]  /*00c0*/  IMAD.MOV.U32 R201, RZ, RZ, 0x20 ;  /* 0x00000020ffc97424 */ /* 0x000fe200078e00ff */
[----:B------:R-:W3:Y:S01]  /*00d0*/  S2R R206, SR_CTAID.Y ;  /* 0x0000000000ce7919 */ /* 0x000ee20000002600 */
[----:B------:R-:W-:Y:S01]  /*00e0*/  IMAD.MOV.U32 R199, RZ, RZ, 0x40 ;  /* 0x00000040ffc77424 */ /* 0x000fe200078e00ff */
[----:B------:R-:W-:Y:S01]  /*00f0*/  ULDC.64 UR14, c[0x0][0x208] ;  /* 0x00008200000e7ab9 */ /* 0x000fe20000000a00 */
[----:B------:R-:W-:Y:S01]  /*0100*/  IMAD.MOV.U32 R230, RZ, RZ, -0x10 ;  /* 0xfffffff0ffe67424 */ /* 0x000fe200078e00ff */
[----:B------:R-:W4:Y:S01]  /*0110*/  S2R R218, SR_CTAID.Z ;  /* 0x0000000000da7919 */ /* 0x000f220000002700 */
[----:B------:R-:W-:Y:S01]  /*0120*/  ULDC.64 UR10, c[0x0][0x300] ;  /* 0x0000c000000a7ab9 */ /* 0x000fe20000000a00 */
[----:B--2---:R-:W-:-:S04]  /*0130*/  ULEA UR5, UR5, UR4, 0x18 ;  /* 0x0000000405057291 */ /* 0x004fc8000f8ec03f */
[----:B------:R-:W-:Y:S02]  /*0140*/  UIADD3 UR6, UR5, 0x12000, URZ ;  /* 0x0001200005067890 */ /* 0x000fe4000fffe03f */
[----:B------:R-:W-:Y:S01]  /*0150*/  UIADD3 UR4, UR5, 0x1e000, URZ ;  /* 0x0001e00005047890 */ /* 0x000fe2000fffe03f */
[----:B-1----:R-:W-:Y:S01]  /*0160*/  SHF.R.S32.HI R8, RZ, 0x1f, R5 ;  /* 0x0000001fff087819 */ /* 0x002fe20000011405 */
[----:B------:R-:W-:-:S03]  /*0170*/  IMAD.SHL.U32 R207, R5, 0x2, RZ ;  /* 0x0000000205cf7824 */ /* 0x000fc600078e00ff */
[CC--:B------:R-:W-:Y:S02]  /*0180*/  LEA.HI R15, R8.reuse, R5.reuse, RZ, 0x4 ;  /* 0x00000005080f7211 */ /* 0x0c0fe400078f20ff */
[CC--:B------:R-:W-:Y:S02]  /*0190*/  LEA.HI R14, R8.reuse, R5.reuse, RZ, 0x3 ;  /* 0x00000005080e7211 */ /* 0x0c0fe400078f18ff */
[----:B------:R-:W-:Y:S02]  /*01a0*/  SHF.R.S32.HI R0, RZ, 0x4, R15 ;  /* 0x00000004ff007819 */ /* 0x000fe4000001140f */
[----:B------:R-:W-:Y:S02]  /*01b0*/  LEA.HI R9, R8, R5, RZ, 0x2 ;  /* 0x0000000508097211 */ /* 0x000fe400078f10ff */
[----:B------:R-:W-:Y:S02]  /*01c0*/  LOP3.LUT R2, R14, 0xfffffff8, RZ, 0xc0, !PT ;  /* 0xfffffff80e027812 */ /* 0x000fe400078ec0ff */
[----:B------:R-:W-:-:S02]  /*01d0*/  SHF.R.S32.HI R213, RZ, 0x3, R14 ;  /* 0x00000003ffd57819 */ /* 0x000fc4000001140e */
[----:B------:R-:W-:Y:S01]  /*01e0*/  LEA.HI R4, R15, R0, RZ, 0x1 ;  /* 0x000000000f047211 */ /* 0x000fe200078f08ff */
[----:B------:R-:W-:Y:S01]  /*01f0*/  IMAD.IADD R2, R5, 0x1, -R2 ;  /* 0x0000000105027824 */ /* 0x000fe200078e0a02 */
[----:B------:R-:W-:Y:S01]  /*0200*/  LEA.HI R7, R8, R5, RZ, 0x5 ;  /* 0x0000000508077211 */ /* 0x000fe200078f28ff */
[----:B------:R-:W-:Y:S01]  /*0210*/  IMAD.SHL.U32 R212, R213, 0x40, RZ ;  /* 0x00000040d5d47824 */ /* 0x000fe200078e00ff */
[--C-:B------:R-:W-:Y:S01]  /*0220*/  SHF.R.S32.HI R10, RZ, 0x2, R9.reuse ;  /* 0x00000002ff0a7819 */ /* 0x100fe20000011409 */
[C---:B------:R-:W-:Y:S01]  /*0230*/  IMAD.SHL.U32 R214, R2.reuse, 0x8, RZ ;  /* 0x0000000802d67824 */ /* 0x040fe200078e00ff */
[----:B------:R-:W-:Y:S01]  /*0240*/  SHF.R.S32.HI R6, RZ, 0x1f, R9 ;  /* 0x0000001fff067819 */ /* 0x000fe20000011409 */
[----:B------:R-:W-:Y:S01]  /*0250*/  IMAD.SHL.U32 R198, R2, 0x40, RZ ;  /* 0x0000004002c67824 */ /* 0x000fe200078e00ff */
[----:B------:R-:W-:Y:S01]  /*0260*/  LOP3.LUT R4, R4, 0xfffffffe, RZ, 0xc0, !PT ;  /* 0xfffffffe04047812 */ /* 0x000fe200078ec0ff */
[----:B------:R-:W-:Y:S01]  /*0270*/  VIADD R220, R214, 0x40 ;  /* 0x00000040d6dc7836 */ /* 0x000fe20000000000 */
[----:B------:R-:W-:Y:S01]  /*0280*/  LEA.HI R6, R6, R10, RZ, 0x3 ;  /* 0x0000000a06067211 */ /* 0x000fe200078f18ff */
[----:B------:R-:W-:Y:S01]  /*0290*/  VIADD R219, R214, 0x80 ;  /* 0x00000080d6db7836 */ /* 0x000fe20000000000 */
[----:B------:R-:W-:Y:S01]  /*02a0*/  SHF.R.S32.HI R211, RZ, 0x5, R7 ;  /* 0x00000005ffd37819 */ /* 0x000fe20000011407 */
[----:B------:R-:W-:Y:S01]  /*02b0*/  IMAD.IADD R4, R0, 0x1, -R4 ;  /* 0x0000000100047824 */ /* 0x000fe200078e0a04 */
[----:B------:R-:W-:-:S02]  /*02c0*/  LOP3.LUT R212, R212, 0x1c0, RZ, 0xc0, !PT ;  /* 0x000001c0d4d47812 */ /* 0x000fc400078ec0ff */
[----:B------:R-:W-:Y:S01]  /*02d0*/  LOP3.LUT R6, R6, 0xfffffff8, RZ, 0xc0, !PT ;  /* 0xfffffff806067812 */ /* 0x000fe200078ec0ff */
[----:B------:R-:W-:Y:S01]  /*02e0*/  IMAD.SHL.U32 R203, R4, 0x20, RZ ;  /* 0x0000002004cb7824 */ /* 0x000fe200078e00ff */
[----:B------:R-:W-:Y:S02]  /*02f0*/  LOP3.LUT R15, R15, 0xfffffff0, RZ, 0xc0, !PT ;  /* 0xfffffff00f0f7812 */ /* 0x000fe400078ec0ff */
[----:B------:R-:W-:Y:S01]  /*0300*/  LEA.HI R0, R7, R211, RZ, 0x1 ;  /* 0x000000d307007211 */ /* 0x000fe200078f08ff */
[----:B------:R-:W-:Y:S01]  /*0310*/  IMAD.IADD R6, R10, 0x1, -R6 ;  /* 0x000000010a067824 */ /* 0x000fe200078e0a06 */
[----:B------:R-:W-:Y:S01]  /*0320*/  LOP3.LUT R3, R212, 0x38, R214, 0xf8, !PT ;  /* 0x00000038d4037812 */ /* 0x000fe200078ef8d6 */
[----:B------:R-:W-:Y:S01]  /*0330*/  IMAD.IADD R15, R5, 0x1, -R15 ;  /* 0x00000001050f7824 */ /* 0x000fe200078e0a0f */
[----:B------:R-:W-:Y:S01]  /*0340*/  LOP3.LUT R0, R0, 0xfffffffe, RZ, 0xc0, !PT ;  /* 0xfffffffe00007812 */ /* 0x000fe200078ec0ff */
[C---:B------:R-:W-:Y:S01]  /*0350*/  IMAD.SHL.U32 R10, R4.reuse, 0x200, RZ ;  /* 0x00000200040a7824 */ /* 0x040fe200078e00ff */
[----:B------:R-:W-:Y:S01]  /*0360*/  SHF.R.U32.HI R212, RZ, 0x3, R212 ;  /* 0x00000003ffd47819 */ /* 0x000fe200000116d4 */
[----:B------:R-:W-:Y:S01]  /*0370*/  IMAD.SHL.U32 R4, R4, 0x8, RZ ;  /* 0x0000000804047824 */ /* 0x000fe200078e00ff */
[----:B------:R-:W-:-:S02]  /*0380*/  LOP3.LUT P4, RZ, R2, 0x4, RZ, 0xc0, !PT ;  /* 0x0000000402ff7812 */ /* 0x000fc4000788c0ff */
[----:B------:R-:W-:Y:S01]  /*0390*/  LOP3.LUT P3, RZ, R2, 0x2, RZ, 0xc0, !PT ;  /* 0x0000000202ff7812 */ /* 0x000fe2000786c0ff */
[----:B------:R-:W-:Y:S01]  /*03a0*/  IMAD.IADD R2, R211, 0x1, -R0 ;  /* 0x00000001d3027824 */ /* 0x000fe200078e0a00 */
[-C--:B------:R-:W-:Y:S02]  /*03b0*/  LEA.HI R224, R8, R5.reuse, RZ, 0x6 ;  /* 0x0000000508e07211 */ /* 0x080fe400078f30ff */
[----:B------:R-:W-:Y:S01]  /*03c0*/  LOP3.LUT R212, R3, R212, RZ, 0x3c, !PT ;  /* 0x000000d403d47212 */ /* 0x000fe200078e3cff */
[----:B------:R-:W-:Y:S01]  /*03d0*/  IMAD.SHL.U32 R12, R2, 0x10, RZ ;  /* 0x00000010020c7824 */ /* 0x000fe200078e00ff */
[----:B------:R-:W-:Y:S02]  /*03e0*/  LOP3.LUT R210, R7, 0xffffffe0, RZ, 0xc0, !PT ;  /* 0xffffffe007d27812 */ /* 0x000fe400078ec0ff */
[----:B------:R-:W-:Y:S02]  /*03f0*/  LOP3.LUT R9, R9, 0x7ffffffc, RZ, 0xc0, !PT ;  /* 0x7ffffffc09097812 */ /* 0x000fe400078ec0ff */
[----:B------:R-:W-:Y:S01]  /*0400*/  LEA.HI R3, R8, R5, RZ, 0x7 ;  /* 0x0000000508037211 */ /* 0x000fe200078f38ff */
[C---:B------:R-:W-:Y:S01]  /*0410*/  IMAD.IADD R210, R5.reuse, 0x1, -R210 ;  /* 0x0000000105d27824 */ /* 0x040fe200078e0ad2 */
[----:B------:R-:W-:Y:S01]  /*0420*/  SHF.R.S32.HI R0, RZ, 0x1f, R15 ;  /* 0x0000001fff007819 */ /* 0x000fe2000001140f */
[----:B------:R-:W-:Y:S01]  /*0430*/  IMAD.IADD R8, R5, 0x1, -R9 ;  /* 0x0000000105087824 */ /* 0x000fe200078e0a09 */
[C---:B------:R-:W-:Y:S01]  /*0440*/  LOP3.LUT R11, R6.reuse, 0x1, RZ, 0xc0, !PT ;  /* 0x00000001060b7812 */ /* 0x040fe200078ec0ff */
[----:B------:R-:W-:Y:S01]  /*0450*/  IMAD.SHL.U32 R5, R6, 0x40, RZ ;  /* 0x0000004006057824 */ /* 0x000fe200078e00ff */
[----:B------:R-:W-:-:S02]  /*0460*/  SHF.R.S32.HI R224, RZ, 0x6, R224 ;  /* 0x00000006ffe07819 */ /* 0x000fc400000114e0 */
[----:B------:R-:W-:Y:S02]  /*0470*/  SHF.R.S32.HI R3, RZ, 0x7, R3 ;  /* 0x00000007ff037819 */ /* 0x000fe40000011403 */
[----:B------:R-:W-:Y:S01]  /*0480*/  LEA.HI R0, R0, R15, RZ, 0x3 ;  /* 0x0000000f00007211 */ /* 0x000fe200078f18ff */
[C---:B------:R-:W-:Y:S01]  /*0490*/  IMAD R212, R224.reuse, 0x200, R212 ;  /* 0x00000200e0d47824 */ /* 0x040fe200078e02d4 */
[----:B------:R-:W-:Y:S01]  /*04a0*/  ISETP.NE.U32.AND P0, PT, R11, 0x1, PT ;  /* 0x000000010b00780c */ /* 0x000fe20003f05070 */
[----:B------:R-:W-:Y:S01]  /*04b0*/  IMAD.SHL.U32 R224, R224, 0x8, RZ ;  /* 0x00000008e0e07824 */ /* 0x000fe200078e00ff */
[----:B------:R-:W-:Y:S01]  /*04c0*/  SHF.R.S32.HI R204, RZ, 0x1f, R7 ;  /* 0x0000001fffcc7819 */ /* 0x000fe20000011407 */
[C---:B------:R-:W-:Y:S01]  /*04d0*/  IMAD R13, R3.reuse, 0x800, R10 ;  /* 0x00000800030d7824 */ /* 0x040fe200078e020a */
[C---:B------:R-:W-:Y:S01]  /*04e0*/  LOP3.LUT R209, R0.reuse, 0xfffffff8, RZ, 0xc0, !PT ;  /* 0xfffffff800d17812 */ /* 0x040fe200078ec0ff */
[----:B------:R-:W-:Y:S01]  /*04f0*/  IMAD.SHL.U32 R0, R0, 0x40, RZ ;  /* 0x0000004000007824 */ /* 0x000fe200078e00ff */
[----:B------:R-:W-:Y:S01]  /*0500*/  R2P PR, R6, 0x6 ;  /* 0x0000000606007804 */ /* 0x000fe20000000000 */
[----:B------:R-:W-:Y:S01]  /*0510*/  IMAD.SHL.U32 R6, R3, 0x20, RZ ;  /* 0x0000002003067824 */ /* 0x000fe200078e00ff */
[----:B------:R-:W-:Y:S01]  /*0520*/  LEA.HI R204, R204, R211, RZ, 0x2 ;  /* 0x000000d3cccc7211 */ /* 0x000fe200078f10ff */
[----:B------:R-:W-:Y:S01]  /*0530*/  IMAD.IADD R209, R15, 0x1, -R209 ;  /* 0x000000010fd17824 */ /* 0x000fe200078e0ad1 */
[----:B------:R-:W-:-:S02]  /*0540*/  LOP3.LUT R3, R5, 0x1c0, RZ, 0xc0, !PT ;  /* 0x000001c005037812 */ /* 0x000fc400078ec0ff */
[----:B------:R-:W-:Y:S01]  /*0550*/  LOP3.LUT R198, R198, 0x1c0, RZ, 0xc0, !PT ;  /* 0x000001c0c6c67812 */ /* 0x000fe200078ec0ff */
[----:B------:R-:W-:Y:S01]  /*0560*/  IMAD.SHL.U32 R5, R209, 0x40, RZ ;  /* 0x00000040d1057824 */ /* 0x000fe200078e00ff */
[----:B------:R-:W-:Y:S02]  /*0570*/  LOP3.LUT R224, R224, 0x18, RZ, 0xc0, !PT ;  /* 0x00000018e0e07812 */ /* 0x000fe400078ec0ff */
[----:B------:R-:W-:Y:S02]  /*0580*/  LOP3.LUT R204, R204, 0xfffffffc, RZ, 0xc0, !PT ;  /* 0xfffffffccccc7812 */ /* 0x000fe400078ec0ff */
[----:B------:R-:W-:Y:S02]  /*0590*/  SHF.R.U32.HI R225, RZ, 0x3, R3 ;  /* 0x00000003ffe17819 */ /* 0x000fe40000011603 */
[C---:B------:R-:W-:Y:S01]  /*05a0*/  LOP3.LUT R202, R198.reuse, 0x8, R14, 0xf8, !PT ;  /* 0x00000008c6ca7812 */ /* 0x040fe200078ef80e */
[----:B------:R-:W-:Y:S01]  /*05b0*/  IMAD.IADD R204, R211, 0x1, -R204 ;  /* 0x00000001d3cc7824 */ /* 0x000fe200078e0acc */
[----:B------:R-:W-:-:S02]  /*05c0*/  LOP3.LUT R12, R198, 0x10, R12, 0xf8, !PT ;  /* 0x00000010c60c7812 */ /* 0x000fc400078ef80c */
[----:B------:R-:W-:Y:S02]  /*05d0*/  SHF.R.U32.HI R198, RZ, 0x3, R198 ;  /* 0x00000003ffc67819 */ /* 0x000fe400000116c6 */
[----:B------:R-:W-:Y:S02]  /*05e0*/  LOP3.LUT R207, R6, 0x6, R207, 0xf8, !PT ;  /* 0x0000000606cf7812 */ /* 0x000fe400078ef8cf */
[----:B------:R-:W-:Y:S02]  /*05f0*/  LOP3.LUT R203, R224, 0x20, R203, 0xf8, !PT ;  /* 0x00000020e0cb7812 */ /* 0x000fe400078ef8cb */
[----:B------:R-:W-:Y:S02]  /*0600*/  LOP3.LUT R6, R3, 0x20, R6, 0xf8, !PT ;  /* 0x0000002003067812 */ /* 0x000fe400078ef806 */
[----:B------:R-:W-:Y:S01]  /*0610*/  LOP3.LUT R224, R225, R3, R224, 0x1e, !PT ;  /* 0x00000003e1e07212 */ /* 0x000fe200078e1ee0 */
[----:B------:R-:W-:Y:S01]  /*0620*/  IMAD.SHL.U32 R3, R8, 0x2, RZ ;  /* 0x0000000208037824 */ /* 0x000fe200078e00ff */
[----:B------:R-:W-:-:S02]  /*0630*/  SHF.R.S32.HI R208, RZ, 0x1f, R210 ;  /* 0x0000001fffd07819 */ /* 0x000fc400000114d2 */
[----:B------:R-:W-:Y:S02]  /*0640*/  LOP3.LUT R202, R202, R198, RZ, 0x3c, !PT ;  /* 0x000000c6caca7212 */ /* 0x000fe400078e3cff */
[----:B------:R-:W-:Y:S01]  /*0650*/  LOP3.LUT R225, R6, R225, RZ, 0x3c, !PT ;  /* 0x000000e106e17212 */ /* 0x000fe200078e3cff */
[----:B------:R-:W-:Y:S01]  /*0660*/  IMAD R6, R204, 0x400, R3 ;  /* 0x00000400cc067824 */ /* 0x000fe200078e0203 */
[----:B------:R-:W-:Y:S01]  /*0670*/  LOP3.LUT R5, R5, 0x1c0, RZ, 0xc0, !PT ;  /* 0x000001c005057812 */ /* 0x000fe200078ec0ff */
[----:B------:R-:W-:Y:S01]  /*0680*/  IMAD.IADD R202, R13, 0x1, R202 ;  /* 0x000000010dca7824 */ /* 0x000fe200078e02ca */
[----:B------:R-:W-:Y:S01]  /*0690*/  LEA.HI R208, R208, R210, RZ, 0x2 ;  /* 0x000000d2d0d07211 */ /* 0x000fe200078f10ff */
[----:B------:R-:W-:Y:S01]  /*06a0*/  IMAD.IADD R225, R6, 0x1, R225 ;  /* 0x0000000106e17824 */ /* 0x000fe200078e02e1 */
[----:B------:R-:W-:Y:S01]  /*06b0*/  SHF.R.U32.HI R197, RZ, 0x3, R5 ;  /* 0x00000003ffc57819 */ /* 0x000fe20000011605 */
[----:B------:R-:W-:Y:S01]  /*06c0*/  IMAD R3, R2, 0x400, R3 ;  /* 0x0000040002037824 */ /* 0x000fe200078e0203 */
[----:B------:R-:W-:Y:S01]  /*06d0*/  SHF.R.S32.HI R208, RZ, 0x2, R208 ;  /* 0x00000002ffd07819 */ /* 0x000fe200000114d0 */
[----:B------:R-:W-:Y:S01]  /*06e0*/  IMAD.SHL.U32 R202, R202, 0x2, RZ ;  /* 0x00000002caca7824 */ /* 0x000fe200078e00ff */
[----:B------:R-:W-:Y:S01]  /*06f0*/  LOP3.LUT R4, R5, 0x8, R4, 0xf8, !PT ;  /* 0x0000000805047812 */ /* 0x000fe200078ef804 */
[----:B------:R-:W-:Y:S01]  /*0700*/  IMAD.IADD R224, R3, 0x1, R224 ;  /* 0x0000000103e07824 */ /* 0x000fe200078e02e0 */
[----:B------:R-:W-:Y:S01]  /*0710*/  LOP3.LUT R0, R0, 0xfffffe00, RZ, 0xc0, !PT ;  /* 0xfffffe0000007812 */ /* 0x000fe200078ec0ff */
[----:B------:R-:W-:Y:S01]  /*0720*/  IMAD R208, R204, 0x10, R208 ;  /* 0x00000010ccd07824 */ /* 0x000fe200078e02d0 */
[----:B------:R-:W-:Y:S01]  /*0730*/  LOP3.LUT R12, R12, 0x8, R14, 0xf8, !PT ;  /* 0x000000080c0c7812 */ /* 0x000fe200078ef80e */
[----:B------:R-:W-:Y:S01]  /*0740*/  VIADD R200, R202, UR6 ;  /* 0x00000006cac87c36 */ /* 0x000fe20008000000 */
[----:B------:R-:W-:Y:S01]  /*0750*/  LOP3.LUT R203, R197, R203, R5, 0x1e, !PT ;  /* 0x000000cbc5cb7212 */ /* 0x000fe200078e1e05 */
[--C-:B------:R-:W-:Y:S01]  /*0760*/  IMAD R204, R204, 0x400, R0.reuse ;  /* 0x00000400cccc7824 */ /* 0x100fe200078e0200 */
[----:B------:R-:W-:Y:S01]  /*0770*/  LOP3.LUT R197, R4, R197, RZ, 0x3c, !PT ;  /* 0x000000c504c57212 */ /* 0x000fe200078e3cff */
[----:B------:R-:W-:Y:S01]  /*0780*/  IMAD R2, R2, 0x400, R0 ;  /* 0x0000040002027824 */ /* 0x000fe200078e0200 */
[----:B------:R-:W-:-:S02]  /*0790*/  LOP3.LUT R198, R10, R12, R198, 0xf6, !PT ;  /* 0x0000000c0ac67212 */ /* 0x000fc400078ef6c6 */
[----:B------:R-:W-:Y:S01]  /*07a0*/  LEA R225, R225, UR5, 0x1 ;  /* 0x00000005e1e17c11 */ /* 0x000fe2000f8e08ff */
[----:B------:R-:W-:Y:S01]  /*07b0*/  IMAD.IADD R204, R204, 0x1, R197 ;  /* 0x00000001cccc7824 */ /* 0x000fe200078e02c5 */
[----:B------:R-:W-:Y:S01]  /*07c0*/  SEL R201, R201, 0xffffffe0, !P3 ;  /* 0xffffffe0c9c97807 */ /* 0x000fe20005800000 */
[----:B------:R-:W-:Y:S01]  /*07d0*/  IMAD.IADD R197, R197, 0x1, R2 ;  /* 0x00000001c5c57824 */ /* 0x000fe200078e0202 */
[----:B------:R-:W-:Y:S01]  /*07e0*/  SEL R199, R199, 0xffffffc0, !P4 ;  /* 0xffffffc0c7c77807 */ /* 0x000fe20006000000 */
[C---:B------:R-:W-:Y:S01]  /*07f0*/  VIADD R227, R225.reuse, 0x20 ;  /* 0x00000020e1e37836 */ /* 0x040fe20000000000 */
[----:B------:R-:W-:Y:S01]  /*0800*/  SEL R230, R230, 0x10, !P0 ;  /* 0x00000010e6e67807 */ /* 0x000fe20004000000 */
[----:B------:R-:W-:Y:S01]  /*0810*/  IMAD.IADD R201, R200, 0x1, R201 ;  /* 0x00000001c8c97824 */ /* 0x000fe200078e02c9 */
[----:B------:R-:W-:Y:S01]  /*0820*/  LEA R198, R198, UR5, 0x1 ;  /* 0x00000005c6c67c11 */ /* 0x000fe2000f8e08ff */
[C---:B------:R-:W-:Y:S01]  /*0830*/  @P1 VIADD R227, R225.reuse, 0xffffffe0 ;  /* 0xffffffe0e1e31836 */ /* 0x040fe20000000000 */
[----:B------:R-:W-:Y:S01]  /*0840*/  LEA R224, R224, UR6, 0x1 ;  /* 0x00000006e0e07c11 */ /* 0x000fe2000f8e08ff */
[----:B------:R-:W-:Y:S01]  /*0850*/  IMAD.IADD R200, R200, 0x1, R199 ;  /* 0x00000001c8c87824 */ /* 0x000fe200078e02c7 */
[----:B------:R-:W-:Y:S01]  /*0860*/  SHF.R.S32.HI R222, RZ, 0x1f, R208 ;  /* 0x0000001fffde7819 */ /* 0x000fe200000114d0 */
[----:B------:R-:W-:Y:S01]  /*0870*/  IMAD.IADD R228, R225, 0x1, R230 ;  /* 0x00000001e1e47824 */ /* 0x000fe200078e02e6 */
[----:B------:R-:W-:Y:S01]  /*0880*/  LOP3.LUT R203, R203, R0, RZ, 0xfc, !PT ;  /* 0x00000000cbcb7212 */ /* 0x000fe200078efcff */
[----:B------:R-:W-:Y:S01]  /*0890*/  IMAD.IADD R0, R199, 0x1, R198 ;  /* 0x00000001c7007824 */ /* 0x000fe200078e02c6 */
[----:B---3--:R-:W-:Y:S01]  /*08a0*/  SHF.R.S32.HI R217, RZ, 0x1f, R206 ;  /* 0x0000001fffd97819 */ /* 0x008fe200000114ce */
[----:B------:R-:W-:Y:S01]  /*08b0*/  VIADD R226, R224, 0x40 ;  /* 0x00000040e0e27836 */ /* 0x000fe20000000000 */
[----:B------:R-:W-:Y:S01]  /*08c0*/  SHF.R.S32.HI R216, RZ, 0x1f, R213 ;  /* 0x0000001fffd87819 */ /* 0x000fe200000114d5 */
[----:B------:R-:W-:Y:S01]  /*08d0*/  IMAD.IADD R199, R201, 0x1, R199 ;  /* 0x00000001c9c77824 */ /* 0x000fe200078e02c7 */
[----:B------:R-:W-:Y:S01]  /*08e0*/  LEA R223, R212, UR5, 0x1 ;  /* 0x00000005d4df7c11 */ /* 0x000fe2000f8e08ff */
[----:B------:R-:W-:Y:S01]  /*08f0*/  @P2 VIADD R226, R224, 0xffffffc0 ;  /* 0xffffffc0e0e22836 */ /* 0x000fe20000000000 */
[----:B------:R-:W-:Y:S01]  /*0900*/  SHF.L.U64.HI R222, R208, 0x2, R222 ;  /* 0x00000002d0de7819 */ /* 0x000fe200000102de */
[----:B------:R-:W-:Y:S01]  /*0910*/  IMAD.IADD R230, R230, 0x1, R227 ;  /* 0x00000001e6e67824 */ /* 0x000fe200078e02e3 */
[----:B----4-:R-:W-:-:S07]  /*0920*/  LEA R197, R197, UR4, 0x1 ;  /* 0x00000004c5c57c11 */ /* 0x010fce000f8e08ff */
.L_x_296:
[----:B------:R-:W1:Y:S01]  /*0930*/  LDC.64 R4, c[0x0][0x2f0] ;  /* 0x0000bc00ff047b82 */ /* 0x000e620000000a00 */
[C---:B--2---:R-:W-:Y:S01]  /*0940*/  IMAD.SHL.U32 R8, R206.reuse, 0x4, RZ ;  /* 0x00000004ce087824 */ /* 0x044fe200078e00ff */
[----:B------:R-:W-:Y:S01]  /*0950*/  SHF.L.U64.HI R6, R206, 0x2, R217 ;  /* 0x00000002ce067819 */ /* 0x000fe200000102d9 */
[----:B------:R-:W-:Y:S01]  /*0960*/  IMAD.MOV.U32 R18, RZ, RZ, -0x1 ;  /* 0xffffffffff127424 */ /* 0x000fe200078e00ff */
[----:B------:R-:W-:-:S04]  /*0970*/  ISETP.NE.U32.AND P3, PT, RZ, UR10, PT ;  /* 0x0000000aff007c0c */ /* 0x000fc8000bf65070 */
[----:B------:R-:W2:Y:S01]  /*0980*/  LDC.64 R2, c[0x0][0x308] ;  /* 0x0000c200ff027b82 */ /* 0x000ea20000000a00 */
[----:B------:R-:W-:Y:S02]  /*0990*/  ISETP.NE.AND.EX P3, PT, RZ, UR11, PT, P3 ;  /* 0x0000000bff007c0c */ /* 0x000fe4000bf65330 */
[----:B-1----:R-:W-:Y:S02]  /*09a0*/  ISETP.NE.U32.AND P4, PT, R4, RZ, PT ;  /* 0x000000ff0400720c */ /* 0x002fe40003f85070 */
[----:B------:R-:W-:Y:S02]  /*09b0*/  IADD3 R4, P0, R8, R4, RZ ;  /* 0x0000000408047210 */ /* 0x000fe40007f1e0ff */
[----:B------:R-:W-:-:S03]  /*09c0*/  ISETP.NE.AND.EX P4, PT, R5, RZ, PT, P4 ;  /* 0x000000ff0500720c */ /* 0x000fc60003f85340 */
[----:B------:R-:W-:Y:S01]  /*09d0*/  IMAD.X R5, R6, 0x1, R5, P0 ;  /* 0x0000000106057824 */ /* 0x000fe200000e0605 */
[----:B--2---:R-:W-:-:S04]  /*09e0*/  ISETP.NE.U32.AND P2, PT, R2, RZ, PT ;  /* 0x000000ff0200720c */ /* 0x004fc80003f45070 */
[----:B------:R-:W-:-:S05]  /*09f0*/  ISETP.NE.AND.EX P2, PT, R3, RZ, PT, P2 ;  /* 0x000000ff0300720c */ /* 0x000fca0003f45320 */
[----:B------:R-:W2:Y:S04]  /*0a00*/  @P4 LDG.E R18, desc[UR14][R4.64] ;  /* 0x0000000e04124981 */ /* 0x000ea8000c1e1900 */
[----:B------:R1:W2:Y:S01]  /*0a10*/  @P4 LDG.E R17, desc[UR14][R4.64+0x4] ;  /* 0x0000040e04114981 */ /* 0x0002a2000c1e1900 */
[C---:B------:R-:W-:Y:S01]  /*0a20*/  @P3 IADD3 R10, P1, R8.reuse, UR10, RZ ;  /* 0x0000000a080a3c10 */ /* 0x040fe2000ff3e0ff */
[----:B------:R-:W-:Y:S01]  /*0a30*/  IMAD.MOV.U32 R244, RZ, RZ, RZ ;  /* 0x000000fffff47224 */ /* 0x000fe200078e00ff */
[----:B------:R-:W3:Y:S01]  /*0a40*/  LDC.U8 R7, c[0x0][0x3c2] ;  /* 0x0000f080ff077b82 */ /* 0x000ee20000000000 */
[----:B------:R-:W-:Y:S02]  /*0a50*/  @P2 IADD3 R2, P0, R8, R2, RZ ;  /* 0x0000000208022210 */ /* 0x000fe40007f1e0ff */
[----:B------:R-:W-:-:S03]  /*0a60*/  @P3 IADD3.X R11, R6, UR11, RZ, P1, !PT ;  /* 0x0000000b060b3c10 */ /* 0x000fc60008ffe4ff */
[----:B------:R-:W-:Y:S02]  /*0a70*/  @P2 IMAD.X R3, R6, 0x1, R3, P0 ;  /* 0x0000000106032824 */ /* 0x000fe400000e0603 */
[----:B------:R-:W4:Y:S04]  /*0a80*/  @P3 LDG.E R244, desc[UR14][R10.64] ;  /* 0x0000000e0af43981 */ /* 0x000f28000c1e1900 */
[----:B------:R3:W4:Y:S01]  /*0a90*/  @P2 LDG.E R243, desc[UR14][R2.64] ;  /* 0x0000000e02f32981 */ /* 0x000722000c1e1900 */
[----:B-1----:R-:W1:Y:S01]  /*0aa0*/  LDC.64 R4, c[0x0][0x2f8] ;  /* 0x0000be00ff047b82 */ /* 0x002e620000000a00 */
[----:B---3--:R-:W-:-:S07]  /*0ab0*/  ISETP.NE.AND P3, PT, R7, RZ, PT ;  /* 0x000000ff0700720c */ /* 0x008fce0003f65270 */
[----:B------:R-:W3:Y:S01]  /*0ac0*/  @!P2 LDC.64 R2, c[0x0][0x318] ;  /* 0x0000c600ff02ab82 */ /* 0x000ee20000000a00 */
[----:B-1----:R-:W-:-:S04]  /*0ad0*/  ISETP.EQ.U32.AND P1, PT, R4, RZ, PT ;  /* 0x000000ff0400720c */ /* 0x002fc80003f22070 */
[----:B------:R-:W-:Y:S02]  /*0ae0*/  ISETP.EQ.OR.EX P1, PT, R5, RZ, !P3, P1 ;  /* 0x000000ff0500720c */ /* 0x000fe40005f22710 */
[----:B------:R-:W-:Y:S01]  /*0af0*/  IADD3 R8, P0, R8, R4, RZ ;  /* 0x0000000408087210 */ /* 0x000fe20007f1e0ff */
[----:B------:R-:W-:-:S04]  /*0b00*/  IMAD.MOV.U32 R245, RZ, RZ, -0x1 ;  /* 0xfffffffffff57424 */ /* 0x000fc800078e00ff */
[----:B------:R-:W-:Y:S02]  /*0b10*/  IMAD.X R9, R6, 0x1, R5, P0 ;  /* 0x0000000106097824 */ /* 0x000fe400000e0605 */
[----:B------:R-:W1:Y:S01]  /*0b20*/  @!P2 LDC R6, c[0x0][0x2cc] ;  /* 0x0000b300ff06ab82 */ /* 0x000e620000000800 */
[----:B---3--:R-:W-:-:S03]  /*0b30*/  @!P2 ISETP.NE.U32.AND P0, PT, R2, RZ, PT ;  /* 0x000000ff0200a20c */ /* 0x008fc60003f05070 */
[----:B-----5:R3:W5:Y:S01]  /*0b40*/  @!P1 LDG.E R245, desc[UR14][R8.64] ;  /* 0x0000000e08f59981 */ /* 0x020762000c1e1900 */
[----:B------:R-:W-:-:S03]  /*0b50*/  ISETP.NE.U32.AND P1, PT, R4, RZ, PT ;  /* 0x000000ff0400720c */ /* 0x000fc60003f25070 */
[----:B------:R-:W2:Y:S01]  /*0b60*/  LDC R2, c[0x0][0x2c8] ;  /* 0x0000b200ff027b82 */ /* 0x000ea20000000800 */
[----:B------:R-:W-:Y:S02]  /*0b70*/  ISETP.NE.AND.EX P1, PT, R5, RZ, PT, P1 ;  /* 0x000000ff0500720c */ /* 0x000fe40003f25310 */
[----:B------:R-:W-:-:S04]  /*0b80*/  @!P2 ISETP.NE.AND.EX P0, PT, R3, RZ, PT, P0 ;  /* 0x000000ff0300a20c */ /* 0x000fc80003f05300 */
[----:B-1----:R-:W-:Y:S01]  /*0b90*/  @!P2 SEL R6, R6, RZ, P0 ;  /* 0x000000ff0606a207 */ /* 0x002fe20000000000 */
[----:B--2---:R-:W-:-:S06]  /*0ba0*/  @P4 IMAD.IADD R17, R17, 0x1, -R18 ;  /* 0x0000000111114824 */ /* 0x004fcc00078e0a12 */
[----:B------:R-:W1:Y:S01]  /*0bb0*/  @!P4 LDC R17, c[0x0][0x2c4] ;  /* 0x0000b100ff11cb82 */ /* 0x000e620000000800 */
[----:B----4-:R-:W-:Y:S01]  /*0bc0*/  @P2 IMAD.IADD R243, R243, 0x1, -R244 ;  /* 0x00000001f3f32824 */ /* 0x010fe200078e0af4 */
[----:B---3--:R-:W-:Y:S06]  /*0bd0*/  @!P1 BRA `(.L_x_250) ;  /* 0x00000000000c9947 */ /* 0x008fec0003800000 */
[----:B------:R-:W2:Y:S02]  /*0be0*/  @P3 LDG.E R2, desc[UR14][R8.64+0x4] ;  /* 0x0000040e08023981 */ /* 0x000ea4000c1e1900 */
[----:B--2--5:R-:W-:-:S06]  /*0bf0*/  @P3 IADD3 R2, R2, -R245, RZ ;  /* 0x800000f502023210 */ /* 0x024fcc0007ffe0ff */
[----:B------:R2:W5:Y:S02]  /*0c00*/  @!P3 LDG.E R2, desc[UR14][R8.64] ;  /* 0x0000000e0802b981 */ /* 0x000564000c1e1900 */
.L_x_250:
[----:B------:R-:W-:Y:S01]  /*0c10*/  IMAD.SHL.U32 R242, R221, 0x40, RZ ;  /* 0x00000040ddf27824 */ /* 0x000fe200078e00ff */
[----:B-----5:R-:W-:-:S04]  /*0c20*/  @!P2 IADD3 R243, R6, R2, -R244 ;  /* 0x0000000206f3a210 */ /* 0x020fc80007ffe8f4 */
[----:B------:R-:W-:-:S13]  /*0c30*/  ISETP.GT.AND P0, PT, R243, R242, PT ;  /* 0x000000f2f300720c */ /* 0x000fda0003f04270 */
[----:B------:R-:W-:Y:S05]  /*0c40*/  @!P0 BRA `(.L_x_251) ;  /* 0x0000007800448947 */ /* 0x000fea0003800000 */
[----:B--2---:R-:W2:Y:S01]  /*0c50*/  LDC R8, c[0x0][0x278] ;  /* 0x00009e00ff087b82 */ /* 0x004ea20000000800 */
[----:B------:R-:W-:Y:S01]  /*0c60*/  IABS R6, R218 ;  /* 0x000000da00067213 */ /* 0x000fe20000000000 */
[----:B------:R-:W3:Y:S01]  /*0c70*/  S2R R34, SR_CTAID.X ;  /* 0x0000000000227919 */ /* 0x000ee20000002500 */
[----:B------:R-:W-:Y:S01]  /*0c80*/  ISETP.NE.AND P1, PT, R245, -0x1, PT ;  /* 0xfffffffff500780c */ /* 0x000fe20003f25270 */
[----:B------:R-:W-:Y:S01]  /*0c90*/  IMAD.SHL.U32 R32, R206, 0x80, RZ ;  /* 0x00000080ce207824 */ /* 0x000fe200078e00ff */
[----:B-1----:R-:W-:Y:S02]  /*0ca0*/  IADD3 R12, R17, 0x3f, RZ ;  /* 0x0000003f110c7810 */ /* 0x002fe40007ffe0ff */
[----:B------:R-:W-:Y:S01]  /*0cb0*/  ISETP.NE.AND P2, PT, R18, -0x1, PT ;  /* 0xffffffff1200780c */ /* 0x000fe20003f45270 */
[----:B------:R-:W1:Y:S01]  /*0cc0*/  LDC.64 R4, c[0x0][0x228] ;  /* 0x00008a00ff047b82 */ /* 0x000e620000000a00 */
[----:B------:R-:W-:Y:S02]  /*0cd0*/  SHF.R.S32.HI R19, RZ, 0x1f, R12 ;  /* 0x0000001fff137819 */ /* 0x000fe4000001140c */
[----:B------:R-:W-:-:S02]  /*0ce0*/  SEL R32, R32, RZ, P4 ;  /* 0x000000ff20207207 */ /* 0x000fc40002000000 */
[----:B------:R-:W-:Y:S02]  /*0cf0*/  LEA.HI R19, R19, R12, RZ, 0x6 ;  /* 0x0000000c13137211 */ /* 0x000fe400078f30ff */
[----:B------:R-:W-:Y:S01]  /*0d00*/  SHF.R.S32.HI R236, RZ, 0x1f, R218 ;  /* 0x0000001fffec7819 */ /* 0x000fe200000114da */
[----:B------:R-:W4:Y:S01]  /*0d10*/  LDC R27, c[0x0][0x2d4] ;  /* 0x0000b500ff1b7b82 */ /* 0x000f220000000800 */
[----:B------:R-:W-:-:S04]  /*0d20*/  LOP3.LUT R24, R19, 0xffffffc0, RZ, 0xc0, !PT ;  /* 0xffffffc013187812 */ /* 0x000fc800078ec0ff */
[----:B------:R-:W-:Y:S02]  /*0d30*/  IADD3 R24, R24, -0x40, RZ ;  /* 0xffffffc018187810 */ /* 0x000fe40007ffe0ff */
[----:B--2---:R-:W-:Y:S01]  /*0d40*/  IABS R9, R8 ;  /* 0x0000000800097213 */ /* 0x004fe20000000000 */
[----:B------:R-:W2:Y:S03]  /*0d50*/  LDC R21, c[0x0][0x2dc] ;  /* 0x0000b700ff157b82 */ /* 0x000ea60000000800 */
[----:B------:R-:W5:Y:S01]  /*0d60*/  I2F.RP R2, R9 ;  /* 0x0000000900027306 */ /* 0x000f620000209400 */
[----:B-1----:R-:W-:-:S04]  /*0d70*/  IMAD R11, R217, R4, RZ ;  /* 0x00000004d90b7224 */ /* 0x002fc800078e02ff */
[----:B------:R-:W1:Y:S01]  /*0d80*/  LDC R20, c[0x0][0x270] ;  /* 0x00009c00ff147b82 */ /* 0x000e620000000800 */
[----:B------:R-:W-:-:S04]  /*0d90*/  IMAD.WIDE.U32 R12, R206, R4, RZ ;  /* 0x00000004ce0c7225 */ /* 0x000fc800078e00ff */
[C---:B------:R-:W-:Y:S01]  /*0da0*/  IMAD R5, R206.reuse, R5, R11 ;  /* 0x00000005ce057224 */ /* 0x040fe200078e020b */
[----:B----4-:R-:W-:Y:S02]  /*0db0*/  SHF.R.S32.HI R11, RZ, 0x1f, R27 ;  /* 0x0000001fff0b7819 */ /* 0x010fe4000001141b */
[----:B------:R-:W4:Y:S01]  /*0dc0*/  LDC.U8 R4, c[0x0][0x3d8] ;  /* 0x0000f600ff047b82 */ /* 0x000f220000000000 */
[----:B------:R-:W-:Y:S01]  /*0dd0*/  IMAD.WIDE.U32 R30, R206, R27, RZ ;  /* 0x0000001bce1e7225 */ /* 0x000fe200078e00ff */
[----:B-----5:R-:W5:Y:S01]  /*0de0*/  MUFU.RCP R2, R2 ;  /* 0x0000000200027308 */ /* 0x020f620000001000 */
[----:B------:R-:W-:Y:S02]  /*0df0*/  IADD3 R25, R13, R5, RZ ;  /* 0x000000050d197210 */ /* 0x000fe40007ffe0ff */
[----:B------:R-:W-:-:S03]  /*0e00*/  @P1 IADD3 R5, R244, R245, RZ ;  /* 0x000000f5f4051210 */ /* 0x000fc60007ffe0ff */
[----:B------:R-:W3:Y:S01]  /*0e10*/  LDC R35, c[0x0][0x2c4] ;  /* 0x0000b100ff237b82 */ /* 0x000ee20000000800 */
[----:B--2---:R-:W-:Y:S02]  /*0e20*/  IMAD R37, R218, R21, RZ ;  /* 0x00000015da257224 */ /* 0x004fe400078e02ff */
[----:B-1----:R-:W-:-:S05]  /*0e30*/  IMAD.WIDE R40, R21, R20, RZ ;  /* 0x0000001415287225 */ /* 0x002fca00078e02ff */
[----:B------:R-:W1:Y:S01]  /*0e40*/  LDC.U8 R36, c[0x0][0x480] ;  /* 0x00012000ff247b82 */ /* 0x000e620000000000 */
[----:B-----5:R-:W-:Y:S01]  /*0e50*/  IADD3 R2, R2, 0xffffffe, RZ ;  /* 0x0ffffffe02027810 */ /* 0x020fe20007ffe0ff */
[----:B------:R-:W-:-:S03]  /*0e60*/  IMAD.WIDE.U32 R28, R40, R18, RZ ;  /* 0x00000012281c7225 */ /* 0x000fc600078e00ff */
[----:B------:R-:W2:Y:S02]  /*0e70*/  F2I.FTZ.U32.TRUNC.NTZ R3, R2 ;  /* 0x0000000200037305 */ /* 0x000ea4000021f000 */
[----:B--2---:R-:W-:-:S04]  /*0e80*/  IMAD.MOV R2, RZ, RZ, -R3 ;  /* 0x000000ffff027224 */ /* 0x004fc800078e0a03 */
[----:B------:R-:W-:Y:S01]  /*0e90*/  IMAD R14, R2, R9, RZ ;  /* 0x00000009020e7224 */ /* 0x000fe200078e02ff */
[----:B------:R-:W-:-:S05]  /*0ea0*/  MOV R2, RZ ;  /* 0x000000ff00027202 */ /* 0x000fca0000000f00 */
[----:B------:R-:W-:Y:S02]  /*0eb0*/  IMAD.HI.U32 R14, R3, R14, R2 ;  /* 0x0000000e030e7227 */ /* 0x000fe400078e0002 */
[----:B------:R-:W2:Y:S04]  /*0ec0*/  LDC.64 R2, c[0x0][0x240] ;  /* 0x00009000ff027b82 */ /* 0x000ea80000000a00 */
[----:B------:R-:W-:-:S04]  /*0ed0*/  IMAD.HI.U32 R14, R14, R6, RZ ;  /* 0x000000060e0e7227 */ /* 0x000fc800078e00ff */
[----:B------:R-:W-:-:S04]  /*0ee0*/  IMAD.MOV R10, RZ, RZ, -R14 ;  /* 0x000000ffff0a7224 */ /* 0x000fc800078e0a0e */
[C---:B------:R-:W-:Y:S02]  /*0ef0*/  IMAD R10, R9.reuse, R10, R6 ;  /* 0x0000000a090a7224 */ /* 0x040fe400078e0206 */
[----:B------:R-:W5:Y:S03]  /*0f00*/  @P1 LDC.64 R6, c[0x0][0x250] ;  /* 0x00009400ff061b82 */ /* 0x000f660000000a00 */
[----:B------:R-:W-:Y:S01]  /*0f10*/  ISETP.GT.U32.AND P5, PT, R9, R10, PT ;  /* 0x0000000a0900720c */ /* 0x000fe20003fa4070 */
[----:B--2---:R-:W-:-:S03]  /*0f20*/  IMAD.WIDE.U32 R22, R18, R2, RZ ;  /* 0x0000000212167225 */ /* 0x004fc600078e00ff */
[----:B------:R-:W-:-:S09]  /*0f30*/  SEL R26, R12, R22, !P2 ;  /* 0x000000160c1a7207 */ /* 0x000fd20005000000 */
[----:B------:R-:W-:Y:S02]  /*0f40*/  @!P5 IMAD.IADD R10, R10, 0x1, -R9 ;  /* 0x000000010a0ad824 */ /* 0x000fe400078e0a09 */
[----:B------:R-:W-:Y:S01]  /*0f50*/  @!P5 VIADD R14, R14, 0x1 ;  /* 0x000000010e0ed836 */ /* 0x000fe20000000000 */
[----:B------:R-:W-:Y:S01]  /*0f60*/  ISETP.NE.AND P5, PT, R8, RZ, PT ;  /* 0x000000ff0800720c */ /* 0x000fe20003fa5270 */
[----:B------:R-:W-:Y:S01]  /*0f70*/  IMAD R22, R41, R30, RZ ;  /* 0x0000001e29167224 */ /* 0x000fe200078e02ff */
[----:B------:R-:W-:Y:S01]  /*0f80*/  ISETP.GE.U32.AND P3, PT, R10, R9, PT ;  /* 0x000000090a00720c */ /* 0x000fe20003f66070 */
[----:B------:R-:W-:Y:S01]  /*0f90*/  IMAD R9, R11, R206, RZ ;  /* 0x000000ce0b097224 */ /* 0x000fe200078e02ff */
[----:B------:R-:W-:Y:S01]  /*0fa0*/  LOP3.LUT R11, R218, R8, RZ, 0x3c, !PT ;  /* 0x00000008da0b7212 */ /* 0x000fe200078e3cff */
[----:B------:R-:W-:Y:S02]  /*0fb0*/  IMAD R10, R18, R3, RZ ;  /* 0x00000003120a7224 */ /* 0x000fe400078e02ff */
[----:B------:R-:W-:Y:S01]  /*0fc0*/  IMAD R9, R217, R27, R9 ;  /* 0x0000001bd9097224 */ /* 0x000fe200078e0209 */
[----:B------:R-:W-:Y:S01]  /*0fd0*/  ISETP.GE.AND P0, PT, R11, RZ, PT ;  /* 0x000000ff0b00720c */ /* 0x000fe20003f06270 */
[----:B-----5:R-:W-:-:S02]  /*0fe0*/  @P1 IMAD R15, R5, R7, RZ ;  /* 0x00000007050f1224 */ /* 0x020fc400078e02ff */
[----:B------:R-:W-:Y:S01]  /*0ff0*/  @P1 IMAD.WIDE.U32 R12, R5, R6, RZ ;  /* 0x00000006050c1225 */ /* 0x000fe200078e00ff */
[----:B------:R-:W-:-:S03]  /*1000*/  IADD3 R5, R31, R9, RZ ;  /* 0x000000091f057210 */ /* 0x000fc60007ffe0ff */
[----:B------:R-:W-:Y:S01]  /*1010*/  @P2 IMAD.IADD R25, R23, 0x1, R10 ;  /* 0x0000000117192824 */ /* 0x000fe200078e020a */
[----:B------:R-:W-:Y:S01]  /*1020*/  @P1 IADD3 R15, R13, R15, RZ ;  /* 0x0000000f0d0f1210 */ /* 0x000fe20007ffe0ff */
[----:B------:R-:W2:Y:S01]  /*1030*/  @!P2 LDC.64 R10, c[0x0][0x418] ;  /* 0x00010600ff0aab82 */ /* 0x000ea20000000a00 */
[----:B------:R-:W-:Y:S01]  /*1040*/  @P1 MOV R16, R12 ;  /* 0x0000000c00101202 */ /* 0x000fe20000000f00 */
[----:B------:R-:W-:Y:S01]  /*1050*/  IMAD R22, R40, R5, R22 ;  /* 0x0000000528167224 */ /* 0x000fe200078e0216 */
[----:B------:R-:W-:Y:S01]  /*1060*/  @P3 IADD3 R14, R14, 0x1, RZ ;  /* 0x000000010e0e3810 */ /* 0x000fe20007ffe0ff */
[----:B------:R-:W-:Y:S01]  /*1070*/  IMAD.WIDE.U32 R30, R40, R30, RZ ;  /* 0x0000001e281e7225 */ /* 0x000fe200078e00ff */
[----:B----4-:R-:W-:-:S03]  /*1080*/  ISETP.NE.AND P3, PT, R4, RZ, PT ;  /* 0x000000ff0400720c */ /* 0x010fc60003f65270 */
[----:B------:R-:W4:Y:S01]  /*1090*/  @P2 LDC.64 R12, c[0x0][0x420] ;  /* 0x00010800ff0c2b82 */ /* 0x000f220000000a00 */
[----:B------:R-:W-:Y:S01]  /*10a0*/  IMAD R4, R41, R18, RZ ;  /* 0x0000001229047224 */ /* 0x000fe200078e02ff */
[----:B------:R-:W-:Y:S01]  /*10b0*/  IADD3 R22, R31, R22, RZ ;  /* 0x000000161f167210 */ /* 0x000fe20007ffe0ff */
[----:B------:R-:W-:Y:S01]  /*10c0*/  @!P0 IMAD.MOV R14, RZ, RZ, -R14 ;  /* 0x000000ffff0e8224 */ /* 0x000fe200078e0a0e */
[----:B------:R-:W-:Y:S02]  /*10d0*/  @!P5 LOP3.LUT R14, RZ, R8, RZ, 0x33, !PT ;  /* 0x00000008ff0ed212 */ /* 0x000fe400078e33ff */
[----:B------:R-:W-:Y:S02]  /*10e0*/  @P2 IADD3 R22, R29, R4, RZ ;  /* 0x000000041d162210 */ /* 0x000fe40007ffe0ff */
[----:B------:R-:W5:Y:S01]  /*10f0*/  LDC.64 R4, c[0x0][0x488] ;  /* 0x00012200ff047b82 */ /* 0x000f620000000a00 */
[----:B------:R-:W-:Y:S02]  /*1100*/  SEL R23, R30, R28, !P2 ;  /* 0x0000001c1e177207 */ /* 0x000fe40005000000 */
[----:B------:R-:W-:-:S02]  /*1110*/  SHF.L.U64.HI R30, R206, 0x7, R217 ;  /* 0x00000007ce1e7819 */ /* 0x000fc400000102d9 */
[----:B------:R-:W-:Y:S02]  /*1120*/  IADD3 R32, P0, R24, R32, RZ ;  /* 0x0000002018207210 */ /* 0x000fe40007f1e0ff */
[----:B------:R-:W-:Y:S01]  /*1130*/  SEL R30, R30, RZ, P4 ;  /* 0x000000ff1e1e7207 */ /* 0x000fe20002000000 */
[----:B------:R-:W5:Y:S01]  /*1140*/  @P3 LDC R31, c[0x0][0x2e4] ;  /* 0x0000b900ff1f3b82 */ /* 0x000f620000000800 */
[-C--:B--2---:R-:W-:Y:S01]  /*1150*/  @!P2 IMAD R29, R217, R10.reuse, RZ ;  /* 0x0000000ad91da224 */ /* 0x084fe200078e02ff */
[----:B------:R-:W-:Y:S01]  /*1160*/  SHF.R.S32.HI R28, RZ, 0x1f, R24 ;  /* 0x0000001fff1c7819 */ /* 0x000fe20000011418 */
[----:B------:R-:W-:-:S03]  /*1170*/  @!P2 IMAD.WIDE.U32 R42, R206, R10, RZ ;  /* 0x0000000ace2aa225 */ /* 0x000fc600078e00ff */
[----:B------:R-:W-:Y:S01]  /*1180*/  IADD3.X R30, R28, R30, RZ, P0, !PT ;  /* 0x0000001e1c1e7210 */ /* 0x000fe200007fe4ff */
[----:B------:R-:W-:Y:S01]  /*1190*/  @!P2 IMAD R11, R206, R11, R29 ;  /* 0x0000000bce0ba224 */ /* 0x000fe200078e021d */
[----:B------:R-:W2:Y:S01]  /*11a0*/  @P1 LDC.64 R8, c[0x0][0x248] ;  /* 0x00009200ff081b82 */ /* 0x000ea20000000a00 */
[----:B----4-:R-:W-:Y:S01]  /*11b0*/  @P2 IMAD.WIDE.U32 R38, R18, R12, RZ ;  /* 0x0000000c12262225 */ /* 0x010fe200078e00ff */
[----:B-1----:R-:W-:Y:S02]  /*11c0*/  ISETP.NE.AND P0, PT, R36, RZ, PT ;  /* 0x000000ff2400720c */ /* 0x002fe40003f05270 */
[----:B------:R-:W-:Y:S01]  /*11d0*/  SHF.R.S32.HI R36, RZ, 0x1f, R37 ;  /* 0x0000001fff247819 */ /* 0x000fe20000011425 */
[----:B------:R-:W-:Y:S01]  /*11e0*/  @P2 IMAD R29, R18, R13, R39 ;  /* 0x0000000d121d2224 */ /* 0x000fe200078e0227 */
[----:B------:R-:W-:Y:S01]  /*11f0*/  @!P2 IADD3 R29, R43, R11, RZ ;  /* 0x0000000b2b1da210 */ /* 0x000fe20007ffe0ff */
[----:B---3--:R-:W-:Y:S02]  /*1200*/  @P3 IMAD R12, R206, R35, RZ ;  /* 0x00000023ce0c3224 */ /* 0x008fe400078e02ff */
[----:B------:R-:W-:-:S02]  /*1210*/  IMAD R13, R41, R32, RZ ;  /* 0x00000020290d7224 */ /* 0x000fc400078e02ff */
[----:B------:R-:W-:Y:S01]  /*1220*/  @!P3 IMAD R11, R206, R20, R218 ;  /* 0x00000014ce0bb224 */ /* 0x000fe200078e02da */
[----:B------:R-:W-:Y:S01]  /*1230*/  @P3 SEL R12, R12, R18, !P2 ;  /* 0x000000120c0c3207 */ /* 0x000fe20005000000 */
[----:B------:R-:W-:Y:S02]  /*1240*/  IMAD R10, R40, R30, R13 ;  /* 0x0000001e280a7224 */ /* 0x000fe400078e020d */
[----:B------:R-:W-:Y:S01]  /*1250*/  @P2 IMAD.MOV.U32 R30, RZ, RZ, R38 ;  /* 0x000000ffff1e2224 */ /* 0x000fe200078e0026 */
[----:B------:R-:W-:Y:S01]  /*1260*/  @!P2 MOV R30, R42 ;  /* 0x0000002a001ea202 */ /* 0x000fe20000000f00 */
[----:B-----5:R-:W-:-:S04]  /*1270*/  IMAD.WIDE.U32 R38, R34, R4, RZ ;  /* 0x0000000422267225 */ /* 0x020fc800078e00ff */
[----:B------:R-:W-:Y:S02]  /*1280*/  @P1 IMAD.IADD R4, R244, 0x1, R245 ;  /* 0x00000001f4041824 */ /* 0x000fe400078e02f5 */
[----:B------:R-:W-:Y:S02]  /*1290*/  @P3 IMAD R31, R218, R31, R12 ;  /* 0x0000001fda1f3224 */ /* 0x000fe400078e020c */
[----:B------:R-:W-:Y:S02]  /*12a0*/  IMAD R34, R34, R5, R39 ;  /* 0x0000000522227224 */ /* 0x000fe400078e0227 */
[C---:B--2---:R-:W-:Y:S02]  /*12b0*/  @P1 IMAD R12, R4.reuse, R9, RZ ;  /* 0x00000009040c1224 */ /* 0x044fe400078e02ff */
[----:B------:R-:W-:Y:S01]  /*12c0*/  @P1 IMAD.WIDE.U32 R4, R4, R8, RZ ;  /* 0x0000000804041225 */ /* 0x000fe200078e00ff */
[----:B------:R-:W-:-:S03]  /*12d0*/  SEL R34, R34, RZ, P0 ;  /* 0x000000ff22227207 */ /* 0x000fc60000000000 */
[----:B------:R-:W-:Y:S01]  /*12e0*/  @!P3 IMAD R31, R11, R35, RZ ;  /* 0x000000230b1fb224 */ /* 0x000fe200078e02ff */
[----:B------:R-:W-:Y:S01]  /*12f0*/  SEL R35, R38, RZ, P0 ;  /* 0x000000ff26237207 */ /* 0x000fe20000000000 */
[----:B------:R-:W-:Y:S01]  /*1300*/  IMAD.WIDE.U32 R32, R40, R32, RZ ;  /* 0x0000002028207225 */ /* 0x000fe200078e00ff */
[----:B------:R-:W-:Y:S02]  /*1310*/  SHF.R.S32.HI R11, RZ, 0x1f, R242 ;  /* 0x0000001fff0b7819 */ /* 0x000fe400000114f2 */
[----:B------:R-:W-:Y:S02]  /*1320*/  @P1 IADD3 R12, R5, R12, RZ ;  /* 0x0000000c050c1210 */ /* 0x000fe40007ffe0ff */
[----:B------:R-:W-:Y:S01]  /*1330*/  @P1 MOV R13, R4 ;  /* 0x00000004000d1202 */ /* 0x000fe20000000f00 */
[----:B------:R-:W-:Y:S06]  /*1340*/  @P1 BRA `(.L_x_252) ;  /* 0x0000000000301947 */ /* 0x000fec0003800000 */
[----:B------:R-:W1:Y:S01]  /*1350*/  LDC.64 R8, c[0x0][0x248] ;  /* 0x00009200ff087b82 */ /* 0x000e620000000a00 */
[----:B------:R-:W-:-:S07]  /*1360*/  SHF.R.S32.HI R13, RZ, 0x1f, R244 ;  /* 0x0000001fff0d7819 */ /* 0x000fce00000114f4 */
[----:B------:R-:W2:Y:S01]  /*1370*/  LDC.64 R4, c[0x0][0x230] ;  /* 0x00008c00ff047b82 */ /* 0x000ea20000000a00 */
[-C--:B-1----:R-:W-:Y:S02]  /*1380*/  IMAD R13, R13, R8.reuse, RZ ;  /* 0x000000080d0d7224 */ /* 0x082fe400078e02ff */
[----:B------:R-:W-:-:S04]  /*1390*/  IMAD.WIDE.U32 R38, R244, R8, RZ ;  /* 0x00000008f4267225 */ /* 0x000fc800078e00ff */
[----:B------:R-:W-:Y:S02]  /*13a0*/  IMAD R13, R244, R9, R13 ;  /* 0x00000009f40d7224 */ /* 0x000fe400078e020d */
[----:B--2---:R-:W-:-:S03]  /*13b0*/  IMAD R12, R217, R4, RZ ;  /* 0x00000004d90c7224 */ /* 0x004fc600078e02ff */
[----:B------:R-:W-:Y:S01]  /*13c0*/  IADD3 R39, R39, R13, RZ ;  /* 0x0000000d27277210 */ /* 0x000fe20007ffe0ff */
[C---:B------:R-:W-:Y:S02]  /*13d0*/  IMAD R12, R206.reuse, R5, R12 ;  /* 0x00000005ce0c7224 */ /* 0x040fe400078e020c */
[----:B------:R-:W-:-:S05]  /*13e0*/  IMAD.WIDE.U32 R4, R206, R4, R38 ;  /* 0x00000004ce047225 */ /* 0x000fca00078e0026 */
[----:B------:R-:W-:Y:S02]  /*13f0*/  IADD3 R12, R5, R12, RZ ;  /* 0x0000000c050c7210 */ /* 0x000fe40007ffe0ff */
[----:B------:R-:W-:Y:S02]  /*1400*/  MOV R13, R4 ;  /* 0x00000004000d7202 */ /* 0x000fe40000000f00 */
.L_x_252:
[----:B------:R-:W-:Y:S05]  /*1410*/  @P1 BRA `(.L_x_253) ;  /* 0x0000000000301947 */ /* 0x000fea0003800000 */
        /* <DEDUP_REMOVED lines=11> */
[----:B------:R-:W-:-:S07]  /*14d0*/  MOV R16, R4 ;  /* 0x0000000400107202 */ /* 0x000fce0000000f00 */
.L_x_253:
[----:B------:R-:W-:Y:S02]  /*14e0*/  IADD3 R38, R33, R10, RZ ;  /* 0x0000000a21267210 */ /* 0x000fe40007ffe0ff */
[----:B------:R-:W-:Y:S01]  /*14f0*/  SHF.R.S32.HI R10, RZ, 0x1f, R14 ;  /* 0x0000001fff0a7819 */ /* 0x000fe2000001140e */
[----:B------:R-:W-:Y:S05]  /*1500*/  @!P3 BRA `(.L_x_254) ;  /* 0x00000000001cb947 */ /* 0x000fea0003800000 */
[----:B------:R-:W1:Y:S01]  /*1510*/  LDC R5, c[0x0][0x2c0] ;  /* 0x0000b000ff057b82 */ /* 0x000e620000000800 */
[----:B------:R-:W-:-:S05]  /*1520*/  @!P2 IMAD R18, R206, R27, RZ ;  /* 0x0000001bce12a224 */ /* 0x000fca00078e02ff */
[----:B------:R-:W-:Y:S02]  /*1530*/  LEA R18, R206, R18, 0x7 ;  /* 0x00000012ce127211 */ /* 0x000fe400078e38ff */
[----:B------:R-:W1:Y:S02]  /*1540*/  LDC R4, c[0x0][0x2e4] ;  /* 0x0000b900ff047b82 */ /* 0x000e640000000800 */
[----:B-1----:R-:W-:-:S05]  /*1550*/  LEA R4, R5, R4, 0x7 ;  /* 0x0000000405047211 */ /* 0x002fca00078e38ff */
[----:B------:R-:W-:Y:S01]  /*1560*/  IMAD R27, R4, R218, R18 ;  /* 0x000000da041b7224 */ /* 0x000fe200078e0212 */
[----:B------:R-:W-:Y:S06]  /*1570*/  BRA `(.L_x_255) ;  /* 0x0000000000087947 */ /* 0x000fec0003800000 */
.L_x_254:
[----:B------:R-:W-:-:S04]  /*1580*/  IMAD R4, R206, R20, R218 ;  /* 0x00000014ce047224 */ /* 0x000fc800078e02da */
[----:B------:R-:W-:-:S07]  /*1590*/  IMAD R27, R4, R27, RZ ;  /* 0x0000001b041b7224 */ /* 0x000fce00078e02ff */
.L_x_255:
[----:B------:R-:W1:Y:S01]  /*15a0*/  LDC.64 R4, c[0x0][0x420] ;  /* 0x00010800ff047b82 */ /* 0x000e620000000a00 */
[----:B------:R-:W-:Y:S01]  /*15b0*/  IMAD R20, R21, R20, RZ ;  /* 0x0000001415147224 */ /* 0x000fe200078e02ff */
[----:B------:R-:W-:Y:S01]  /*15c0*/  IADD3 R40, P3, R214, R30, RZ ;  /* 0x0000001ed6287210 */ /* 0x000fe20007f7e0ff */
[----:B------:R-:W-:Y:S01]  /*15d0*/  ULDC.64 UR6, c[0x0][0x428] ;  /* 0x00010a0000067ab9 */ /* 0x000fe20000000a00 */
[----:B------:R-:W-:Y:S01]  /*15e0*/  SHF.R.S32.HI R215, RZ, 0x1f, R214 ;  /* 0x0000001fffd77819 */ /* 0x000fe200000114d6 */
[----:B------:R-:W-:Y:S01]  /*15f0*/  IMAD.SHL.U32 R18, R20, 0x40, RZ ;  /* 0x0000004014127824 */ /* 0x000fe200078e00ff */
[C---:B------:R-:W-:Y:S01]  /*1600*/  IADD3 R31, R24.reuse, R31, RZ ;  /* 0x0000001f181f7210 */ /* 0x040fe20007ffe0ff */
[----:B------:R-:W-:Y:S01]  /*1610*/  IMAD.IADD R27, R24, 0x1, R27 ;  /* 0x00000001181b7824 */ /* 0x000fe200078e021b */
[----:B------:R-:W-:Y:S01]  /*1620*/  IADD3.X R41, R215, R29, RZ, P3, !PT ;  /* 0x0000001dd7297210 */ /* 0x000fe20001ffe4ff */
[----:B------:R-:W-:Y:S01]  /*1630*/  IMAD R29, R211, R20, R210 ;  /* 0x00000014d31d7224 */ /* 0x000fe200078e02d2 */
[----:B------:R-:W-:Y:S01]  /*1640*/  IADD3 R32, P2, P1, R32, R18, R37 ;  /* 0x0000001220207210 */ /* 0x000fe2000795e025 */
[----:B------:R-:W-:Y:S01]  /*1650*/  ULDC.64 UR8, c[0x0][0x258] ;  /* 0x0000960000087ab9 */ /* 0x000fe20000000a00 */
[----:B------:R-:W-:Y:S01]  /*1660*/  SHF.R.S32.HI R18, RZ, 0x1f, R18 ;  /* 0x0000001fff127819 */ /* 0x000fe20000011412 */
[----:B------:R-:W-:Y:S01]  /*1670*/  BSSY B1, `(.L_x_251) ;  /* 0x00006ee000017945 */ /* 0x000fe20003800000 */
[----:B------:R-:W-:-:S02]  /*1680*/  IADD3 R21, P3, R213, R24, RZ ;  /* 0x00000018d5157210 */ /* 0x000fc40007f7e0ff */
[----:B------:R-:W-:Y:S02]  /*1690*/  IADD3.X R18, R38, R18, R36, P2, P1 ;  /* 0x0000001226127210 */ /* 0x000fe400017e2424 */
[----:B------:R-:W-:Y:S01]  /*16a0*/  IADD3 R23, P2, P1, R35, R32, R23 ;  /* 0x0000002023177210 */ /* 0x000fe2000795e017 */
[----:B------:R-:W-:Y:S01]  /*16b0*/  IMAD.WIDE.U32 R36, R21, R2, R214 ;  /* 0x0000000215247225 */ /* 0x000fe200078e00d6 */
[----:B------:R-:W2:Y:S01]  /*16c0*/  LDC.64 R32, c[0x0][0x2b0] ;  /* 0x0000ac00ff207b82 */ /* 0x000ea20000000a00 */
[----:B------:R-:W-:Y:S02]  /*16d0*/  LEA.HI.SX32 R19, R19, 0xffffffff, 0x1a ;  /* 0xffffffff13137811 */ /* 0x000fe400078fd2ff */
[----:B------:R-:W-:Y:S01]  /*16e0*/  IADD3.X R18, R34, R18, R22, P2, P1 ;  /* 0x0000001222127210 */ /* 0x000fe200017e2416 */
[----:B-1----:R-:W-:Y:S01]  /*16f0*/  IMAD R30, R28, R4, RZ ;  /* 0x000000041c1e7224 */ /* 0x002fe200078e02ff */
[----:B------:R-:W-:Y:S01]  /*1700*/  IADD3 R23, P1, R29, R23, RZ ;  /* 0x000000171d177210 */ /* 0x000fe20007f3e0ff */
[----:B------:R-:W-:Y:S01]  /*1710*/  IMAD.X R28, R216, 0x1, R28, P3 ;  /* 0x00000001d81c7824 */ /* 0x000fe200018e061c */
[----:B------:R-:W-:Y:S01]  /*1720*/  ISETP.GE.AND P3, PT, R17, 0x1, PT ;  /* 0x000000011100780c */ /* 0x000fe20003f66270 */
[C---:B------:R-:W-:Y:S01]  /*1730*/  IMAD R20, R24.reuse, R5, R30 ;  /* 0x0000000518147224 */ /* 0x040fe200078e021e */
[----:B------:R-:W-:Y:S01]  /*1740*/  LEA.HI.X.SX32 R18, R29, R18, 0x1, P1 ;  /* 0x000000121d127211 */ /* 0x000fe200008f0eff */
[----:B------:R-:W-:Y:S01]  /*1750*/  IMAD.WIDE.U32 R40, R24, R4, R40 ;  /* 0x0000000418287225 */ /* 0x000fe200078e0028 */
[----:B------:R-:W-:-:S03]  /*1760*/  IADD3 R24, P2, R26, R36, RZ ;  /* 0x000000241a187210 */ /* 0x000fc60007f5e0ff */
[----:B------:R-:W-:Y:S01]  /*1770*/  IMAD R22, R28, R2, RZ ;  /* 0x000000021c167224 */ /* 0x000fe200078e02ff */
[----:B------:R-:W-:Y:S01]  /*1780*/  IADD3 R41, R41, R20, RZ ;  /* 0x0000001429297210 */ /* 0x000fe20007ffe0ff */
[----:B------:R-:W1:Y:S01]  /*1790*/  LDC.64 R28, c[0x0][0x478] ;  /* 0x00011e00ff1c7b82 */ /* 0x000e620000000a00 */
[----:B------:R-:W-:Y:S02]  /*17a0*/  IMAD R20, R236, UR6, RZ ;  /* 0x00000006ec147c24 */ /* 0x000fe4000f8e02ff */
[----:B------:R-:W-:Y:S02]  /*17b0*/  IMAD R22, R21, R3, R22 ;  /* 0x0000000315167224 */ /* 0x000fe400078e0216 */
[C---:B------:R-:W-:Y:S02]  /*17c0*/  IMAD R20, R218.reuse, UR7, R20 ;  /* 0x00000007da147c24 */ /* 0x040fe4000f8e0214 */
[----:B------:R-:W-:Y:S01]  /*17d0*/  IMAD.WIDE.U32 R34, R218, UR6, R40 ;  /* 0x00000006da227c25 */ /* 0x000fe2000f8e0028 */
[----:B------:R-:W-:Y:S01]  /*17e0*/  ULDC.64 UR6, c[0x0][0x400] ;  /* 0x0001000000067ab9 */ /* 0x000fe20000000a00 */
[----:B------:R-:W-:-:S02]  /*17f0*/  IADD3.X R25, R25, R37, R22, P2, !PT ;  /* 0x0000002519197210 */ /* 0x000fc400017fe416 */
[----:B------:R-:W-:Y:S01]  /*1800*/  LEA R246, P1, R23, UR6, 0x2 ;  /* 0x0000000617f67c11 */ /* 0x000fe2000f8210ff */
[----:B------:R-:W-:Y:S02]  /*1810*/  IMAD.IADD R35, R35, 0x1, R20 ;  /* 0x0000000123237824 */ /* 0x000fe400078e0214 */
[----:B------:R-:W-:Y:S01]  /*1820*/  IMAD R21, R236, UR8, RZ ;  /* 0x00000008ec157c24 */ /* 0x000fe2000f8e02ff */
[----:B------:R-:W-:Y:S01]  /*1830*/  LEA.HI.X R247, R23, UR7, R18, 0x2, P1 ;  /* 0x0000000717f77c11 */ /* 0x000fe200088f1412 */
[----:B------:R-:W-:Y:S01]  /*1840*/  IMAD R20, R216, R4, RZ ;  /* 0x00000004d8147224 */ /* 0x000fe200078e02ff */
[----:B------:R-:W-:Y:S01]  /*1850*/  ULDC.64 UR6, c[0x0][0x3e0] ;  /* 0x0000f80000067ab9 */ /* 0x000fe20000000a00 */
[----:B------:R-:W-:-:S04]  /*1860*/  IMAD.WIDE.U32 R22, R218, UR8, R24 ;  /* 0x00000008da167c25 */ /* 0x000fc8000f8e0018 */
[----:B------:R-:W-:Y:S01]  /*1870*/  IMAD R18, R218, UR9, R21 ;  /* 0x00000009da127c24 */ /* 0x000fe2000f8e0215 */
[----:B------:R-:W-:Y:S01]  /*1880*/  ULDC.64 UR8, c[0x0][0x210] ;  /* 0x0000840000087ab9 */ /* 0x000fe20000000a00 */
[C---:B------:R-:W-:Y:S01]  /*1890*/  IMAD R20, R213.reuse, R5, R20 ;  /* 0x00000005d5147224 */ /* 0x040fe200078e0214 */
[----:B------:R-:W-:Y:S01]  /*18a0*/  LEA R250, P2, R22, UR8, 0x1 ;  /* 0x0000000816fa7c11 */ /* 0x000fe2000f8408ff */
[----:B------:R-:W-:Y:S01]  /*18b0*/  IMAD.WIDE.U32 R24, R213, R4, R34 ;  /* 0x00000004d5187225 */ /* 0x000fe200078e0022 */
[----:B------:R-:W-:-:S03]  /*18c0*/  IADD3 R18, R23, R18, RZ ;  /* 0x0000001217127210 */ /* 0x000fc60007ffe0ff */
[----:B------:R-:W-:Y:S01]  /*18d0*/  IMAD.IADD R20, R25, 0x1, R20 ;  /* 0x0000000119147824 */ /* 0x000fe200078e0214 */
[----:B------:R-:W-:Y:S01]  /*18e0*/  LEA R248, P1, R24, UR6, 0x1 ;  /* 0x0000000618f87c11 */ /* 0x000fe2000f8208ff */
[----:B-1----:R-:W-:Y:S01]  /*18f0*/  IMAD.WIDE R28, R27, 0x4, R28 ;  /* 0x000000041b1c7825 */ /* 0x002fe200078e021c */
[----:B------:R-:W-:Y:S02]  /*1900*/  LEA.HI.X R251, R22, UR9, R18, 0x1, P2 ;  /* 0x0000000916fb7c11 */ /* 0x000fe400090f0c12 */
[----:B------:R-:W-:Y:S01]  /*1910*/  LEA.HI.X R249, R24, UR7, R20, 0x1, P1 ;  /* 0x0000000718f97c11 */ /* 0x000fe200088f0c14 */
[----:B--2---:R-:W-:Y:S01]  /*1920*/  IMAD.WIDE R26, R31, 0x4, R32 ;  /* 0x000000041f1a7825 */ /* 0x004fe200078e0220 */
[----:B------:R-:W-:Y:S07]  /*1930*/  @!P3 BRA `(.L_x_256) ;  /* 0x0000006000d8b947 */ /* 0x000fee0003800000 */
[----:B------:R-:W-:Y:S01]  /*1940*/  @P0 BAR.SYNC.DEFER_BLOCKING 0x0 ;  /* 0x0000000000000b1d */ /* 0x000fe20000010000 */
[----:B------:R-:W-:Y:S02]  /*1950*/  IMAD.MOV.U32 R241, RZ, RZ, R19 ;  /* 0x000000fffff17224 */ /* 0x000fe400078e0013 */
[----:B------:R-:W-:Y:S02]  /*1960*/  VIADD R19, R213, 0x20 ;  /* 0x00000020d5137836 */ /* 0x000fe40000000000 */
[C---:B------:R-:W-:Y:S01]  /*1970*/  IMAD R17, R241.reuse, -0x40, R17 ;  /* 0xffffffc0f1117824 */ /* 0x040fe200078e0211 */
[----:B------:R-:W-:Y:S01]  /*1980*/  LEA.HI R21, R241, R241, RZ, 0x1 ;  /* 0x000000f1f1157211 */ /* 0x000fe200078f08ff */
[----:B------:R-:W-:Y:S03]  /*1990*/  BSSY B0, `(.L_x_257) ;  /* 0x000001d000007945 */ /* 0x000fe60003800000 */
[----:B------:R-:W-:-:S02]  /*19a0*/  ISETP.GE.AND P5, PT, R213, R17, PT ;  /* 0x00000011d500720c */ /* 0x000fc40003fa6270 */
[----:B------:R-:W-:Y:S02]  /*19b0*/  LOP3.LUT R21, R21, 0xfffffffe, RZ, 0xc0, !PT ;  /* 0xfffffffe15157812 */ /* 0x000fe400078ec0ff */
[----:B------:R-:W-:-:S03]  /*19c0*/  ISETP.GE.AND P4, PT, R19, R17, PT ;  /* 0x000000111300720c */ /* 0x000fc60003f86270 */
[----:B------:R-:W-:-:S06]  /*19d0*/  IMAD.IADD R21, R241, 0x1, -R21 ;  /* 0x00000001f1157824 */ /* 0x000fcc00078e0a15 */
[----:B------:R1:W-:Y:S04]  /*19e0*/  @P5 STS.128 [R223+0xc000], RZ ;  /* 0x00c000ffdf005388 */ /* 0x0003e80000000c00 */
[----:B------:R1:W-:Y:S04]  /*19f0*/  @P5 STS.128 [R223+0xe000], RZ ;  /* 0x00e000ffdf005388 */ /* 0x0003e80000000c00 */
[----:B------:R1:W-:Y:S01]  /*1a00*/  @P5 STS.128 [R223+0x10000], RZ ;  /* 0x010000ffdf005388 */ /* 0x0003e20000000c00 */
[----:B------:R-:W-:Y:S05]  /*1a10*/  @P5 BRA `(.L_x_258) ;  /* 0x0000000000505947 */ /* 0x000fea0003800000 */
[----:B------:R-:W-:Y:S02]  /*1a20*/  ULDC UR4, c[0x0][0x2d0] ;  /* 0x0000b40000047ab9 */ /* 0x000fe40000000800 */
[----:B------:R-:W-:Y:S02]  /*1a30*/  ISETP.GE.AND P2, PT, R214, UR4, PT ;  /* 0x00000004d6007c0c */ /* 0x000fe4000bf46270 */
[----:B------:R-:W-:Y:S02]  /*1a40*/  ISETP.GE.AND P1, PT, R220, UR4, PT ;  /* 0x00000004dc007c0c */ /* 0x000fe4000bf26270 */
[----:B------:R-:W-:-:S09]  /*1a50*/  ISETP.GE.AND P0, PT, R219, UR4, PT ;  /* 0x00000004db007c0c */ /* 0x000fd2000bf06270 */
        /* <DEDUP_REMOVED lines=16> */
.L_x_258:
[----:B------:R-:W-:Y:S05]  /*1b60*/  BSYNC B0 ;  /* 0x0000000000007941 */ /* 0x000fea0003800000 */
.L_x_257:
[----:B------:R4:W-:Y:S01]  /*1b70*/  @P4 STS.128 [R223+0xd000], RZ ;  /* 0x00d000ffdf004388 */ /* 0x0009e20000000c00 */
[----:B------:R-:W-:Y:S01]  /*1b80*/  ISETP.NE.AND P3, PT, R21, 0x1, PT ;  /* 0x000000011500780c */ /* 0x000fe20003f65270 */
[----:B------:R-:W-:Y:S01]  /*1b90*/  BSSY B0, `(.L_x_259) ;  /* 0x0000028000007945 */ /* 0x000fe20003800000 */
[----:B------:R-:W-:Y:S01]  /*1ba0*/  IADD3 R240, R212, 0x3000, RZ ;  /* 0x00003000d4f07810 */ /* 0x000fe20007ffe0ff */
[----:B------:R4:W-:Y:S01]  /*1bb0*/  @P4 STS.128 [R223+0xf000], RZ ;  /* 0x00f000ffdf004388 */ /* 0x0009e20000000c00 */
[----:B------:R-:W-:Y:S01]  /*1bc0*/  IMAD.MOV.U32 R232, RZ, RZ, R28 ;  /* 0x000000ffffe87224 */ /* 0x000fe200078e001c */
[----:B------:R-:W-:Y:S01]  /*1bd0*/  MOV R234, R26 ;  /* 0x0000001a00ea7202 */ /* 0x000fe20000000f00 */
[----:B------:R-:W-:Y:S01]  /*1be0*/  IMAD.MOV.U32 R231, RZ, RZ, R29 ;  /* 0x000000ffffe77224 */ /* 0x000fe200078e001d */
[----:B------:R4:W-:Y:S01]  /*1bf0*/  @P4 STS.128 [R223+0x11000], RZ ;  /* 0x011000ffdf004388 */ /* 0x0009e20000000c00 */
[----:B------:R-:W-:Y:S01]  /*1c00*/  IMAD.MOV.U32 R233, RZ, RZ, R27 ;  /* 0x000000ffffe97224 */ /* 0x000fe200078e001b */
[----:B------:R-:W-:Y:S01]  /*1c10*/  SEL R240, R240, R212, !P3 ;  /* 0x000000d4f0f07207 */ /* 0x000fe20005800000 */
[----:B------:R-:W-:Y:S06]  /*1c20*/  @P4 BRA `(.L_x_260) ;  /* 0x0000000000784947 */ /* 0x000fec0003800000 */
[----:B------:R-:W-:Y:S01]  /*1c30*/  ULDC UR4, c[0x0][0x2d0] ;  /* 0x0000b40000047ab9 */ /* 0x000fe20000000800 */
[----:B------:R-:W-:Y:S01]  /*1c40*/  IMAD.WIDE.U32 R26, R4, 0x20, RZ ;  /* 0x00000020041a7825 */ /* 0x000fe200078e00ff */
[----:B------:R-:W-:Y:S02]  /*1c50*/  ISETP.GE.AND P2, PT, R214, UR4, PT ;  /* 0x00000004d6007c0c */ /* 0x000fe4000bf46270 */
[----:B------:R-:W-:Y:S02]  /*1c60*/  ISETP.GE.AND P1, PT, R220, UR4, PT ;  /* 0x00000004dc007c0c */ /* 0x000fe4000bf26270 */
[----:B------:R-:W-:Y:S01]  /*1c70*/  IADD3 R21, P6, R24, R26, RZ ;  /* 0x0000001a18157210 */ /* 0x000fe20007fde0ff */
[----:B------:R-:W-:-:S05]  /*1c80*/  IMAD.SHL.U32 R24, R5, 0x20, RZ ;  /* 0x0000002005187824 */ /* 0x000fca00078e00ff */
[----:B------:R-:W-:-:S03]  /*1c90*/  IADD3.X R24, R20, R27, R24, P6, !PT ;  /* 0x0000001b14187210 */ /* 0x000fc600037fe418 */
[C---:B------:R-:W-:Y:S01]  /*1ca0*/  @!P2 LEA R26, P0, R4.reuse, R248, 0x6 ;  /* 0x000000f8041aa211 */ /* 0x040fe200078030ff */
[----:B------:R1:W-:Y:S03]  /*1cb0*/  @P2 STS.128 [R223+0xd000], RZ ;  /* 0x00d000ffdf002388 */ /* 0x0003e60000000c00 */
[----:B------:R-:W-:Y:S02]  /*1cc0*/  @!P2 LEA.HI.X R27, R4, R249, R5, 0x6, P0 ;  /* 0x000000f9041ba211 */ /* 0x000fe400000f3405 */
[----:B------:R-:W-:Y:S02]  /*1cd0*/  ISETP.GE.AND P0, PT, R219, UR4, PT ;  /* 0x00000004db007c0c */ /* 0x000fe4000bf06270 */
        /* <DEDUP_REMOVED lines=19> */
.L_x_260:
[----:B------:R-:W-:Y:S05]  /*1e10*/  BSYNC B0 ;  /* 0x0000000000007941 */ /* 0x000fea0003800000 */
.L_x_259:
[----:B------:R-:W-:Y:S01]  /*1e20*/  BSSY B0, `(.L_x_261) ;  /* 0x000002d000007945 */ /* 0x000fe20003800000 */
[----:B------:R-:W-:-:S03]  /*1e30*/  LEA R240, R240, UR5, 0x1 ;  /* 0x00000005f0f07c11 */ /* 0x000fc6000f8e08ff */
[----:B------:R-:W-:Y:S05]  /*1e40*/  @!P5 BRA `(.L_x_262) ;  /* 0x000000000034d947 */ /* 0x000fea0003800000 */
[----:B------:R1:W-:Y:S04]  /*1e50*/  STS [R240], RZ ;  /* 0x000000fff0007388 */ /* 0x0003e80000000800 */
[----:B------:R1:W-:Y:S04]  /*1e60*/  STS [R240+0x4], RZ ;  /* 0x000004fff0007388 */ /* 0x0003e80000000800 */
        /* <DEDUP_REMOVED lines=9> */
[----:B------:R1:W-:Y:S01]  /*1f00*/  STS [R240+0x400c], RZ ;  /* 0x00400cfff0007388 */ /* 0x0003e20000000800 */
[----:B------:R-:W-:Y:S05]  /*1f10*/  BRA `(.L_x_263) ;  /* 0x0000000000747947 */ /* 0x000fea0003800000 */
.L_x_262:
[----:B------:R-:W-:Y:S02]  /*1f20*/  ULDC UR4, c[0x0][0x2d0] ;  /* 0x0000b40000047ab9 */ /* 0x000fe40000000800 */
[----:B------:R-:W-:Y:S02]  /*1f30*/  ISETP.GE.AND P2, PT, R214, UR4, PT ;  /* 0x00000004d6007c0c */ /* 0x000fe4000bf46270 */
[----:B------:R-:W-:Y:S02]  /*1f40*/  ISETP.GE.AND P1, PT, R220, UR4, PT ;  /* 0x00000004dc007c0c */ /* 0x000fe4000bf26270 */
[----:B------:R-:W-:-:S09]  /*1f50*/  ISETP.GE.AND P0, PT, R219, UR4, PT ;  /* 0x00000004db007c0c */ /* 0x000fd2000bf06270 */
[----:B------:R1:W-:Y:S04]  /*1f60*/  @P2 STS [R240], RZ ;  /* 0x000000fff0002388 */ /* 0x0003e80000000800 */
[----:B------:R1:W-:Y:S04]  /*1f70*/  @P2 STS [R240+0x4], RZ ;  /* 0x000004fff0002388 */ /* 0x0003e80000000800 */
[----:B------:R1:W-:Y:S04]  /*1f80*/  @P2 STS [R240+0x8], RZ ;  /* 0x000008fff0002388 */ /* 0x0003e80000000800 */
[----:B------:R1:W-:Y:S04]  /*1f90*/  @P2 STS [R240+0xc], RZ ;  /* 0x00000cfff0002388 */ /* 0x0003e80000000800 */
[----:B------:R-:W-:Y:S01]  /*1fa0*/  @!PT LDS RZ, [RZ] ;  /* 0x00000000fffff984 */ /* 0x000fe20000000800 */
[----:B------:R-:W-:Y:S01]  /*1fb0*/  @!PT LDS RZ, [RZ] ;  /* 0x00000000fffff984 */ /* 0x000fe20000000800 */
[----:B------:R-:W-:Y:S01]  /*1fc0*/  @!PT LDS RZ, [RZ] ;  /* 0x00000000fffff984 */ /* 0x000fe20000000800 */
[----:B------:R1:W-:Y:S04]  /*1fd0*/  @!P2 LDGSTS.E.BYPASS.LTC128B.128 [R240], desc[UR14][R250.64] ;  /* 0x00000000faf0afae */ /* 0x0003e8000b901d4e */
[----:B------:R1:W-:Y:S04]  /*1fe0*/  @P1 STS [R240+0x2000], RZ ;  /* 0x002000fff0001388 */ /* 0x0003e80000000800 */
[----:B------:R1:W-:Y:S04]  /*1ff0*/  @P1 STS [R240+0x2004], RZ ;  /* 0x002004fff0001388 */ /* 0x0003e80000000800 */
[----:B------:R1:W-:Y:S04]  /*2000*/  @P1 STS [R240+0x2008], RZ ;  /* 0x002008fff0001388 */ /* 0x0003e80000000800 */
[----:B------:R1:W-:Y:S04]  /*2010*/  @P1 STS [R240+0x200c], RZ ;  /* 0x00200cfff0001388 */ /* 0x0003e80000000800 */
[----:B------:R-:W-:Y:S01]  /*2020*/  @!PT LDS RZ, [RZ] ;  /* 0x00000000fffff984 */ /* 0x000fe20000000800 */
[----:B------:R-:W-:Y:S01]  /*2030*/  @!PT LDS RZ, [RZ] ;  /* 0x00000000fffff984 */ /* 0x000fe20000000800 */
[----:B------:R-:W-:Y:S01]  /*2040*/  @!PT LDS RZ, [RZ] ;  /* 0x00000000fffff984 */ /* 0x000fe20000000800 */
[----:B------:R1:W-:Y:S04]  /*2050*/  @!P1 LDGSTS.E.BYPASS.LTC128B.128 [R240+0x2000], desc[UR14][R250.64+0x80] ;  /* 0x02000080faf09fae */ /* 0x0003e8000b901d4e */
[----:B------:R1:W-:Y:S04]  /*2060*/  @P0 STS [R240+0x4000], RZ ;  /* 0x004000fff0000388 */ /* 0x0003e80000000800 */
[----:B------:R1:W-:Y:S04]  /*2070*/  @P0 STS [R240+0x4004], RZ ;  /* 0x004004fff0000388 */ /* 0x0003e80000000800 */
[----:B------:R1:W-:Y:S04]  /*2080*/  @P0 STS [R240+0x4008], RZ ;  /* 0x004008fff0000388 */ /* 0x0003e80000000800 */
[----:B------:R1:W-:Y:S01]  /*2090*/  @P0 STS [R240+0x400c], RZ ;  /* 0x00400cfff0000388 */ /* 0x0003e20000000800 */
[----:B------:R-:W-:Y:S05]  /*20a0*/  @P0 BRA `(.L_x_263) ;  /* 0x0000000000100947 */ /* 0x000fea0003800000 */
[----:B------:R-:W-:Y:S01]  /*20b0*/  @!PT LDS RZ, [RZ] ;  /* 0x00000000fffff984 */ /* 0x000fe20000000800 */
[----:B------:R-:W-:Y:S01]  /*20c0*/  @!PT LDS RZ, [RZ] ;  /* 0x00000000fffff984 */ /* 0x000fe20000000800 */
[----:B------:R-:W-:Y:S01]  /*20d0*/  @!PT LDS RZ, [RZ] ;  /* 0x00000000fffff984 */ /* 0x000fe20000000800 */
[----:B------:R1:W-:Y:S02]  /*20e0*/  LDGSTS.E.BYPASS.LTC128B.128 [R240+0x4000], desc[UR14][R250.64+0x100] ;  /* 0x04000100faf07fae */ /* 0x0003e4000b901d4e */
.L_x_263:
[----:B------:R-:W-:Y:S05]  /*20f0*/  BSYNC B0 ;  /* 0x0000000000007941 */ /* 0x000fea0003800000 */
.L_x_261:
[----:B------:R-:W-:Y:S01]  /*2100*/  BSSY B0, `(.L_x_264) ;  /* 0x0000036000007945 */ /* 0x000fe20003800000 */
[----:B-1----:R-:W-:Y:S01]  /*2110*/  SHF.L.U32 R4, R3, 0x5, RZ ;  /* 0x0000000503047819 */ /* 0x002fe200000006ff */
[----:B------:R-:W-:Y:S02]  /*2120*/  IMAD.WIDE.U32 R20, R2, 0x20, RZ ;  /* 0x0000002002147825 */ /* 0x000fe400078e00ff */
[----:B------:R-:W-:Y:S05]  /*2130*/  @!P4 BRA `(.L_x_265) ;  /* 0x000000000034c947 */ /* 0x000fea0003800000 */
        /* <DEDUP_REMOVED lines=13> */
.L_x_265:
[----:B------:R-:W-:Y:S01]  /*2210*/  ULDC UR4, c[0x0][0x2d0] ;  /* 0x0000b40000047ab9 */ /* 0x000fe20000000800 */
[----:B------:R-:W-:Y:S02]  /*2220*/  IADD3 R22, P4, R22, R20, RZ ;  /* 0x0000001416167210 */ /* 0x000fe40007f9e0ff */
[----:B------:R-:W-:Y:S02]  /*2230*/  ISETP.GE.AND P2, PT, R214, UR4, PT ;  /* 0x00000004d6007c0c */ /* 0x000fe4000bf46270 */
[----:B------:R-:W-:Y:S02]  /*2240*/  ISETP.GE.AND P1, PT, R220, UR4, PT ;  /* 0x00000004dc007c0c */ /* 0x000fe4000bf26270 */
[----:B------:R-:W-:-:S09]  /*2250*/  IADD3.X R4, R18, R21, R4, P4, !PT ;  /* 0x0000001512047210 */ /* 0x000fd200027fe404 */
[----:B------:R-:W-:Y:S01]  /*2260*/  @!P2 LEA R20, P0, R2, R250, 0x6 ;  /* 0x000000fa0214a211 */ /* 0x000fe200078030ff */
[----:B------:R1:W-:Y:S01]  /*2270*/  @P2 STS [R240+0x1000], RZ ;  /* 0x001000fff0002388 */ /* 0x0003e20000000800 */
[----:B------:R-:W-:Y:S02]  /*2280*/  @!P1 LEA R24, P4, R22, UR8, 0x1 ;  /* 0x0000000816189c11 */ /* 0x000fe4000f8808ff */
[----:B------:R-:W-:Y:S01]  /*2290*/  @!P2 LEA.HI.X R21, R2, R251, R3, 0x6, P0 ;  /* 0x000000fb0215a211 */ /* 0x000fe200000f3403 */
[----:B------:R1:W-:Y:S01]  /*22a0*/  @P2 STS [R240+0x1004], RZ ;  /* 0x001004fff0002388 */ /* 0x0003e20000000800 */
[----:B------:R-:W-:Y:S02]  /*22b0*/  ISETP.GE.AND P0, PT, R219, UR4, PT ;  /* 0x00000004db007c0c */ /* 0x000fe4000bf06270 */
[----:B------:R-:W-:Y:S01]  /*22c0*/  @!P1 LEA.HI.X R25, R22, UR9, R4, 0x1, P4 ;  /* 0x0000000916199c11 */ /* 0x000fe2000a0f0c04 */
        /* <DEDUP_REMOVED lines=19> */
[----:B------:R-:W-:-:S04]  /*2400*/  LEA R2, P0, R22, UR8, 0x1 ;  /* 0x0000000816027c11 */ /* 0x000fc8000f8008ff */
[----:B------:R-:W-:-:S05]  /*2410*/  LEA.HI.X R3, R22, UR9, R4, 0x1, P0 ;  /* 0x0000000916037c11 */ /* 0x000fca00080f0c04 */
[----:B------:R-:W-:Y:S01]  /*2420*/  @!PT LDS RZ, [RZ] ;  /* 0x00000000fffff984 */ /* 0x000fe20000000800 */
[----:B------:R-:W-:Y:S01]  /*2430*/  @!PT LDS RZ, [RZ] ;  /* 0x00000000fffff984 */ /* 0x000fe20000000800 */
[----:B------:R-:W-:Y:S01]  /*2440*/  @!PT LDS RZ, [RZ] ;  /* 0x00000000fffff984 */ /* 0x000fe20000000800 */
[----:B------:R1:W-:Y:S04]  /*2450*/  LDGSTS.E.BYPASS.LTC128B.128 [R240+0x5000], desc[UR14][R2.64+0x100] ;  /* 0x0500010002f07fae */ /* 0x0003e8000b901d4e */
.L_x_266:
[----:B------:R-:W-:Y:S05]  /*2460*/  BSYNC B0 ;  /* 0x0000000000007941 */ /* 0x000fea0003800000 */
.L_x_264:
[----:B-1----:R-:W-:Y:S01]  /*2470*/  IMAD R2, R221, -0x40, R243 ;  /* 0xffffffc0dd027824 */ /* 0x002fe200078e02f3 */
[----:B------:R-:W-:Y:S01]  /*2480*/  ULDC.64 UR6, c[0x0][0x260] ;  /* 0x0000980000067ab9 */ /* 0x000fe20000000a00 */
[-C--:B------:R-:W-:Y:S01]  /*2490*/  IMAD R3, R11, R8.reuse, RZ ;  /* 0x000000080b037224 */ /* 0x080fe200078e02ff */
[----:B------:R-:W-:Y:S01]  /*24a0*/  BSSY B0, `(.L_x_267) ;  /* 0x0000038000007945 */ /* 0x000fe20003800000 */
[C---:B------:R-:W-:Y:S01]  /*24b0*/  IMAD.WIDE.U32 R20, R242.reuse, R8, R214 ;  /* 0x00000008f2147225 */ /* 0x040fe200078e00d6 */
[-C--:B------:R-:W-:Y:S02]  /*24c0*/  ISETP.GE.AND P0, PT, R213, R2.reuse, PT ;  /* 0x00000002d500720c */ /* 0x080fe40003f06270 */
[----:B------:R-:W-:Y:S01]  /*24d0*/  ISETP.GE.AND P4, PT, R19, R2, PT ;  /* 0x000000021300720c */ /* 0x000fe20003f86270 */
[C---:B------:R-:W-:Y:S01]  /*24e0*/  IMAD R3, R242.reuse, R9, R3 ;  /* 0x00000009f2037224 */ /* 0x040fe200078e0203 */
[----:B------:R-:W-:Y:S01]  /*24f0*/  IADD3 R20, P1, R13, R20, RZ ;  /* 0x000000140d147210 */ /* 0x000fe20007f3e0ff */
[----:B------:R-:W-:-:S03]  /*2500*/  IMAD.WIDE.U32 R4, R242, R6, R214 ;  /* 0x00000006f2047225 */ /* 0x000fc600078e00d6 */
[----:B------:R-:W-:Y:S01]  /*2510*/  IADD3.X R21, R12, R21, R3, P1, !PT ;  /* 0x000000150c157210 */ /* 0x000fe20000ffe403 */
[----:B------:R-:W-:Y:S01]  /*2520*/  IMAD R11, R11, R6, RZ ;  /* 0x000000060b0b7224 */ /* 0x000fe200078e02ff */
[----:B------:R-:W-:Y:S01]  /*2530*/  IADD3 R18, P1, R16, R4, RZ ;  /* 0x0000000410127210 */ /* 0x000fe20007f3e0ff */
[----:B------:R-:W-:Y:S02]  /*2540*/  IMAD R4, R10, UR6, RZ ;  /* 0x000000060a047c24 */ /* 0x000fe4000f8e02ff */
[----:B------:R1:W-:Y:S01]  /*2550*/  @P0 STS.128 [R223+0x12000], RZ ;  /* 0x012000ffdf000388 */ /* 0x0003e20000000c00 */
[----:B------:R-:W-:Y:S01]  /*2560*/  IMAD R3, R242, R7, R11 ;  /* 0x00000007f2037224 */ /* 0x000fe200078e020b */
[----:B------:R-:W-:Y:S01]  /*2570*/  IADD3 R11, R208, 0x8, RZ ;  /* 0x00000008d00b7810 */ /* 0x000fe20007ffe0ff */
[C---:B------:R-:W-:Y:S01]  /*2580*/  IMAD R4, R14.reuse, UR7, R4 ;  /* 0x000000070e047c24 */ /* 0x040fe2000f8e0204 */
[----:B------:R1:W-:Y:S01]  /*2590*/  @P0 STS.128 [R223+0x14000], RZ ;  /* 0x014000ffdf000388 */ /* 0x0003e20000000c00 */
[----:B------:R-:W-:Y:S01]  /*25a0*/  IMAD.WIDE.U32 R20, R14, UR6, R20 ;  /* 0x000000060e147c25 */ /* 0x000fe2000f8e0014 */
[----:B------:R-:W-:-:S02]  /*25b0*/  IADD3.X R19, R15, R5, R3, P1, !PT ;  /* 0x000000050f137210 */ /* 0x000fc40000ffe403 */
[----:B------:R1:W-:Y:S02]  /*25c0*/  @P0 STS.128 [R223+0x16000], RZ ;  /* 0x016000ffdf000388 */ /* 0x0003e40000000c00 */
[----:B------:R-:W-:Y:S01]  /*25d0*/  IADD3 R12, R21, R4, RZ ;  /* 0x00000004150c7210 */ /* 0x000fe20007ffe0ff */
[----:B------:R-:W-:Y:S06]  /*25e0*/  @P0 BRA `(.L_x_268) ;  /* 0x00000000008c0947 */ /* 0x000fec0003800000 */
[----:B------:R-:W-:Y:S01]  /*25f0*/  ULDC UR4, c[0x0][0x2d0] ;  /* 0x0000b40000047ab9 */ /* 0x000fe20000000800 */
[-C--:B------:R-:W-:Y:S01]  /*2600*/  IMAD R13, R216, R8.reuse, RZ ;  /* 0x00000008d80d7224 */ /* 0x080fe200078e02ff */
[----:B------:R-:W-:Y:S01]  /*2610*/  ISETP.GE.AND P6, PT, R214, UR4, PT ;  /* 0x00000004d6007c0c */ /* 0x000fe2000bfc6270 */
[----:B------:R-:W-:Y:S01]  /*2620*/  IMAD.MOV.U32 R22, RZ, RZ, R20 ;  /* 0x000000ffff167224 */ /* 0x000fe200078e0014 */
[----:B------:R-:W-:Y:S01]  /*2630*/  ISETP.GE.AND P5, PT, R220, UR4, PT ;  /* 0x00000004dc007c0c */ /* 0x000fe2000bfa6270 */
[----:B------:R-:W-:Y:S01]  /*2640*/  IMAD.MOV.U32 R23, RZ, RZ, R12 ;  /* 0x000000ffff177224 */ /* 0x000fe200078e000c */
[----:B------:R-:W-:Y:S01]  /*2650*/  ISETP.GE.AND P1, PT, R219, UR4, PT ;  /* 0x00000004db007c0c */ /* 0x000fe2000bf26270 */
[C---:B------:R-:W-:Y:S02]  /*2660*/  IMAD R13, R213.reuse, R9, R13 ;  /* 0x00000009d50d7224 */ /* 0x040fe400078e020d */
[----:B------:R-:W-:-:S04]  /*2670*/  IMAD.WIDE.U32 R22, R213, R8, R22 ;  /* 0x00000008d5167225 */ /* 0x000fc800078e0016 */
[----:B------:R-:W-:Y:S02]  /*2680*/  IMAD.IADD R13, R23, 0x1, R13 ;  /* 0x00000001170d7824 */ /* 0x000fe400078e020d */
[----:B------:R-:W5:Y:S01]  /*2690*/  @!P6 LDC.64 R4, c[0x0][0x218] ;  /* 0x00008600ff04eb82 */ /* 0x000f620000000a00 */
[----:B------:R1:W-:Y:S07]  /*26a0*/  @P6 STS.128 [R223+0x12000], RZ ;  /* 0x012000ffdf006388 */ /* 0x0003ee0000000c00 */
[----:B------:R-:W2:Y:S01]  /*26b0*/  @!P5 LDC.64 R2, c[0x0][0x218] ;  /* 0x00008600ff02db82 */ /* 0x000ea20000000a00 */
[----:B-----5:R-:W-:-:S04]  /*26c0*/  @!P6 LEA R4, P2, R22, R4, 0x1 ;  /* 0x000000041604e211 */ /* 0x020fc800078408ff */
[C---:B------:R-:W-:Y:S02]  /*26d0*/  @!P6 LEA.HI.X R5, R22.reuse, R5, R13, 0x1, P2 ;  /* 0x000000051605e211 */ /* 0x040fe400010f0c0d */
[----:B--2---:R-:W-:-:S03]  /*26e0*/  @!P5 LEA R2, P2, R22, R2, 0x1 ;  /* 0x000000021602d211 */ /* 0x004fc600078408ff */
[----:B------:R-:W-:Y:S01]  /*26f0*/  @!PT LDS RZ, [RZ] ;  /* 0x00000000fffff984 */ /* 0x000fe20000000800 */
[----:B------:R-:W-:Y:S01]  /*2700*/  @!PT LDS RZ, [RZ] ;  /* 0x00000000fffff984 */ /* 0x000fe20000000800 */
[----:B------:R-:W-:Y:S01]  /*2710*/  @!PT LDS RZ, [RZ] ;  /* 0x00000000fffff984 */ /* 0x000fe20000000800 */
[----:B------:R1:W-:Y:S01]  /*2720*/  @!P6 LDGSTS.E.BYPASS.LTC128B.128 [R223+0x12000], desc[UR14][R4.64] ;  /* 0x1200000004dfefae */ /* 0x0003e2000b901d4e */
[----:B------:R-:W-:-:S03]  /*2730*/  @!P5 LEA.HI.X R3, R22, R3, R13, 0x1, P2 ;  /* 0x000000031603d211 */ /* 0x000fc600010f0c0d */
[----:B------:R1:W-:Y:S04]  /*2740*/  @P5 STS.128 [R223+0x14000], RZ ;  /* 0x014000ffdf005388 */ /* 0x0003e80000000c00 */
        /* <DEDUP_REMOVED lines=13> */
.L_x_268:
[----:B------:R-:W-:Y:S05]  /*2820*/  BSYNC B0 ;  /* 0x0000000000007941 */ /* 0x000fea0003800000 */
.L_x_267:
[----:B------:R1:W-:Y:S01]  /*2830*/  @P4 STS.128 [R223+0x13000], RZ ;  /* 0x013000ffdf004388 */ /* 0x0003e20000000c00 */
[----:B------:R-:W-:Y:S03]  /*2840*/  BSSY B0, `(.L_x_269) ;  /* 0x0000028000007945 */ /* 0x000fe60003800000 */
[----:B------:R1:W-:Y:S04]  /*2850*/  @P4 STS.128 [R223+0x15000], RZ ;  /* 0x015000ffdf004388 */ /* 0x0003e80000000c00 */
[----:B------:R1:W-:Y:S01]  /*2860*/  @P4 STS.128 [R223+0x17000], RZ ;  /* 0x017000ffdf004388 */ /* 0x0003e20000000c00 */
[----:B------:R-:W-:Y:S05]  /*2870*/  @P4 BRA `(.L_x_270) ;  /* 0x0000000000904947 */ /* 0x000fea0003800000 */
[----:B------:R-:W-:Y:S01]  /*2880*/  ULDC UR4, c[0x0][0x2d0] ;  /* 0x0000b40000047ab9 */ /* 0x000fe20000000800 */
[----:B------:R-:W-:Y:S01]  /*2890*/  IADD3 R15, P1, R213, 0x20, RZ ;  /* 0x00000020d50f7810 */ /* 0x000fe20007f3e0ff */
[----:B------:R-:W-:Y:S01]  /*28a0*/  IMAD.MOV.U32 R21, RZ, RZ, R12 ;  /* 0x000000ffff157224 */ /* 0x000fe200078e000c */
[----:B------:R-:W-:Y:S02]  /*28b0*/  ISETP.GE.AND P6, PT, R214, UR4, PT ;  /* 0x00000004d6007c0c */ /* 0x000fe4000bfc6270 */
[----:B------:R-:W-:Y:S01]  /*28c0*/  ISETP.GE.AND P5, PT, R220, UR4, PT ;  /* 0x00000004dc007c0c */ /* 0x000fe2000bfa6270 */
[----:B------:R-:W-:Y:S01]  /*28d0*/  IMAD.X R13, RZ, RZ, R216, P1 ;  /* 0x000000ffff0d7224 */ /* 0x000fe200008e06d8 */
[----:B------:R-:W-:Y:S01]  /*28e0*/  ISETP.GE.AND P1, PT, R219, UR4, PT ;  /* 0x00000004db007c0c */ /* 0x000fe2000bf26270 */
[----:B------:R-:W-:-:S04]  /*28f0*/  IMAD.WIDE.U32 R20, R15, R8, R20 ;  /* 0x000000080f147225 */ /* 0x000fc800078e0014 */
[----:B------:R-:W-:-:S04]  /*2900*/  IMAD R13, R13, R8, RZ ;  /* 0x000000080d0d7224 */ /* 0x000fc800078e02ff */
[----:B-1----:R-:W1:Y:S01]  /*2910*/  @!P6 LDC.64 R4, c[0x0][0x218] ;  /* 0x00008600ff04eb82 */ /* 0x002e620000000a00 */
[----:B------:R-:W-:Y:S01]  /*2920*/  IMAD R13, R15, R9, R13 ;  /* 0x000000090f0d7224 */ /* 0x000fe200078e020d */
[----:B------:R1:W-:Y:S03]  /*2930*/  @P6 STS.128 [R223+0x13000], RZ ;  /* 0x013000ffdf006388 */ /* 0x0003e60000000c00 */
[----:B------:R-:W-:-:S03]  /*2940*/  IMAD.IADD R13, R21, 0x1, R13 ;  /* 0x00000001150d7824 */ /* 0x000fc600078e020d */
[----:B------:R-:W5:Y:S01]  /*2950*/  @!P5 LDC.64 R2, c[0x0][0x218] ;  /* 0x00008600ff02db82 */ /* 0x000f620000000a00 */
[----:B-1----:R-:W-:-:S04]  /*2960*/  @!P6 LEA R4, P2, R20, R4, 0x1 ;  /* 0x000000041404e211 */ /* 0x002fc800078408ff */
[C---:B------:R-:W-:Y:S02]  /*2970*/  @!P6 LEA.HI.X R5, R20.reuse, R5, R13, 0x1, P2 ;  /* 0x000000051405e211 */ /* 0x040fe400010f0c0d */
[----:B-----5:R-:W-:-:S03]  /*2980*/  @!P5 LEA R2, P2, R20, R2, 0x1 ;  /* 0x000000021402d211 */ /* 0x020fc600078408ff */
        /* <DEDUP_REMOVED lines=19> */
.L_x_270:
[----:B------:R-:W-:Y:S05]  /*2ac0*/  BSYNC B0 ;  /* 0x0000000000007941 */ /* 0x000fea0003800000 */
.L_x_269:
[----:B------:R2:W-:Y:S01]  /*2ad0*/  @P0 STS.128 [R223+0x18000], RZ ;  /* 0x018000ffdf000388 */ /* 0x0005e20000000c00 */
[----:B------:R-:W-:Y:S01]  /*2ae0*/  ULDC.64 UR6, c[0x0][0x268] ;  /* 0x00009a0000067ab9 */ /* 0x000fe20000000a00 */
[----:B------:R-:W-:Y:S01]  /*2af0*/  SHF.L.U32 R235, R208, 0x2, RZ ;  /* 0x00000002d0eb7819 */ /* 0x000fe200000006ff */
[----:B-1----:R-:W-:Y:S01]  /*2b00*/  IMAD R2, R10, UR6, RZ ;  /* 0x000000060a027c24 */ /* 0x002fe2000f8e02ff */
[----:B------:R2:W-:Y:S01]  /*2b10*/  @P0 STS.128 [R223+0x1a000], RZ ;  /* 0x01a000ffdf000388 */ /* 0x0005e20000000c00 */
[C---:B------:R-:W-:Y:S01]  /*2b20*/  IMAD.WIDE.U32 R18, R14.reuse, UR6, R18 ;  /* 0x000000060e127c25 */ /* 0x040fe2000f8e0012 */
[----:B------:R-:W-:Y:S01]  /*2b30*/  IADD3 R10, P1, R235, R234, RZ ;  /* 0x000000eaeb0a7210 */ /* 0x000fe20007f3e0ff */
[----:B------:R-:W-:Y:S01]  /*2b40*/  BSSY B0, `(.L_x_271) ;  /* 0x000002d000007945 */ /* 0x000fe20003800000 */
[----:B------:R2:W-:Y:S01]  /*2b50*/  @P0 STS.128 [R223+0x1c000], RZ ;  /* 0x01c000ffdf000388 */ /* 0x0005e20000000c00 */
[----:B------:R-:W-:Y:S01]  /*2b60*/  IMAD R2, R14, UR7, R2 ;  /* 0x000000070e027c24 */ /* 0x000fe2000f8e0202 */
[-C--:B------:R-:W-:Y:S01]  /*2b70*/  ISETP.GE.AND P5, PT, R11, R17.reuse, PT ;  /* 0x000000110b00720c */ /* 0x080fe20003fa6270 */
[----:B------:R-:W-:Y:S01]  /*2b80*/  IMAD.MOV.U32 R239, RZ, RZ, 0x7f800000 ;  /* 0x7f800000ffef7424 */ /* 0x000fe200078e00ff */
[----:B------:R-:W-:Y:S01]  /*2b90*/  ISETP.GE.AND P6, PT, R208, R17, PT ;  /* 0x00000011d000720c */ /* 0x000fe20003fc6270 */
[----:B------:R-:W-:Y:S01]  /*2ba0*/  IMAD.IADD R8, R19, 0x1, R2 ;  /* 0x0000000113087824 */ /* 0x000fe200078e0202 */
[----:B------:R-:W-:-:S02]  /*2bb0*/  MOV R238, 0x7f800000 ;  /* 0x7f80000000ee7802 */ /* 0x000fc40000000f00 */
[----:B------:R-:W-:Y:S01]  /*2bc0*/  IADD3.X R11, R222, R233, RZ, P1, !PT ;  /* 0x000000e9de0b7210 */ /* 0x000fe20000ffe4ff */
[----:B------:R-:W-:Y:S08]  /*2bd0*/  @P0 BRA `(.L_x_272) ;  /* 0x00000000008c0947 */ /* 0x000ff00003800000 */
[----:B------:R-:W-:Y:S01]  /*2be0*/  ULDC UR4, c[0x0][0x2d0] ;  /* 0x0000b40000047ab9 */ /* 0x000fe20000000800 */
[-C--:B------:R-:W-:Y:S01]  /*2bf0*/  IMAD R9, R216, R6.reuse, RZ ;  /* 0x00000006d8097224 */ /* 0x080fe200078e02ff */
[----:B------:R-:W-:Y:S01]  /*2c00*/  ISETP.GE.AND P2, PT, R214, UR4, PT ;  /* 0x00000004d6007c0c */ /* 0x000fe2000bf46270 */
[----:B------:R-:W-:Y:S01]  /*2c10*/  IMAD.MOV.U32 R12, RZ, RZ, R18 ;  /* 0x000000ffff0c7224 */ /* 0x000fe200078e0012 */
[----:B------:R-:W-:Y:S01]  /*2c20*/  ISETP.GE.AND P1, PT, R220, UR4, PT ;  /* 0x00000004dc007c0c */ /* 0x000fe2000bf26270 */
[----:B------:R-:W-:Y:S02]  /*2c30*/  IMAD.MOV.U32 R13, RZ, RZ, R8 ;  /* 0x000000ffff0d7224 */ /* 0x000fe400078e0008 */
[C---:B------:R-:W-:Y:S02]  /*2c40*/  IMAD R9, R213.reuse, R7, R9 ;  /* 0x00000007d5097224 */ /* 0x040fe400078e0209 */
[----:B------:R-:W-:-:S04]  /*2c50*/  IMAD.WIDE.U32 R12, R213, R6, R12 ;  /* 0x00000006d50c7225 */ /* 0x000fc800078e000c */
[----:B------:R-:W-:Y:S02]  /*2c60*/  IMAD.IADD R9, R13, 0x1, R9 ;  /* 0x000000010d097824 */ /* 0x000fe400078e0209 */
[----:B------:R-:W1:Y:S01]  /*2c70*/  @!P2 LDC.64 R4, c[0x0][0x220] ;  /* 0x00008800ff04ab82 */ /* 0x000e620000000a00 */
[----:B------:R1:W-:Y:S07]  /*2c80*/  @P2 STS.128 [R223+0x18000], RZ ;  /* 0x018000ffdf002388 */ /* 0x0003ee0000000c00 */
        /* <DEDUP_REMOVED lines=9> */
[----:B------:R1:W-:Y:S01]  /*2d20*/  @P1 STS.128 [R223+0x1a000], RZ ;  /* 0x01a000ffdf001388 */ /* 0x0003e20000000c00 */
[----:B------:R-:W-:-:S03]  /*2d30*/  ISETP.GE.AND P0, PT, R219, UR4, PT ;  /* 0x00000004db007c0c */ /* 0x000fc6000bf06270 */
[----:B------:R-:W-:Y:S01]  /*2d40*/  @!PT LDS RZ, [RZ] ;  /* 0x00000000fffff984 */ /* 0x000fe20000000800 */
[----:B------:R-:W-:Y:S01]  /*2d50*/  @!PT LDS RZ, [RZ] ;  /* 0x00000000fffff984 */ /* 0x000fe20000000800 */
[----:B------:R-:W-:Y:S01]  /*2d60*/  @!PT LDS RZ, [RZ] ;  /* 0x00000000fffff984 */ /* 0x000fe20000000800 */
[----:B------:R1:W-:Y:S10]  /*2d70*/  @!P1 LDGSTS.E.BYPASS.LTC128B.128 [R223+0x1a000], desc[UR14][R2.64+0x80] ;  /* 0x1a00008002df9fae */ /* 0x0003f4000b901d4e */
        /* <DEDUP_REMOVED lines=9> */
.L_x_272:
[----:B------:R-:W-:Y:S05]  /*2e10*/  BSYNC B0 ;  /* 0x0000000000007941 */ /* 0x000fea0003800000 */
.L_x_271:
        /* <DEDUP_REMOVED lines=8> */
[----:B------:R-:W-:Y:S01]  /*2ea0*/  ISETP.GE.AND P4, PT, R214, UR4, PT ;  /* 0x00000004d6007c0c */ /* 0x000fe2000bf86270 */
[----:B------:R-:W-:Y:S01]  /*2eb0*/  IMAD.MOV.U32 R15, RZ, RZ, R8 ;  /* 0x000000ffff0f7224 */ /* 0x000fe200078e0008 */
        /* <DEDUP_REMOVED lines=32> */
.L_x_274:
[----:B------:R-:W-:Y:S05]  /*30c0*/  BSYNC B0 ;  /* 0x0000000000007941 */ /* 0x000fea0003800000 */
.L_x_273:
[----:B-1----:R-:W-:Y:S01]  /*30d0*/  VIADD R2, R242, 0x40 ;  /* 0x00000040f2027836 */ /* 0x002fe20000000000 */
[----:B------:R-:W1:Y:S01]  /*30e0*/  LDC R229, c[0x0][0x270] ;  /* 0x00009c00ffe57b82 */ /* 0x000e620000000800 */
[----:B------:R-:W-:Y:S01]  /*30f0*/  IMAD.MOV.U32 R194, RZ, RZ, 0x20 ;  /* 0x00000020ffc27424 */ /* 0x000fe200078e00ff */
[----:B------:R-:W-:Y:S01]  /*3100*/  ULDC UR4, c[0x0][0x2d0] ;  /* 0x0000b40000047ab9 */ /* 0x000fe20000000800 */
[----:B------:R-:W-:Y:S01]  /*3110*/  IMAD.MOV.U32 R193, RZ, RZ, 0x40 ;  /* 0x00000040ffc17424 */ /* 0x000fe200078e00ff */
[----:B------:R-:W-:Y:S01]  /*3120*/  ISETP.GE.AND P0, PT, R2, R243, PT ;  /* 0x000000f30200720c */ /* 0x000fe20003f06270 */
[----:B------:R-:W-:Y:S01]  /*3130*/  VIADD R196, R204, 0x3000 ;  /* 0x00003000ccc47836 */ /* 0x000fe20000000000 */
[----:B------:R1:W5:Y:S01]  /*3140*/  @!P6 LDG.E R238, desc[UR14][R10.64] ;  /* 0x0000000e0aeee981 */ /* 0x000362000c1e1900 */
[----:B------:R-:W-:Y:S01]  /*3150*/  VIADD R195, R203, 0x3000 ;  /* 0x00003000cbc37836 */ /* 0x000fe20000000000 */
[----:B------:R-:W-:Y:S01]  /*3160*/  R2P PR, R209, 0x6 ;  /* 0x00000006d1007804 */ /* 0x000fe20000000000 */
[----:B------:R-:W-:Y:S01]  /*3170*/  IMAD.MOV.U32 R237, RZ, RZ, R240 ;  /* 0x000000ffffed7224 */ /* 0x000fe200078e00f0 */
[----:B------:R-:W-:-:S02]  /*3180*/  CS2R R142, SRZ ;  /* 0x00000000008e7805 */ /* 0x000fc4000001ff00 */
[----:B------:R-:W-:Y:S02]  /*3190*/  CS2R R140, SRZ ;  /* 0x00000000008c7805 */ /* 0x000fe4000001ff00 */
[----:B------:R-:W-:Y:S02]  /*31a0*/  CS2R R146, SRZ ;  /* 0x0000000000927805 */ /* 0x000fe4000001ff00 */
[----:B------:R-:W-:Y:S02]  /*31b0*/  SEL R194, R194, 0xffffffe0, !P1 ;  /* 0xffffffe0c2c27807 */ /* 0x000fe40004800000 */
[----:B------:R-:W-:Y:S02]  /*31c0*/  CS2R R144, SRZ ;  /* 0x0000000000907805 */ /* 0x000fe4000001ff00 */
[----:B------:R-:W-:Y:S02]  /*31d0*/  SEL R193, R193, 0xffffffc0, !P2 ;  /* 0xffffffc0c1c17807 */ /* 0x000fe40005000000 */
[----:B------:R-:W-:-:S02]  /*31e0*/  CS2R R138, SRZ ;  /* 0x00000000008a7805 */ /* 0x000fc4000001ff00 */
[----:B------:R-:W-:Y:S01]  /*31f0*/  SEL R196, R196, R204, !P3 ;  /* 0x000000ccc4c47207 */ /* 0x000fe20005800000 */
[----:B------:R-:W-:Y:S01]  /*3200*/  IMAD.IADD R192, R197, 0x1, R194 ;  /* 0x00000001c5c07824 */ /* 0x000fe200078e02c2 */
[----:B------:R-:W-:Y:S02]  /*3210*/  SEL R195, R195, R203, !P3 ;  /* 0x000000cbc3c37207 */ /* 0x000fe40005800000 */
        /* <DEDUP_REMOVED lines=43> */
[----:B------:R-:W-:Y:S01]  /*34d0*/  LEA R196, R196, UR5, 0x1 ;  /* 0x00000005c4c47c11 */ /* 0x000fe2000f8e08ff */
[----:B------:R-:W-:Y:S01]  /*34e0*/  IMAD.IADD R2, R197, 0x1, R193 ;  /* 0x00000001c5027824 */ /* 0x000fe200078e02c1 */
[----:B------:R-:W-:Y:S01]  /*34f0*/  LEA R195, R195, UR5, 0x1 ;  /* 0x00000005c3c37c11 */ /* 0x000fe2000f8e08ff */
[----:B------:R-:W-:Y:S01]  /*3500*/  IMAD.IADD R3, R193, 0x1, R192 ;  /* 0x00000001c1037824 */ /* 0x000fe200078e02c0 */
[----:B------:R-:W-:Y:S01]  /*3510*/  ULDC UR6, c[0x0][0x2dc] ;  /* 0x0000b70000067ab9 */ /* 0x000fe20000000800 */
[----:B------:R-:W-:Y:S01]  /*3520*/  ULDC UR7, c[0x0][0x2ec] ;  /* 0x0000bb0000077ab9 */ /* 0x000fe20000000800 */
[----:B------:R1:W5:Y:S04]  /*3530*/  @!P5 LDG.E R239, desc[UR14][R10.64+0x20] ;  /* 0x0000200e0aefd981 */ /* 0x000368000c1e1900 */
[----:B------:R-:W0:Y:S02]  /*3540*/  LDGDEPBAR ;  /* 0x00000000000079af */ /* 0x000e240000000000 */
.L_x_277:
[----:B------:R-:W0:Y:S01]  /*3550*/  LDGDEPBAR ;  /* 0x00000000000079af */ /* 0x000e220000000000 */
[C---:B------:R-:W-:Y:S02]  /*3560*/  IADD3 R150, R196.reuse, R194, RZ ;  /* 0x000000c2c4967210 */ /* 0x040fe40007ffe0ff */
[----:B------:R-:W-:Y:S02]  /*3570*/  IADD3 R149, R196, R193, RZ ;  /* 0x000000c1c4957210 */ /* 0x000fe40007ffe0ff */
[----:B-----5:R-:W-:Y:S01]  /*3580*/  FSETP.NEU.FTZ.AND P1, PT, R238, -INF , PT ;  /* 0xff800000ee00780b */ /* 0x020fe20003f3d000 */
[----:B------:R-:W-:Y:S01]  /*3590*/  IMAD.IADD R148, R150, 0x1, R193 ;  /* 0x0000000196947824 */ /* 0x000fe200078e02c1 */
[----:B------:R-:W-:Y:S01]  /*35a0*/  ISETP.GE.AND P6, PT, R241, 0x1, PT ;  /* 0x00000001f100780c */ /* 0x000fe20003fc6270 */
[----:B------:R-:W-:Y:S04]  /*35b0*/  DEPBAR.LE SB0, 0x0 ;  /* 0x000080000000791a */ /* 0x000fe80000000000 */
[----:B------:R-:W-:Y:S06]  /*35c0*/  BAR.SYNC.DEFER_BLOCKING 0x0 ;  /* 0x0000000000007b1d */ /* 0x000fec0000010000 */
[----:B------:R-:W-:Y:S04]  /*35d0*/  LDSM.16.M88.4 R16, [R196] ;  /* 0x00000000c410783b */ /* 0x000fe80000000200 */
[----:B-1----:R-:W1:Y:S04]  /*35e0*/  LDSM.16.M88.4 R8, [R202+UR5+0x12000] ;  /* 0x01200005ca08783b */ /* 0x002e680008000200 */
[----:B------:R-:W2:Y:S04]  /*35f0*/  LDSM.16.M88.4 R68, [R202+UR5+0x12800] ;  /* 0x01280005ca44783b */ /* 0x000ea80008000200 */
[----:B------:R-:W-:Y:S04]  /*3600*/  LDSM.16.M88.4 R72, [R150] ;  /* 0x000000009648783b */ /* 0x000fe80000000200 */
[----:B------:R-:W3:Y:S04]  /*3610*/  LDSM.16.M88.4 R76, [R201] ;  /* 0x00000000c94c783b */ /* 0x000ee80000000200 */
[----:B------:R-:W4:Y:S04]  /*3620*/  LDSM.16.M88.4 R80, [R201+0x800] ;  /* 0x00080000c950783b */ /* 0x000f280000000200 */
[----:B------:R-:W-:Y:S04]  /*3630*/  LDSM.16.M88.4 R84, [R149] ;  /* 0x000000009554783b */ /* 0x000fe80000000200 */
[----:B------:R-:W4:Y:S04]  /*3640*/  LDSM.16.M88.4 R88, [R200] ;  /* 0x00000000c858783b */ /* 0x000f280000000200 */
[----:B------:R-:W-:Y:S04]  /*3650*/  LDSM.16.M88.4 R92, [R148] ;  /* 0x00000000945c783b */ /* 0x000fe80000000200 */
[----:B------:R-:W-:Y:S01]  /*3660*/  LDSM.16.M88.4 R96, [R199] ;  /* 0x00000000c760783b */ /* 0x000fe20000000200 */
[C---:B-1----:R-:W-:Y:S06]  /*3670*/  HMMA.16816.F32 R4, R16.reuse, R8, RZ ;  /* 0x000000081004723c */ /* 0x042fec00000018ff */
[C---:B------:R-:W-:Y:S06]  /*3680*/  HMMA.16816.F32 R8, R16.reuse, R10, RZ ;  /* 0x0000000a1008723c */ /* 0x040fec00000018ff */
[C---:B--2---:R-:W-:Y:S06]  /*3690*/  HMMA.16816.F32 R12, R16.reuse, R68, RZ ;  /* 0x00000044100c723c */ /* 0x044fec00000018ff */
[----:B------:R-:W-:Y:S01]  /*36a0*/  HMMA.16816.F32 R16, R16, R70, RZ ;  /* 0x000000461010723c */ /* 0x000fe200000018ff */
[----:B------:R-:W1:Y:S05]  /*36b0*/  LDSM.16.M88.4 R68, [R200+0x800] ;  /* 0x00080000c844783b */ /* 0x000e6a0000000200 */
[C---:B---3--:R-:W-:Y:S06]  /*36c0*/  HMMA.16816.F32 R4, R72.reuse, R76, R4 ;  /* 0x0000004c4804723c */ /* 0x048fec0000001804 */
[C---:B------:R-:W-:Y:S01]  /*36d0*/  HMMA.16816.F32 R8, R72.reuse, R78, R8 ;  /* 0x0000004e4808723c */ /* 0x040fe20000001808 */
[----:B------:R-:W-:Y:S05]  /*36e0*/  LDSM.16.M88.4 R76, [R196+0x2000] ;  /* 0x00200000c44c783b */ /* 0x000fea0000000200 */
[C---:B----4-:R-:W-:Y:S06]  /*36f0*/  HMMA.16816.F32 R12, R72.reuse, R80, R12 ;  /* 0x00000050480c723c */ /* 0x050fec000000180c */
[----:B------:R-:W-:Y:S01]  /*3700*/  HMMA.16816.F32 R16, R72, R82, R16 ;  /* 0x000000524810723c */ /* 0x000fe20000001810 */
[----:B------:R-:W2:Y:S04]  /*3710*/  LDSM.16.M88.4 R72, [R199+0x800] ;  /* 0x00080000c748783b */ /* 0x000ea80000000200 */
[----:B------:R-:W3:Y:S01]  /*3720*/  LDSM.16.M88.4 R80, [R202+UR5+0x14000] ;  /* 0x01400005ca50783b */ /* 0x000ee20008000200 */
[C---:B------:R-:W-:Y:S06]  /*3730*/  HMMA.16816.F32 R4, R84.reuse, R88, R4 ;  /* 0x000000585404723c */ /* 0x040fec0000001804 */
[C---:B------:R-:W-:Y:S01]  /*3740*/  HMMA.16816.F32 R8, R84.reuse, R90, R8 ;  /* 0x0000005a5408723c */ /* 0x040fe20000001808 */
[----:B------:R-:W-:Y:S05]  /*3750*/  LDSM.16.M88.4 R88, [R201+0x2000] ;  /* 0x00200000c958783b */ /* 0x000fea0000000200 */
[C---:B-1----:R-:W-:Y:S06]  /*3760*/  HMMA.16816.F32 R12, R84.reuse, R68, R12 ;  /* 0x00000044540c723c */ /* 0x042fec000000180c */
[----:B------:R-:W-:Y:S01]  /*3770*/  HMMA.16816.F32 R16, R84, R70, R16 ;  /* 0x000000465410723c */ /* 0x000fe20000001810 */
[----:B------:R-:W1:Y:S04]  /*3780*/  LDSM.16.M88.4 R68, [R202+UR5+0x14800] ;  /* 0x01480005ca44783b */ /* 0x000e680008000200 */
[----:B------:R-:W4:Y:S01]  /*3790*/  LDSM.16.M88.4 R84, [R150+0x2000] ;  /* 0x002000009654783b */ /* 0x000f220000000200 */
[C---:B------:R-:W-:Y:S06]  /*37a0*/  HMMA.16816.F32 R4, R92.reuse, R96, R4 ;  /* 0x000000605c04723c */ /* 0x040fec0000001804 */
[C---:B------:R-:W-:Y:S01]  /*37b0*/  HMMA.16816.F32 R8, R92.reuse, R98, R8 ;  /* 0x000000625c08723c */ /* 0x040fe20000001808 */
[----:B------:R-:W-:Y:S05]  /*37c0*/  LDSM.16.M88.4 R96, [R200+0x2000] ;  /* 0x00200000c860783b */ /* 0x000fea0000000200 */
[C---:B--2---:R-:W-:Y:S06]  /*37d0*/  HMMA.16816.F32 R12, R92.reuse, R72, R12 ;  /* 0x000000485c0c723c */ /* 0x044fec000000180c */
[----:B------:R-:W-:Y:S01]  /*37e0*/  HMMA.16816.F32 R16, R92, R74, R16 ;  /* 0x0000004a5c10723c */ /* 0x000fe20000001810 */
[----:B------:R-:W2:Y:S04]  /*37f0*/  LDSM.16.M88.4 R72, [R201+0x2800] ;  /* 0x00280000c948783b */ /* 0x000ea80000000200 */
[----:B------:R-:W2:Y:S01]  /*3800*/  LDSM.16.M88.4 R92, [R149+0x2000] ;  /* 0x00200000955c783b */ /* 0x000ea20000000200 */
[C---:B---3--:R-:W-:Y:S06]  /*3810*/  HMMA.16816.F32 R4, R76.reuse, R80, R4 ;  /* 0x000000504c04723c */ /* 0x048fec0000001804 */
[C---:B------:R-:W-:Y:S01]  /*3820*/  HMMA.16816.F32 R8, R76.reuse, R82, R8 ;  /* 0x000000524c08723c */ /* 0x040fe20000001808 */
[----:B------:R-:W-:Y:S05]  /*3830*/  LDSM.16.M88.4 R80, [R199+0x2000] ;  /* 0x00200000c750783b */ /* 0x000fea0000000200 */
[C---:B-1----:R-:W-:Y:S06]  /*3840*/  HMMA.16816.F32 R12, R76.reuse, R68, R12 ;  /* 0x000000444c0c723c */ /* 0x042fec000000180c */
[----:B------:R-:W-:Y:S01]  /*3850*/  HMMA.16816.F32 R16, R76, R70, R16 ;  /* 0x000000464c10723c */ /* 0x000fe20000001810 */
[----:B------:R-:W1:Y:S04]  /*3860*/  LDSM.16.M88.4 R68, [R200+0x2800] ;  /* 0x00280000c844783b */ /* 0x000e680000000200 */
[----:B------:R-:W3:Y:S01]  /*3870*/  LDSM.16.M88.4 R76, [R148+0x2000] ;  /* 0x00200000944c783b */ /* 0x000ee20000000200 */
[C---:B----4-:R-:W-:Y:S06]  /*3880*/  HMMA.16816.F32 R4, R84.reuse, R88, R4 ;  /* 0x000000585404723c */ /* 0x050fec0000001804 */
[C---:B------:R-:W-:Y:S01]  /*3890*/  HMMA.16816.F32 R8, R84.reuse, R90, R8 ;  /* 0x0000005a5408723c */ /* 0x040fe20000001808 */
[----:B------:R-:W-:Y:S05]  /*38a0*/  LDSM.16.M88.4 R88, [R202+UR5+0x16000] ;  /* 0x01600005ca58783b */ /* 0x000fea0008000200 */
[C---:B--2---:R-:W-:Y:S06]  /*38b0*/  HMMA.16816.F32 R12, R84.reuse, R72, R12 ;  /* 0x00000048540c723c */ /* 0x044fec000000180c */
[----:B------:R-:W-:Y:S01]  /*38c0*/  HMMA.16816.F32 R16, R84, R74, R16 ;  /* 0x0000004a5410723c */ /* 0x000fe20000001810 */
[----:B------:R-:W2:Y:S04]  /*38d0*/  LDSM.16.M88.4 R72, [R199+0x2800] ;  /* 0x00280000c748783b */ /* 0x000ea80000000200 */
[----:B------:R-:W4:Y:S01]  /*38e0*/  LDSM.16.M88.4 R84, [R196+0x4000] ;  /* 0x00400000c454783b */ /* 0x000f220000000200 */
[C---:B------:R-:W-:Y:S06]  /*38f0*/  HMMA.16816.F32 R4, R92.reuse, R96, R4 ;  /* 0x000000605c04723c */ /* 0x040fec0000001804 */
[C---:B------:R-:W-:Y:S01]  /*3900*/  HMMA.16816.F32 R8, R92.reuse, R98, R8 ;  /* 0x000000625c08723c */ /* 0x040fe20000001808 */
[----:B------:R-:W-:Y:S05]  /*3910*/  LDSM.16.M88.4 R96, [R201+0x4000] ;  /* 0x00400000c960783b */ /* 0x000fea0000000200 */
[C---:B-1----:R-:W-:Y:S06]  /*3920*/  HMMA.16816.F32 R12, R92.reuse, R68, R12 ;  /* 0x000000445c0c723c */ /* 0x042fec000000180c */
[----:B------:R-:W-:Y:S01]  /*3930*/  HMMA.16816.F32 R16, R92, R70, R16 ;  /* 0x000000465c10723c */ /* 0x000fe20000001810 */
[----:B------:R-:W1:Y:S04]  /*3940*/  LDSM.16.M88.4 R68, [R202+UR5+0x16800] ;  /* 0x01680005ca44783b */ /* 0x000e680008000200 */
[----:B------:R-:W1:Y:S01]  /*3950*/  LDSM.16.M88.4 R92, [R150+0x4000] ;  /* 0x00400000965c783b */ /* 0x000e620000000200 */
[C---:B---3--:R-:W-:Y:S06]  /*3960*/  HMMA.16816.F32 R4, R76.reuse, R80, R4 ;  /* 0x000000504c04723c */ /* 0x048fec0000001804 */
[C---:B------:R-:W-:Y:S01]  /*3970*/  HMMA.16816.F32 R8, R76.reuse, R82, R8 ;  /* 0x000000524c08723c */ /* 0x040fe20000001808 */
[----:B------:R-:W-:Y:S05]  /*3980*/  LDSM.16.M88.4 R80, [R200+0x4000] ;  /* 0x00400000c850783b */ /* 0x000fea0000000200 */
[C---:B--2---:R-:W-:Y:S06]  /*3990*/  HMMA.16816.F32 R12, R76.reuse, R72, R12 ;  /* 0x000000484c0c723c */ /* 0x044fec000000180c */
[----:B------:R-:W-:Y:S01]  /*39a0*/  HMMA.16816.F32 R16, R76, R74, R16 ;  /* 0x0000004a4c10723c */ /* 0x000fe20000001810 */
[----:B------:R-:W2:Y:S04]  /*39b0*/  LDSM.16.M88.4 R72, [R201+0x4800] ;  /* 0x00480000c948783b */ /* 0x000ea80000000200 */
[----:B------:R-:W3:Y:S01]  /*39c0*/  LDSM.16.M88.4 R76, [R149+0x4000] ;  /* 0x00400000954c783b */ /* 0x000ee20000000200 */
[C---:B----4-:R-:W-:Y:S06]  /*39d0*/  HMMA.16816.F32 R4, R84.reuse, R88, R4 ;  /* 0x000000585404723c */ /* 0x050fec0000001804 */
[C---:B------:R-:W-:Y:S01]  /*39e0*/  HMMA.16816.F32 R8, R84.reuse, R90, R8 ;  /* 0x0000005a5408723c */ /* 0x040fe20000001808 */
[----:B------:R-:W-:Y:S05]  /*39f0*/  LDSM.16.M88.4 R88, [R199+0x4000] ;  /* 0x00400000c758783b */ /* 0x000fea0000000200 */
[C---:B-1----:R-:W-:Y:S06]  /*3a00*/  HMMA.16816.F32 R12, R84.reuse, R68, R12 ;  /* 0x00000044540c723c */ /* 0x042fec000000180c */
[----:B------:R-:W-:Y:S01]  /*3a10*/  HMMA.16816.F32 R16, R84, R70, R16 ;  /* 0x000000465410723c */ /* 0x000fe20000001810 */
[----:B------:R-:W1:Y:S04]  /*3a20*/  LDSM.16.M88.4 R68, [R200+0x4800] ;  /* 0x00480000c844783b */ /* 0x000e680000000200 */
[----:B------:R-:W4:Y:S01]  /*3a30*/  LDSM.16.M88.4 R84, [R148+0x4000] ;  /* 0x004000009454783b */ /* 0x000f220000000200 */
[C---:B------:R-:W-:Y:S06]  /*3a40*/  HMMA.16816.F32 R4, R92.reuse, R96, R4 ;  /* 0x000000605c04723c */ /* 0x040fec0000001804 */
[C---:B------:R-:W-:Y:S06]  /*3a50*/  HMMA.16816.F32 R8, R92.reuse, R98, R8 ;  /* 0x000000625c08723c */ /* 0x040fec0000001808 */
[C---:B--2---:R-:W-:Y:S05]  /*3a60*/  HMMA.16816.F32 R12, R92.reuse, R72, R12 ;  /* 0x000000485c0c723c */ /* 0x044fea000000180c */
[----:B------:R-:W-:Y:S01]  /*3a70*/  LEA R99, R204, UR5, 0x1 ;  /* 0x00000005cc637c11 */ /* 0x000fe2000f8e08ff */
[----:B------:R-:W-:Y:S05]  /*3a80*/  HMMA.16816.F32 R16, R92, R74, R16 ;  /* 0x0000004a5c10723c */ /* 0x000fea0000001810 */
[----:B------:R-:W-:Y:S01]  /*3a90*/  IMAD.IADD R98, R194, 0x1, R99 ;  /* 0x00000001c2627824 */ /* 0x000fe200078e0263 */
[C---:B---3--:R-:W-:Y:S05]  /*3aa0*/  HMMA.16816.F32 R4, R76.reuse, R80, R4 ;  /* 0x000000504c04723c */ /* 0x048fea0000001804 */
[C---:B------:R-:W-:Y:S01]  /*3ab0*/  IADD3 R97, R193.reuse, R99, RZ ;  /* 0x00000063c1617210 */ /* 0x040fe20007ffe0ff */
[C---:B------:R-:W-:Y:S05]  /*3ac0*/  HMMA.16816.F32 R8, R76.reuse, R82, R8 ;  /* 0x000000524c08723c */ /* 0x040fea0000001808 */
[----:B------:R-:W-:Y:S01]  /*3ad0*/  IADD3 R96, R193, R98, RZ ;  /* 0x00000062c1607210 */ /* 0x000fe20007ffe0ff */
[C---:B-1----:R-:W-:Y:S05]  /*3ae0*/  HMMA.16816.F32 R12, R76.reuse, R68, R12 ;  /* 0x000000444c0c723c */ /* 0x042fea000000180c */
[----:B------:R-:W-:Y:S01]  /*3af0*/  @P0 LEA R73, R221, R207, 0x6 ;  /* 0x000000cfdd490211 */ /* 0x000fe200078e30ff */
[----:B------:R-:W-:Y:S01]  /*3b00*/  HMMA.16816.F32 R16, R76, R70, R16 ;  /* 0x000000464c10723c */ /* 0x000fe20000001810 */
[----:B------:R-:W1:Y:S02]  /*3b10*/  LDSM.16.M88.4 R68, [R199+0x4800] ;  /* 0x00480000c744783b */ /* 0x000e640000000200 */
[CC--:B------:R-:W-:Y:S02]  /*3b20*/  @P0 ISETP.GE.AND P2, PT, R73.reuse, R243.reuse, PT ;  /* 0x000000f34900020c */ /* 0x0c0fe40003f46270 */
[----:B------:R-:W-:Y:S01]  /*3b30*/  @P0 IADD3 R74, R73, 0x1, RZ ;  /* 0x00000001494a0810 */ /* 0x000fe20007ffe0ff */
[C---:B----4-:R-:W-:Y:S05]  /*3b40*/  HMMA.16816.F32 R4, R84.reuse, R88, R4 ;  /* 0x000000585404723c */ /* 0x050fea0000001804 */
[-C--:B------:R-:W-:Y:S01]  /*3b50*/  @P0 ISETP.GE.AND P3, PT, R74, R243.reuse, PT ;  /* 0x000000f34a00020c */ /* 0x080fe20003f66270 */
[C---:B------:R-:W-:Y:S05]  /*3b60*/  HMMA.16816.F32 R8, R84.reuse, R90, R8 ;  /* 0x0000005a5408723c */ /* 0x040fea0000001808 */
[----:B------:R-:W-:Y:S01]  /*3b70*/  FMUL.FTZ R72, R238, 1.4426950216293334961 ;  /* 0x3fb8aa3bee487820 */ /* 0x000fe20000410000 */
[C---:B------:R-:W-:Y:S05]  /*3b80*/  FMUL.FTZ R74, R239.reuse, 1.4426950216293334961 ;  /* 0x3fb8aa3bef4a7820 */ /* 0x040fea0000410000 */
[----:B------:R-:W-:Y:S02]  /*3b90*/  FSEL R72, R72, RZ, P1 ;  /* 0x000000ff48487208 */ /* 0x000fe40000800000 */
[----:B------:R-:W-:Y:S05]  /*3ba0*/  FSETP.NEU.FTZ.AND P1, PT, R239, -INF , PT ;  /* 0xff800000ef00780b */ /* 0x000fea0003f3d000 */
[----:B------:R-:W-:Y:S02]  /*3bb0*/  @P0 FSEL R5, R5, -INF , !P3 ;  /* 0xff80000005050808 */ /* 0x000fe40005800000 */
[----:B------:R-:W-:Y:S02]  /*3bc0*/  @P0 FSEL R4, R4, -INF , !P2 ;  /* 0xff80000004040808 */ /* 0x000fe40005000000 */
[----:B------:R-:W-:Y:S01]  /*3bd0*/  @P0 FSEL R7, R7, -INF , !P3 ;  /* 0xff80000007070808 */ /* 0x000fe20005800000 */
[--C-:B------:R-:W-:Y:S01]  /*3be0*/  FFMA.FTZ R149, R5, UR7, -R72.reuse ;  /* 0x0000000705957c23 */ /* 0x100fe20008010848 */
[----:B------:R-:W-:Y:S02]  /*3bf0*/  @P0 VIADD R5, R73, 0x8 ;  /* 0x0000000849050836 */ /* 0x000fe40000000000 */
[----:B------:R-:W-:Y:S01]  /*3c00*/  FFMA.FTZ R148, R4, UR7, -R72 ;  /* 0x0000000704947c23 */ /* 0x000fe20008010848 */
[----:B------:R-:W-:Y:S02]  /*3c10*/  FSEL R4, R74, RZ, P1 ;  /* 0x000000ff4a047208 */ /* 0x000fe40000800000 */
[----:B------:R-:W-:Y:S01]  /*3c20*/  @P0 FSEL R6, R6, -INF , !P2 ;  /* 0xff80000006060808 */ /* 0x000fe20005000000 */
[C---:B-1----:R-:W-:Y:S01]  /*3c30*/  HMMA.16816.F32 R12, R84.reuse, R68, R12 ;  /* 0x00000044540c723c */ /* 0x042fe2000000180c */
[----:B------:R-:W-:Y:S02]  /*3c40*/  MUFU.EX2 R149, R149 ;  /* 0x0000009500957308 */ /* 0x000fe40000000800 */
[-C--:B------:R-:W-:Y:S01]  /*3c50*/  @P0 ISETP.GE.AND P1, PT, R5, R243.reuse, PT ;  /* 0x000000f30500020c */ /* 0x080fe20003f26270 */
[--C-:B------:R-:W-:Y:S01]  /*3c60*/  FFMA.FTZ R150, R6, UR7, -R4.reuse ;  /* 0x0000000706967c23 */ /* 0x100fe20008010804 */
[C---:B------:R-:W-:Y:S01]  /*3c70*/  @P0 IADD3 R5, R73.reuse, 0x10, RZ ;  /* 0x0000001049050810 */ /* 0x040fe20007ffe0ff */
[----:B------:R-:W-:Y:S05]  /*3c80*/  HMMA.16816.F32 R16, R84, R70, R16 ;  /* 0x000000465410723c */ /* 0x000fea0000001810 */
[----:B------:R-:W1:Y:S01]  /*3c90*/  MUFU.EX2 R148, R148 ;  /* 0x0000009400947308 */ /* 0x000e620000000800 */
[----:B------:R-:W-:Y:S01]  /*3ca0*/  @P0 IADD3 R6, R73, 0x9, RZ ;  /* 0x0000000949060810 */ /* 0x000fe20007ffe0ff */
[----:B------:R-:W-:Y:S01]  /*3cb0*/  FFMA.FTZ R151, R7, UR7, -R4 ;  /* 0x0000000707977c23 */ /* 0x000fe20008010804 */
[----:B------:R-:W-:Y:S02]  /*3cc0*/  @P0 FSEL R8, R8, -INF , !P1 ;  /* 0xff80000008080808 */ /* 0x000fe40004800000 */
[-C--:B------:R-:W-:Y:S02]  /*3cd0*/  @P0 ISETP.GE.AND P2, PT, R6, R243.reuse, PT ;  /* 0x000000f30600020c */ /* 0x080fe40003f46270 */
[----:B------:R-:W-:Y:S01]  /*3ce0*/  @P0 FSEL R10, R10, -INF , !P1 ;  /* 0xff8000000a0a0808 */ /* 0x000fe20004800000 */
[----:B------:R-:W-:Y:S01]  /*3cf0*/  FFMA.FTZ R152, R8, UR7, -R72 ;  /* 0x0000000708987c23 */ /* 0x000fe20008010848 */
[-C--:B------:R-:W-:Y:S01]  /*3d00*/  @P0 ISETP.GE.AND P1, PT, R5, R243.reuse, PT ;  /* 0x000000f30500020c */ /* 0x080fe20003f26270 */
[----:B------:R-:W-:Y:S01]  /*3d10*/  @P0 VIADD R5, R73, 0x11 ;  /* 0x0000001149050836 */ /* 0x000fe20000000000 */
[----:B------:R-:W-:Y:S01]  /*3d20*/  @P0 FSEL R9, R9, -INF , !P2 ;  /* 0xff80000009090808 */ /* 0x000fe20005000000 */
[----:B------:R-:W-:Y:S01]  /*3d30*/  FFMA.FTZ R154, R10, UR7, -R4 ;  /* 0x000000070a9a7c23 */ /* 0x000fe20008010804 */
[----:B------:R-:W-:Y:S01]  /*3d40*/  @P0 FSEL R11, R11, -INF , !P2 ;  /* 0xff8000000b0b0808 */ /* 0x000fe20005000000 */
[----:B------:R-:W-:Y:S01]  /*3d50*/  MUFU.EX2 R150, R150 ;  /* 0x0000009600967308 */ /* 0x000fe20000000800 */
[-C--:B------:R-:W-:Y:S01]  /*3d60*/  @P0 ISETP.GE.AND P2, PT, R5, R243.reuse, PT ;  /* 0x000000f30500020c */ /* 0x080fe20003f46270 */
[----:B------:R-:W-:Y:S01]  /*3d70*/  FFMA.FTZ R153, R9, UR7, -R72 ;  /* 0x0000000709997c23 */ /* 0x000fe20008010848 */
[----:B------:R-:W-:Y:S01]  /*3d80*/  @P0 IADD3 R5, R73, 0x18, RZ ;  /* 0x0000001849050810 */ /* 0x000fe20007ffe0ff */
[----:B------:R-:W-:Y:S01]  /*3d90*/  FFMA.FTZ R155, R11, UR7, -R4 ;  /* 0x000000070b9b7c23 */ /* 0x000fe20008010804 */
[----:B------:R-:W-:Y:S02]  /*3da0*/  @P0 IADD3 R73, R73, 0x19, RZ ;  /* 0x0000001949490810 */ /* 0x000fe40007ffe0ff */
[----:B------:R-:W-:Y:S03]  /*3db0*/  @P0 FSEL R12, R12, -INF , !P1 ;  /* 0xff8000000c0c0808 */ /* 0x000fe60004800000 */
[----:B------:R-:W2:Y:S01]  /*3dc0*/  MUFU.EX2 R151, R151 ;  /* 0x0000009700977308 */ /* 0x000ea20000000800 */
[----:B------:R-:W-:Y:S02]  /*3dd0*/  @P0 FSEL R14, R14, -INF , !P1 ;  /* 0xff8000000e0e0808 */ /* 0x000fe40004800000 */
[----:B------:R-:W-:Y:S01]  /*3de0*/  @P0 FSEL R13, R13, -INF , !P2 ;  /* 0xff8000000d0d0808 */ /* 0x000fe20005000000 */
[----:B------:R-:W-:Y:S01]  /*3df0*/  FFMA.FTZ R156, R12, UR7, -R72 ;  /* 0x000000070c9c7c23 */ /* 0x000fe20008010848 */
[----:B------:R-:W-:Y:S01]  /*3e00*/  @P0 FSEL R15, R15, -INF , !P2 ;  /* 0xff8000000f0f0808 */ /* 0x000fe20005000000 */
[--C-:B------:R-:W-:Y:S01]  /*3e10*/  FFMA.FTZ R158, R14, UR7, -R4.reuse ;  /* 0x000000070e9e7c23 */ /* 0x100fe20008010804 */
[-C--:B------:R-:W-:Y:S03]  /*3e20*/  @P0 ISETP.GE.AND P1, PT, R5, R243.reuse, PT ;  /* 0x000000f30500020c */ /* 0x080fe60003f26270 */
[----:B------:R-:W-:Y:S01]  /*3e30*/  MUFU.EX2 R152, R152 ;  /* 0x0000009800987308 */ /* 0x000fe20000000800 */
[----:B------:R-:W-:Y:S01]  /*3e40*/  @P0 ISETP.GE.AND P2, PT, R73, R243, PT ;  /* 0x000000f34900020c */ /* 0x000fe20003f46270 */
[----:B------:R-:W-:Y:S01]  /*3e50*/  FFMA.FTZ R159, R15, UR7, -R4 ;  /* 0x000000070f9f7c23 */ /* 0x000fe20008010804 */
[----:B------:R-:W-:Y:S01]  /*3e60*/  @P0 FSEL R18, R18, -INF , !P1 ;  /* 0xff80000012120808 */ /* 0x000fe20004800000 */
[----:B------:R-:W-:Y:S01]  /*3e70*/  FFMA.FTZ R157, R13, UR7, -R72 ;  /* 0x000000070d9d7c23 */ /* 0x000fe20008010848 */
[----:B------:R-:W-:Y:S02]  /*3e80*/  @P0 FSEL R19, R19, -INF , !P2 ;  /* 0xff80000013130808 */ /* 0x000fe40005000000 */
[----:B-1----:R-:W-:Y:S01]  /*3e90*/  F2FP.F16.F32.PACK_AB R7, R149, R148 ;  /* 0x000000949507723e */ /* 0x002fe200000000ff */
[--C-:B------:R-:W-:Y:S02]  /*3ea0*/  FFMA.FTZ R162, R18, UR7, -R4.reuse ;  /* 0x0000000712a27c23 */ /* 0x100fe40008010804 */
[----:B------:R-:W1:Y:S01]  /*3eb0*/  MUFU.EX2 R153, R153 ;  /* 0x0000009900997308 */ /* 0x000e620000000800 */
[----:B------:R-:W-:Y:S01]  /*3ec0*/  FFMA.FTZ R4, R19, UR7, -R4 ;  /* 0x0000000713047c23 */ /* 0x000fe20008010804 */
[----:B--2---:R-:W-:Y:S01]  /*3ed0*/  F2FP.F16.F32.PACK_AB R6, R151, R150 ;  /* 0x000000969706723e */ /* 0x004fe200000000ff */
[----:B------:R2:W-:Y:S01]  /*3ee0*/  STS [R225+0x20000], R7 ;  /* 0x02000007e1007388 */ /* 0x0005e20000000800 */
[----:B------:R-:W-:Y:S02]  /*3ef0*/  @P0 FSEL R16, R16, -INF , !P1 ;  /* 0xff80000010100808 */ /* 0x000fe40004800000 */
[----:B------:R-:W-:Y:S01]  /*3f00*/  @P0 FSEL R17, R17, -INF , !P2 ;  /* 0xff80000011110808 */ /* 0x000fe20005000000 */
[----:B------:R3:W-:Y:S03]  /*3f10*/  STS [R225+0x20400], R6 ;  /* 0x02040006e1007388 */ /* 0x0007e60000000800 */
[----:B------:R-:W-:Y:S01]  /*3f20*/  MUFU.EX2 R154, R154 ;  /* 0x0000009a009a7308 */ /* 0x000fe20000000800 */
[--C-:B------:R-:W-:Y:S01]  /*3f30*/  FFMA.FTZ R160, R16, UR7, -R72.reuse ;  /* 0x0000000710a07c23 */ /* 0x100fe20008010848 */
[----:B------:R-:W-:Y:S01]  /*3f40*/  IADD3 R12, P1, R235, R232, RZ ;  /* 0x000000e8eb0c7210 */ /* 0x000fe20007f3e0ff */
[----:B------:R-:W-:Y:S03]  /*3f50*/  FFMA.FTZ R72, R17, UR7, -R72 ;  /* 0x0000000711487c23 */ /* 0x000fe60008010848 */
[----:B------:R-:W-:Y:S04]  /*3f60*/  IADD3.X R13, R222, R231, RZ, P1, !PT ;  /* 0x000000e7de0d7210 */ /* 0x000fe80000ffe4ff */
[----:B------:R-:W4:Y:S01]  /*3f70*/  MUFU.EX2 R155, R155 ;  /* 0x0000009b009b7308 */ /* 0x000f220000000800 */
[----:B-1----:R-:W-:Y:S01]  /*3f80*/  F2FP.F16.F32.PACK_AB R5, R153, R152 ;  /* 0x000000989905723e */ /* 0x002fe200000000ff */
[----:B------:R-:W3:Y:S04]  /*3f90*/  LDG.E R163, desc[UR14][R12.64] ;  /* 0x0000000e0ca37981 */ /* 0x000ee8000c1e1900 */
[----:B------:R1:W-:Y:S04]  /*3fa0*/  STS [R228+0x20000], R5 ;  /* 0x02000005e4007388 */ /* 0x0003e80000000800 */
[----:B------:R4:W-:Y:S01]  /*3fb0*/  MUFU.EX2 R164, R4 ;  /* 0x0000000400a47308 */ /* 0x0009e20000000800 */
[----:B------:R1:W3:Y:S09]  /*3fc0*/  LDG.E R165, desc[UR14][R12.64+0x20] ;  /* 0x0000200e0ca57981 */ /* 0x0002f2000c1e1900 */
[----:B------:R-:W-:Y:S10]  /*3fd0*/  MUFU.EX2 R156, R156 ;  /* 0x0000009c009c7308 */ /* 0x000ff40000000800 */
[----:B------:R-:W2:Y:S01]  /*3fe0*/  MUFU.EX2 R157, R157 ;  /* 0x0000009d009d7308 */ /* 0x000ea20000000800 */
[----:B----4-:R-:W-:Y:S05]  /*3ff0*/  F2FP.F16.F32.PACK_AB R4, R155, R154 ;  /* 0x0000009a9b04723e */ /* 0x010fea00000000ff */
[----:B------:R4:W-:Y:S04]  /*4000*/  STS [R228+0x20400], R4 ;  /* 0x02040004e4007388 */ /* 0x0009e80000000800 */
[----:B------:R-:W-:Y:S10]  /*4010*/  MUFU.EX2 R158, R158 ;  /* 0x0000009e009e7308 */ /* 0x000ff40000000800 */
[----:B------:R-:W3:Y:S01]  /*4020*/  MUFU.EX2 R159, R159 ;  /* 0x0000009f009f7308 */ /* 0x000ee20000000800 */
[----:B--2---:R-:W-:Y:S05]  /*4030*/  F2FP.F16.F32.PACK_AB R7, R157, R156 ;  /* 0x0000009c9d07723e */ /* 0x004fea00000000ff */
[----:B------:R-:W-:Y:S04]  /*4040*/  STS [R227+0x20000], R7 ;  /* 0x02000007e3007388 */ /* 0x000fe80000000800 */
[----:B------:R-:W-:Y:S10]  /*4050*/  MUFU.EX2 R161, R72 ;  /* 0x0000004800a17308 */ /* 0x000ff40000000800 */
[----:B------:R-:W1:Y:S01]  /*4060*/  MUFU.EX2 R160, R160 ;  /* 0x000000a000a07308 */ /* 0x000e620000000800 */
[----:B---3--:R-:W-:Y:S05]  /*4070*/  F2FP.F16.F32.PACK_AB R6, R159, R158 ;  /* 0x0000009e9f06723e */ /* 0x008fea00000000ff */
[----:B------:R-:W-:Y:S04]  /*4080*/  STS [R227+0x20400], R6 ;  /* 0x02040006e3007388 */ /* 0x000fe80000000800 */
[----:B------:R-:W4:Y:S01]  /*4090*/  MUFU.EX2 R162, R162 ;  /* 0x000000a200a27308 */ /* 0x000f220000000800 */
[----:B-1----:R-:W-:Y:S05]  /*40a0*/  F2FP.F16.F32.PACK_AB R5, R161, R160 ;  /* 0x000000a0a105723e */ /* 0x002fea00000000ff */
[----:B------:R-:W-:Y:S01]  /*40b0*/  STS [R230+0x20000], R5 ;  /* 0x02000005e6007388 */ /* 0x000fe20000000800 */
[----:B----4-:R-:W-:Y:S05]  /*40c0*/  F2FP.F16.F32.PACK_AB R4, R164, R162 ;  /* 0x000000a2a404723e */ /* 0x010fea00000000ff */
[----:B------:R-:W-:Y:S04]  /*40d0*/  STS [R230+0x20400], R4 ;  /* 0x02040004e6007388 */ /* 0x000fe80000000800 */
[----:B------:R-:W-:Y:S04]  /*40e0*/  LDSM.16.M88.4 R16, [R99+0xc000] ;  /* 0x00c000006310783b */ /* 0x000fe80000000200 */
[----:B------:R-:W1:Y:S04]  /*40f0*/  LDSM.16.M88.4 R8, [R202+UR5+0x18000] ;  /* 0x01800005ca08783b */ /* 0x000e680008000200 */
[----:B------:R-:W2:Y:S04]  /*4100*/  LDSM.16.M88.4 R68, [R202+UR5+0x18800] ;  /* 0x01880005ca44783b */ /* 0x000ea80008000200 */
[----:B------:R-:W-:Y:S04]  /*4110*/  LDSM.16.M88.4 R72, [R98+0xc000] ;  /* 0x00c000006248783b */ /* 0x000fe80000000200 */
[----:B------:R-:W3:Y:S04]  /*4120*/  LDSM.16.M88.4 R76, [R201+0x6000] ;  /* 0x00600000c94c783b */ /* 0x000ee80000000200 */
[----:B------:R-:W4:Y:S04]  /*4130*/  LDSM.16.M88.4 R80, [R201+0x6800] ;  /* 0x00680000c950783b */ /* 0x000f280000000200 */
[----:B------:R-:W-:Y:S04]  /*4140*/  LDSM.16.M88.4 R84, [R97+0xc000] ;  /* 0x00c000006154783b */ /* 0x000fe80000000200 */
[----:B------:R-:W4:Y:S04]  /*4150*/  LDSM.16.M88.4 R88, [R200+0x6000] ;  /* 0x00600000c858783b */ /* 0x000f280000000200 */
[----:B------:R-:W-:Y:S01]  /*4160*/  LDSM.16.M88.4 R92, [R199+0x6000] ;  /* 0x00600000c75c783b */ /* 0x000fe20000000200 */
[C---:B-1----:R-:W-:Y:S06]  /*4170*/  HMMA.16816.F32 R4, R16.reuse, R8, RZ ;  /* 0x000000081004723c */ /* 0x042fec00000018ff */
[C---:B------:R-:W-:Y:S06]  /*4180*/  HMMA.16816.F32 R8, R16.reuse, R10, RZ ;  /* 0x0000000a1008723c */ /* 0x040fec00000018ff */
[C---:B--2---:R-:W-:Y:S06]  /*4190*/  HMMA.16816.F32 R12, R16.reuse, R68, RZ ;  /* 0x00000044100c723c */ /* 0x044fec00000018ff */
[----:B------:R-:W-:Y:S01]  /*41a0*/  HMMA.16816.F32 R16, R16, R70, RZ ;  /* 0x000000461010723c */ /* 0x000fe200000018ff */
[----:B------:R-:W1:Y:S05]  /*41b0*/  LDSM.16.M88.4 R68, [R200+0x6800] ;  /* 0x00680000c844783b */ /* 0x000e6a0000000200 */
[C---:B---3--:R-:W-:Y:S06]  /*41c0*/  HMMA.16816.F32 R4, R72.reuse, R76, R4 ;  /* 0x0000004c4804723c */ /* 0x048fec0000001804 */
[C---:B------:R-:W-:Y:S01]  /*41d0*/  HMMA.16816.F32 R8, R72.reuse, R78, R8 ;  /* 0x0000004e4808723c */ /* 0x040fe20000001808 */
[----:B------:R-:W2:Y:S05]  /*41e0*/  LDSM.16.M88.4 R76, [R96+0xc000] ;  /* 0x00c00000604c783b */ /* 0x000eaa0000000200 */
[C---:B----4-:R-:W-:Y:S06]  /*41f0*/  HMMA.16816.F32 R12, R72.reuse, R80, R12 ;  /* 0x00000050480c723c */ /* 0x050fec000000180c */
[----:B------:R-:W-:Y:S01]  /*4200*/  HMMA.16816.F32 R16, R72, R82, R16 ;  /* 0x000000524810723c */ /* 0x000fe20000001810 */
[----:B------:R-:W3:Y:S04]  /*4210*/  LDSM.16.M88.4 R72, [R199+0x6800] ;  /* 0x00680000c748783b */ /* 0x000ee80000000200 */
[----:B------:R-:W-:Y:S01]  /*4220*/  LDSM.16.M88.4 R80, [R99+0xe000] ;  /* 0x00e000006350783b */ /* 0x000fe20000000200 */
[C---:B------:R-:W-:Y:S06]  /*4230*/  HMMA.16816.F32 R4, R84.reuse, R88, R4 ;  /* 0x000000585404723c */ /* 0x040fec0000001804 */
[C---:B------:R-:W-:Y:S01]  /*4240*/  HMMA.16816.F32 R8, R84.reuse, R90, R8 ;  /* 0x0000005a5408723c */ /* 0x040fe20000001808 */
[----:B------:R-:W4:Y:S05]  /*4250*/  LDSM.16.M88.4 R88, [R202+UR5+0x1a000] ;  /* 0x01a00005ca58783b */ /* 0x000f2a0008000200 */
[C---:B-1----:R-:W-:Y:S06]  /*4260*/  HMMA.16816.F32 R12, R84.reuse, R68, R12 ;  /* 0x00000044540c723c */ /* 0x042fec000000180c */
[----:B------:R-:W-:Y:S01]  /*4270*/  HMMA.16816.F32 R16, R84, R70, R16 ;  /* 0x000000465410723c */ /* 0x000fe20000001810 */
[----:B------:R-:W1:Y:S04]  /*4280*/  LDSM.16.M88.4 R68, [R202+UR5+0x1a800] ;  /* 0x01a80005ca44783b */ /* 0x000e680008000200 */
[----:B------:R-:W-:Y:S01]  /*4290*/  LDSM.16.M88.4 R84, [R98+0xe000] ;  /* 0x00e000006254783b */ /* 0x000fe20000000200 */
[C---:B--2---:R-:W-:Y:S06]  /*42a0*/  HMMA.16816.F32 R4, R76.reuse, R92, R4 ;  /* 0x0000005c4c04723c */ /* 0x044fec0000001804 */
[C---:B------:R-:W-:Y:S01]  /*42b0*/  HMMA.16816.F32 R8, R76.reuse, R94, R8 ;  /* 0x0000005e4c08723c */ /* 0x040fe20000001808 */
[----:B------:R-:W2:Y:S05]  /*42c0*/  LDSM.16.M88.4 R92, [R201+0x8000] ;  /* 0x00800000c95c783b */ /* 0x000eaa0000000200 */
[C---:B---3--:R-:W-:Y:S06]  /*42d0*/  HMMA.16816.F32 R12, R76.reuse, R72, R12 ;  /* 0x000000484c0c723c */ /* 0x048fec000000180c */
[----:B------:R-:W-:Y:S01]  /*42e0*/  HMMA.16816.F32 R16, R76, R74, R16 ;  /* 0x0000004a4c10723c */ /* 0x000fe20000001810 */
[----:B------:R-:W3:Y:S04]  /*42f0*/  LDSM.16.M88.4 R72, [R201+0x8800] ;  /* 0x00880000c948783b */ /* 0x000ee80000000200 */
[----:B------:R-:W-:Y:S01]  /*4300*/  LDSM.16.M88.4 R76, [R97+0xe000] ;  /* 0x00e00000614c783b */ /* 0x000fe20000000200 */
[C---:B----4-:R-:W-:Y:S06]  /*4310*/  HMMA.16816.F32 R4, R80.reuse, R88, R4 ;  /* 0x000000585004723c */ /* 0x050fec0000001804 */
[C---:B------:R-:W-:Y:S01]  /*4320*/  HMMA.16816.F32 R8, R80.reuse, R90, R8 ;  /* 0x0000005a5008723c */ /* 0x040fe20000001808 */
[----:B------:R-:W4:Y:S05]  /*4330*/  LDSM.16.M88.4 R88, [R200+0x8000] ;  /* 0x00800000c858783b */ /* 0x000f2a0000000200 */
[C---:B-1----:R-:W-:Y:S06]  /*4340*/  HMMA.16816.F32 R12, R80.reuse, R68, R12 ;  /* 0x00000044500c723c */ /* 0x042fec000000180c */
[----:B------:R-:W-:Y:S01]  /*4350*/  HMMA.16816.F32 R16, R80, R70, R16 ;  /* 0x000000465010723c */ /* 0x000fe20000001810 */
[----:B------:R-:W1:Y:S04]  /*4360*/  LDSM.16.M88.4 R68, [R200+0x8800] ;  /* 0x00880000c844783b */ /* 0x000e680000000200 */
        /* <DEDUP_REMOVED lines=34> */
[----:B------:R-:W3:Y:S05]  /*4590*/  LDSM.16.M88.4 R72, [R199+0xa800] ;  /* 0x00a80000c748783b */ /* 0x000eea0000000200 */
[C---:B----4-:R-:W-:Y:S06]  /*45a0*/  HMMA.16816.F32 R4, R80.reuse, R88, R4 ;  /* 0x000000585004723c */ /* 0x050fec0000001804 */
[C---:B------:R-:W-:Y:S06]  /*45b0*/  HMMA.16816.F32 R8, R80.reuse, R90, R8 ;  /* 0x0000005a5008723c */ /* 0x040fec0000001808 */
[C---:B-1----:R-:W-:Y:S06]  /*45c0*/  HMMA.16816.F32 R12, R80.reuse, R68, R12 ;  /* 0x00000044500c723c */ /* 0x042fec000000180c */
[----:B------:R-:W-:Y:S06]  /*45d0*/  HMMA.16816.F32 R16, R80, R70, R16 ;  /* 0x000000465010723c */ /* 0x000fec0000001810 */
[C---:B--2---:R-:W-:Y:S06]  /*45e0*/  HMMA.16816.F32 R4, R84.reuse, R92, R4 ;  /* 0x0000005c5404723c */ /* 0x044fec0000001804 */
[C---:B------:R-:W-:Y:S06]  /*45f0*/  HMMA.16816.F32 R8, R84.reuse, R94, R8 ;  /* 0x0000005e5408723c */ /* 0x040fec0000001808 */
[C---:B---3--:R-:W-:Y:S06]  /*4600*/  HMMA.16816.F32 R12, R84.reuse, R72, R12 ;  /* 0x00000048540c723c */ /* 0x048fec000000180c */
[----:B------:R-:W-:Y:S06]  /*4610*/  HMMA.16816.F32 R16, R84, R74, R16 ;  /* 0x0000004a5410723c */ /* 0x000fec0000001810 */
[C---:B------:R-:W-:Y:S01]  /*4620*/  FADD.FTZ R4, -R163.reuse, R4 ;  /* 0x00000004a3047221 */ /* 0x040fe20000010100 */
[----:B------:R-:W-:Y:S01]  /*4630*/  FADD.FTZ R5, -R163, R5 ;  /* 0x00000005a3057221 */ /* 0x000fe20000010100 */
[C---:B------:R-:W-:Y:S03]  /*4640*/  FADD.FTZ R6, -R165.reuse, R6 ;  /* 0x00000006a5067221 */ /* 0x040fe60000010100 */
[----:B------:R-:W-:Y:S01]  /*4650*/  FADD.FTZ R7, -R165, R7 ;  /* 0x00000007a5077221 */ /* 0x000fe20000010100 */
[C---:B------:R-:W-:Y:S01]  /*4660*/  FADD.FTZ R8, -R163.reuse, R8 ;  /* 0x00000008a3087221 */ /* 0x040fe20000010100 */
        /* <DEDUP_REMOVED lines=8> */
[----:B------:R-:W-:Y:S01]  /*46f0*/  FMUL.FTZ R6, R150, R6 ;  /* 0x0000000696067220 */ /* 0x000fe20000410000 */
[----:B------:R-:W-:Y:S01]  /*4700*/  FMUL.FTZ R12, R156, R12 ;  /* 0x0000000c9c0c7220 */ /* 0x000fe20000410000 */
[----:B------:R-:W-:Y:S01]  /*4710*/  FMUL.FTZ R13, R157, R13 ;  /* 0x0000000d9d0d7220 */ /* 0x000fe20000410000 */
[C---:B------:R-:W-:Y:S01]  /*4720*/  FADD.FTZ R16, -R163.reuse, R16 ;  /* 0x00000010a3107221 */ /* 0x040fe20000010100 */
[----:B------:R-:W-:Y:S01]  /*4730*/  FADD.FTZ R17, -R163, R17 ;  /* 0x00000011a3117221 */ /* 0x000fe20000010100 */
[----:B------:R-:W-:Y:S01]  /*4740*/  FMUL.FTZ R7, R151, R7 ;  /* 0x0000000797077220 */ /* 0x000fe20000410000 */
[----:B------:R-:W-:Y:S01]  /*4750*/  FADD.FTZ R10, -R165, R10 ;  /* 0x0000000aa50a7221 */ /* 0x000fe20000010100 */
[----:B------:R-:W-:Y:S01]  /*4760*/  FMUL.FTZ R16, R160, R16 ;  /* 0x00000010a0107220 */ /* 0x000fe20000410000 */
[----:B------:R-:W-:Y:S01]  /*4770*/  FMUL.FTZ R17, R161, R17 ;  /* 0x00000011a1117220 */ /* 0x000fe20000410000 */
[C---:B------:R-:W-:Y:S01]  /*4780*/  FADD.FTZ R11, -R165.reuse, R11 ;  /* 0x0000000ba50b7221 */ /* 0x040fe20000010100 */
[C---:B------:R-:W-:Y:S01]  /*4790*/  FADD.FTZ R14, -R165.reuse, R14 ;  /* 0x0000000ea50e7221 */ /* 0x040fe20000010100 */
[C---:B------:R-:W-:Y:S01]  /*47a0*/  FADD.FTZ R15, -R165.reuse, R15 ;  /* 0x0000000fa50f7221 */ /* 0x040fe20000010100 */
[----:B------:R-:W-:Y:S01]  /*47b0*/  FADD.FTZ R18, -R165, R18 ;  /* 0x00000012a5127221 */ /* 0x000fe20000010100 */
[----:B------:R-:W-:Y:S01]  /*47c0*/  F2FP.F16.F32.PACK_AB R8, R9, R8 ;  /* 0x000000080908723e */ /* 0x000fe200000000ff */
[----:B------:R-:W-:Y:S01]  /*47d0*/  FADD.FTZ R19, -R165, R19 ;  /* 0x00000013a5137221 */ /* 0x000fe20000010100 */
[----:B------:R-:W-:Y:S01]  /*47e0*/  F2FP.F16.F32.PACK_AB R12, R13, R12 ;  /* 0x0000000c0d0c723e */ /* 0x000fe200000000ff */
[----:B------:R-:W-:Y:S01]  /*47f0*/  FMUL.FTZ R10, R154, R10 ;  /* 0x0000000a9a0a7220 */ /* 0x000fe20000410000 */
[----:B------:R-:W-:Y:S01]  /*4800*/  F2FP.F16.F32.PACK_AB R16, R17, R16 ;  /* 0x000000101110723e */ /* 0x000fe200000000ff */
[----:B------:R-:W-:Y:S01]  /*4810*/  FMUL.FTZ R11, R155, R11 ;  /* 0x0000000b9b0b7220 */ /* 0x000fe20000410000 */
[----:B------:R-:W-:Y:S01]  /*4820*/  F2FP.F16.F32.PACK_AB R6, R7, R6 ;  /* 0x000000060706723e */ /* 0x000fe200000000ff */
[----:B------:R-:W-:Y:S01]  /*4830*/  FMUL.FTZ R14, R158, R14 ;  /* 0x0000000e9e0e7220 */ /* 0x000fe20000410000 */
[----:B------:R-:W-:Y:S01]  /*4840*/  FMUL.FTZ R15, R159, R15 ;  /* 0x0000000f9f0f7220 */ /* 0x000fe20000410000 */
[----:B------:R-:W-:Y:S01]  /*4850*/  FMUL.FTZ R18, R162, R18 ;  /* 0x00000012a2127220 */ /* 0x000fe20000410000 */
[----:B------:R-:W-:Y:S01]  /*4860*/  FMUL.FTZ R19, R164, R19 ;  /* 0x00000013a4137220 */ /* 0x000fe20000410000 */
[----:B------:R-:W-:Y:S06]  /*4870*/  @!P6 BRA `(.L_x_275) ;  /* 0x00000004002ce947 */ /* 0x000fec0003800000 */
[----:B------:R-:W1:Y:S01]  /*4880*/  LDC R7, c[0x0][0x240] ;  /* 0x00009000ff077b82 */ /* 0x000e620000000800 */
[----:B------:R-:W-:Y:S02]  /*4890*/  ISETP.GE.AND P4, PT, R214, UR4, PT ;  /* 0x00000004d6007c0c */ /* 0x000fe4000bf86270 */
[----:B------:R-:W-:Y:S02]  /*48a0*/  ISETP.GE.AND P3, PT, R220, UR4, PT ;  /* 0x00000004dc007c0c */ /* 0x000fe4000bf66270 */
[----:B------:R-:W-:Y:S02]  /*48b0*/  ISETP.GE.AND P2, PT, R219, UR4, PT ;  /* 0x00000004db007c0c */ /* 0x000fe4000bf46270 */
[----:B------:R-:W-:Y:S01]  /*48c0*/  LOP3.LUT R68, R241, 0x1, RZ, 0xc0, !PT ;  /* 0x00000001f1447812 */ /* 0x000fe200078ec0ff */
[----:B------:R-:W2:Y:S01]  /*48d0*/  LDC R5, c[0x0][0x244] ;  /* 0x00009100ff057b82 */ /* 0x000ea20000000800 */
[----:B-1----:R-:W-:Y:S05]  /*48e0*/  IMAD.U32 R9, R7, -0x40, RZ ;  /* 0xffffffc007097824 */ /* 0x002fea00078e00ff */
[-C--:B------:R-:W-:Y:S02]  /*48f0*/  LEA R70, P1, R9, R250.reuse, 0x1 ;  /* 0x000000fa09467211 */ /* 0x080fe400078208ff */
[----:B------:R-:W-:Y:S02]  /*4900*/  LEA R13, P5, R7, R9, 0x5 ;  /* 0x00000009070d7211 */ /* 0x000fe400078a28ff */
[----:B------:R-:W-:Y:S02]  /*4910*/  LEA.HI.X.SX32 R71, R9, R251, 0x1, P1 ;  /* 0x000000fb09477211 */ /* 0x000fe400008f0eff */
[----:B------:R-:W-:Y:S02]  /*4920*/  ISETP.NE.U32.AND P1, PT, R68, 0x1, PT ;  /* 0x000000014400780c */ /* 0x000fe40003f25070 */
[----:B------:R-:W-:Y:S01]  /*4930*/  SHF.R.S32.HI R17, RZ, 0x1f, R9 ;  /* 0x0000001fff117819 */ /* 0x000fe20000011409 */
[----:B------:R-:W-:Y:S03]  /*4940*/  IMAD.MOV.U32 R9, RZ, RZ, -0x6000 ;  /* 0xffffa000ff097424 */ /* 0x000fe600078e00ff */
[----:B--2---:R-:W-:Y:S02]  /*4950*/  LEA.HI.X R17, R7, R17, R5, 0x5, P5 ;  /* 0x0000001107117211 */ /* 0x004fe400028f2c05 */
[----:B------:R-:W-:Y:S02]  /*4960*/  @!P3 LEA R68, P5, R13, R250, 0x1 ;  /* 0x000000fa0d44b211 */ /* 0x000fe400078a08ff */
[----:B------:R-:W-:Y:S02]  /*4970*/  SEL R9, R9, 0x6000, !P1 ;  /* 0x0000600009097807 */ /* 0x000fe40004800000 */
[----:B------:R-:W-:Y:S02]  /*4980*/  @!P3 LEA.HI.X R69, R13, R251, R17, 0x1, P5 ;  /* 0x000000fb0d45b211 */ /* 0x000fe400028f0c11 */
[----:B------:R-:W-:Y:S01]  /*4990*/  @!P4 LEA R74, P5, R7, R70, 0x6 ;  /* 0x00000046074ac211 */ /* 0x000fe200078a30ff */
[--C-:B------:R-:W-:Y:S01]  /*49a0*/  IMAD.IADD R240, R240, 0x1, R9.reuse ;  /* 0x00000001f0f07824 */ /* 0x100fe200078e0209 */
[----:B------:R-:W-:Y:S01]  /*49b0*/  @!P2 LEA R72, P1, R13, R250, 0x1 ;  /* 0x000000fa0d48a211 */ /* 0x000fe200078208ff */
[----:B------:R-:W-:Y:S01]  /*49c0*/  IMAD.IADD R237, R237, 0x1, R9 ;  /* 0x00000001eded7824 */ /* 0x000fe200078e0209 */
[----:B------:R-:W-:Y:S01]  /*49d0*/  @!P4 LEA.HI.X R75, R7, R71, R5, 0x6, P5 ;  /* 0x00000047074bc211 */ /* 0x000fe200028f3405 */
[----:B------:R-:W-:Y:S01]  /*49e0*/  IMAD.IADD R196, R196, 0x1, R9 ;  /* 0x00000001c4c47824 */ /* 0x000fe200078e0209 */
[----:B------:R1:W-:Y:S01]  /*49f0*/  @P4 STS [R240], RZ ;  /* 0x000000fff0004388 */ /* 0x0003e20000000800 */
[----:B------:R-:W-:Y:S01]  /*4a00*/  @!P2 LEA.HI.X R73, R13, R251, R17, 0x1, P1 ;  /* 0x000000fb0d49a211 */ /* 0x000fe200008f0c11 */
[----:B------:R-:W-:Y:S02]  /*4a10*/  IMAD.MOV.U32 R250, RZ, RZ, R70 ;  /* 0x000000fffffa7224 */ /* 0x000fe400078e0046 */
[----:B------:R1:W-:Y:S01]  /*4a20*/  @P4 STS [R240+0x4], RZ ;  /* 0x000004fff0004388 */ /* 0x0003e20000000800 */
[----:B------:R-:W-:Y:S03]  /*4a30*/  IMAD.MOV.U32 R251, RZ, RZ, R71 ;  /* 0x000000fffffb7224 */ /* 0x000fe600078e0047 */
        /* <DEDUP_REMOVED lines=46> */
[----:B------:R-:W0:Y:S02]  /*4d20*/  LDGDEPBAR ;  /* 0x00000000000079af */ /* 0x000e240000000000 */
.L_x_275:
[----:B------:R-:W-:Y:S01]  /*4d30*/  F2FP.F16.F32.PACK_AB R10, R11, R10 ;  /* 0x0000000a0b0a723e */ /* 0x000fe200000000ff */
[----:B------:R-:W-:Y:S01]  /*4d40*/  STS [R225+0x1e000], R4 ;  /* 0x01e00004e1007388 */ /* 0x000fe20000000800 */
[----:B------:R-:W-:Y:S01]  /*4d50*/  F2FP.F16.F32.PACK_AB R14, R15, R14 ;  /* 0x0000000e0f0e723e */ /* 0x000fe200000000ff */
[----:B------:R-:W-:Y:S01]  /*4d60*/  IMAD R252, R229, UR6, RZ ;  /* 0x00000006e5fc7c24 */ /* 0x000fe2000f8e02ff */
[----:B------:R-:W-:Y:S01]  /*4d70*/  F2FP.F16.F32.PACK_AB R18, R19, R18 ;  /* 0x000000121312723e */ /* 0x000fe200000000ff */
[----:B------:R-:W-:Y:S01]  /*4d80*/  STS [R225+0x1e400], R6 ;  /* 0x01e40006e1007388 */ /* 0x000fe20000000800 */
[----:B------:R-:W-:Y:S03]  /*4d90*/  LEA R205, R203, UR5, 0x1 ;  /* 0x00000005cbcd7c11 */ /* 0x000fe6000f8e08ff */
[----:B------:R-:W-:Y:S04]  /*4da0*/  STS [R228+0x1e000], R8 ;  /* 0x01e00008e4007388 */ /* 0x000fe80000000800 */
[----:B------:R-:W-:Y:S04]  /*4db0*/  STS [R228+0x1e400], R10 ;  /* 0x01e4000ae4007388 */ /* 0x000fe80000000800 */
[----:B------:R-:W-:Y:S04]  /*4dc0*/  STS [R227+0x1e000], R12 ;  /* 0x01e0000ce3007388 */ /* 0x000fe80000000800 */
[----:B------:R-:W-:Y:S04]  /*4dd0*/  STS [R227+0x1e400], R14 ;  /* 0x01e4000ee3007388 */ /* 0x000fe80000000800 */
[----:B------:R-:W-:Y:S04]  /*4de0*/  STS [R230+0x1e000], R16 ;  /* 0x01e00010e6007388 */ /* 0x000fe80000000800 */
[----:B------:R-:W-:Y:S01]  /*4df0*/  STS [R230+0x1e400], R18 ;  /* 0x01e40012e6007388 */ /* 0x000fe20000000800 */
[----:B------:R-:W-:Y:S06]  /*4e00*/  BAR.SYNC.DEFER_BLOCKING 0x0 ;  /* 0x0000000000007b1d */ /* 0x000fec0000010000 */
[----:B------:R-:W-:Y:S04]  /*4e10*/  LDSM.16.MT88.4 R4, [R198+0x20000] ;  /* 0x02000000c604783b */ /* 0x000fe80000004200 */
[----:B------:R-:W2:Y:S04]  /*4e20*/  LDSM.16.MT88.4 R8, [R205+0xc000] ;  /* 0x00c00000cd08783b */ /* 0x000ea80000004200 */
[----:B------:R-:W3:Y:S04]  /*4e30*/  LDSM.16.MT88.4 R12, [R0+0x20000] ;  /* 0x02000000000c783b */ /* 0x000ee80000004200 */
[----:B------:R-:W4:Y:S04]  /*4e40*/  LDSM.16.MT88.4 R16, [R205+0xe000] ;  /* 0x00e00000cd10783b */ /* 0x000f280000004200 */
[----:B-1----:R-:W1:Y:S04]  /*4e50*/  LDSM.16.MT88.4 R68, [R205+0x10000] ;  /* 0x01000000cd44783b */ /* 0x002e680000004200 */
[----:B------:R-:W-:Y:S04]  /*4e60*/  LDSM.16.MT88.4 R72, [R198+0x20800] ;  /* 0x02080000c648783b */ /* 0x000fe80000004200 */
[----:B------:R-:W5:Y:S04]  /*4e70*/  LDSM.16.MT88.4 R76, [R205+0xc800] ;  /* 0x00c80000cd4c783b */ /* 0x000f680000004200 */
[----:B------:R-:W5:Y:S04]  /*4e80*/  LDSM.16.MT88.4 R80, [R0+0x20800] ;  /* 0x020800000050783b */ /* 0x000f680000004200 */
[----:B------:R-:W5:Y:S04]  /*4e90*/  LDSM.16.MT88.4 R84, [R205+0xe800] ;  /* 0x00e80000cd54783b */ /* 0x000f680000004200 */
[----:B------:R-:W5:Y:S01]  /*4ea0*/  LDSM.16.MT88.4 R88, [R205+0x10800] ;  /* 0x01080000cd58783b */ /* 0x000f620000004200 */
[-C--:B--2---:R-:W-:Y:S06]  /*4eb0*/  HMMA.16816.F32 R20, R4, R8.reuse, R20 ;  /* 0x000000080414723c */ /* 0x084fec0000001814 */
[C---:B---3--:R-:W-:Y:S06]  /*4ec0*/  HMMA.16816.F32 R24, R12.reuse, R8, R24 ;  /* 0x000000080c18723c */ /* 0x048fec0000001818 */
[-C--:B------:R-:W-:Y:S06]  /*4ed0*/  HMMA.16816.F32 R28, R12, R10.reuse, R28 ;  /* 0x0000000a0c1c723c */ /* 0x080fec000000181c */
[C---:B------:R-:W-:Y:S01]  /*4ee0*/  HMMA.16816.F32 R32, R4.reuse, R10, R32 ;  /* 0x0000000a0420723c */ /* 0x040fe20000001820 */
[----:B------:R-:W-:Y:S05]  /*4ef0*/  LDSM.16.MT88.4 R8, [R205+0xd000] ;  /* 0x00d00000cd08783b */ /* 0x000fea0000004200 */
[-C--:B----4-:R-:W-:Y:S06]  /*4f00*/  HMMA.16816.F32 R36, R4, R16.reuse, R36 ;  /* 0x000000100424723c */ /* 0x090fec0000001824 */
[C---:B------:R-:W-:Y:S06]  /*4f10*/  HMMA.16816.F32 R40, R12.reuse, R16, R40 ;  /* 0x000000100c28723c */ /* 0x040fec0000001828 */
[-C--:B------:R-:W-:Y:S06]  /*4f20*/  HMMA.16816.F32 R44, R12, R18.reuse, R44 ;  /* 0x000000120c2c723c */ /* 0x080fec000000182c */
[C---:B------:R-:W-:Y:S01]  /*4f30*/  HMMA.16816.F32 R48, R4.reuse, R18, R48 ;  /* 0x000000120430723c */ /* 0x040fe20000001830 */
[----:B------:R-:W-:Y:S05]  /*4f40*/  LDSM.16.MT88.4 R16, [R205+0xf000] ;  /* 0x00f00000cd10783b */ /* 0x000fea0000004200 */
[-C--:B-1----:R-:W-:Y:S06]  /*4f50*/  HMMA.16816.F32 R52, R4, R68.reuse, R52 ;  /* 0x000000440434723c */ /* 0x082fec0000001834 */
[C---:B------:R-:W-:Y:S06]  /*4f60*/  HMMA.16816.F32 R56, R12.reuse, R68, R56 ;  /* 0x000000440c38723c */ /* 0x040fec0000001838 */
[-C--:B------:R-:W-:Y:S01]  /*4f70*/  HMMA.16816.F32 R60, R12, R70.reuse, R60 ;  /* 0x000000460c3c723c */ /* 0x080fe2000000183c */
[----:B------:R-:W-:Y:S05]  /*4f80*/  LDSM.16.MT88.4 R12, [R0+0x21000] ;  /* 0x02100000000c783b */ /* 0x000fea0000004200 */
[----:B------:R-:W-:Y:S01]  /*4f90*/  HMMA.16816.F32 R64, R4, R70, R64 ;  /* 0x000000460440723c */ /* 0x000fe20000001840 */
[----:B------:R-:W1:Y:S04]  /*4fa0*/  LDSM.16.MT88.4 R4, [R198+0x21000] ;  /* 0x02100000c604783b */ /* 0x000e680000004200 */
[----:B------:R-:W2:Y:S01]  /*4fb0*/  LDSM.16.MT88.4 R68, [R205+0x11000] ;  /* 0x01100000cd44783b */ /* 0x000ea20000004200 */
[-C--:B-----5:R-:W-:Y:S06]  /*4fc0*/  HMMA.16816.F32 R20, R72, R76.reuse, R20 ;  /* 0x0000004c4814723c */ /* 0x0a0fec0000001814 */
        /* <DEDUP_REMOVED lines=12> */
[----:B------:R-:W3:Y:S05]  /*5090*/  LDSM.16.MT88.4 R80, [R205+0xd800] ;  /* 0x00d80000cd50783b */ /* 0x000eea0000004200 */
[----:B------:R-:W-:Y:S01]  /*50a0*/  HMMA.16816.F32 R64, R72, R90, R64 ;  /* 0x0000005a4840723c */ /* 0x000fe20000001840 */
[----:B------:R-:W4:Y:S04]  /*50b0*/  LDSM.16.MT88.4 R72, [R205+0xf800] ;  /* 0x00f80000cd48783b */ /* 0x000f280000004200 */
[----:B------:R-:W5:Y:S01]  /*50c0*/  LDSM.16.MT88.4 R88, [R205+0x11800] ;  /* 0x01180000cd58783b */ /* 0x000f620000004200 */
[-C--:B-1----:R-:W-:Y:S01]  /*50d0*/  HMMA.16816.F32 R20, R4, R8.reuse, R20 ;  /* 0x000000080414723c */ /* 0x082fe20000001814 */
[----:B------:R-:W-:Y:S05]  /*50e0*/  BAR.SYNC.DEFER_BLOCKING 0x0 ;  /* 0x0000000000007b1d */ /* 0x000fea0000010000 */
[C---:B------:R-:W-:Y:S06]  /*50f0*/  HMMA.16816.F32 R24, R12.reuse, R8, R24 ;  /* 0x000000080c18723c */ /* 0x040fec0000001818 */
[-C--:B------:R-:W-:Y:S06]  /*5100*/  HMMA.16816.F32 R28, R12, R10.reuse, R28 ;  /* 0x0000000a0c1c723c */ /* 0x080fec000000181c */
[C---:B------:R-:W-:Y:S06]  /*5110*/  HMMA.16816.F32 R32, R4.reuse, R10, R32 ;  /* 0x0000000a0420723c */ /* 0x040fec0000001820 */
[-C--:B------:R-:W-:Y:S06]  /*5120*/  HMMA.16816.F32 R36, R4, R16.reuse, R36 ;  /* 0x000000100424723c */ /* 0x080fec0000001824 */
[C---:B------:R-:W-:Y:S06]  /*5130*/  HMMA.16816.F32 R40, R12.reuse, R16, R40 ;  /* 0x000000100c28723c */ /* 0x040fec0000001828 */
[-C--:B------:R-:W-:Y:S06]  /*5140*/  HMMA.16816.F32 R44, R12, R18.reuse, R44 ;  /* 0x000000120c2c723c */ /* 0x080fec000000182c */
[C---:B------:R-:W-:Y:S06]  /*5150*/  HMMA.16816.F32 R48, R4.reuse, R18, R48 ;  /* 0x000000120430723c */ /* 0x040fec0000001830 */
[-C--:B--2---:R-:W-:Y:S06]  /*5160*/  HMMA.16816.F32 R52, R4, R68.reuse, R52 ;  /* 0x000000440434723c */ /* 0x084fec0000001834 */
[C---:B------:R-:W-:Y:S06]  /*5170*/  HMMA.16816.F32 R56, R12.reuse, R68, R56 ;  /* 0x000000440c38723c */ /* 0x040fec0000001838 */
[-C--:B------:R-:W-:Y:S06]  /*5180*/  HMMA.16816.F32 R60, R12, R70.reuse, R60 ;  /* 0x000000460c3c723c */ /* 0x080fec000000183c */
[----:B------:R-:W-:Y:S06]  /*5190*/  HMMA.16816.F32 R64, R4, R70, R64 ;  /* 0x000000460440723c */ /* 0x000fec0000001840 */
[-C--:B---3--:R-:W-:Y:S05]  /*51a0*/  HMMA.16816.F32 R20, R76, R80.reuse, R20 ;  /* 0x000000504c14723c */ /* 0x088fea0000001814 */
[----:B------:R-:W-:Y:S01]  /*51b0*/  IMAD.U32 R4, R252, -0x40, RZ ;  /* 0xffffffc0fc047824 */ /* 0x000fe200078e00ff */
[C---:B------:R-:W-:Y:S05]  /*51c0*/  HMMA.16816.F32 R24, R84.reuse, R80, R24 ;  /* 0x000000505418723c */ /* 0x040fea0000001818 */
[C---:B------:R-:W-:Y:S01]  /*51d0*/  LEA R246, P1, R4.reuse, R246, 0x2 ;  /* 0x000000f604f67211 */ /* 0x040fe200078210ff */
[-C--:B------:R-:W-:Y:S05]  /*51e0*/  HMMA.16816.F32 R28, R84, R82.reuse, R28 ;  /* 0x00000052541c723c */ /* 0x080fea000000181c */
[----:B------:R-:W-:Y:S01]  /*51f0*/  LEA.HI.X.SX32 R247, R4, R247, 0x2, P1 ;  /* 0x000000f704f77211 */ /* 0x000fe200008f16ff */
[C---:B------:R-:W-:Y:S06]  /*5200*/  HMMA.16816.F32 R32, R76.reuse, R82, R32 ;  /* 0x000000524c20723c */ /* 0x040fec0000001820 */
[-C--:B----4-:R-:W-:Y:S06]  /*5210*/  HMMA.16816.F32 R36, R76, R72.reuse, R36 ;  /* 0x000000484c24723c */ /* 0x090fec0000001824 */
[C---:B------:R-:W-:Y:S06]  /*5220*/  HMMA.16816.F32 R40, R84.reuse, R72, R40 ;  /* 0x000000485428723c */ /* 0x040fec0000001828 */
[-C--:B------:R-:W-:Y:S06]  /*5230*/  HMMA.16816.F32 R44, R84, R74.reuse, R44 ;  /* 0x0000004a542c723c */ /* 0x080fec000000182c */
[C---:B------:R-:W-:Y:S06]  /*5240*/  HMMA.16816.F32 R48, R76.reuse, R74, R48 ;  /* 0x0000004a4c30723c */ /* 0x040fec0000001830 */
[-C--:B-----5:R-:W-:Y:S06]  /*5250*/  HMMA.16816.F32 R52, R76, R88.reuse, R52 ;  /* 0x000000584c34723c */ /* 0x0a0fec0000001834 */
[C---:B------:R-:W-:Y:S06]  /*5260*/  HMMA.16816.F32 R56, R84.reuse, R88, R56 ;  /* 0x000000585438723c */ /* 0x040fec0000001838 */
[-C--:B------:R-:W-:Y:S06]  /*5270*/  HMMA.16816.F32 R60, R84, R90.reuse, R60 ;  /* 0x0000005a543c723c */ /* 0x080fec000000183c */
[----:B------:R-:W-:Y:S01]  /*5280*/  HMMA.16816.F32 R64, R76, R90, R64 ;  /* 0x0000005a4c40723c */ /* 0x000fe20000001840 */
[----:B------:R-:W-:Y:S11]  /*5290*/  @!UPT UIADD3 URZ, URZ, URZ, URZ ;  /* 0x0000003f3f3ff290 */ /* 0x000ff6000fffe03f */
[----:B------:R-:W-:Y:S01]  /*52a0*/  @!UPT UIADD3 URZ, URZ, URZ, URZ ;  /* 0x0000003f3f3ff290 */ /* 0x000fe2000fffe03f */
[----:B------:R-:W-:Y:S11]  /*52b0*/  @!P6 BRA `(.L_x_276) ;  /* 0x0000000000c8e947 */ /* 0x000ff60003800000 */
[----:B------:R-:W1:Y:S01]  /*52c0*/  LDC R5, c[0x0][0x420] ;  /* 0x00010800ff057b82 */ /* 0x000e620000000800 */
[----:B------:R-:W-:Y:S02]  /*52d0*/  ISETP.GE.AND P4, PT, R214, UR4, PT ;  /* 0x00000004d6007c0c */ /* 0x000fe4000bf86270 */
[----:B------:R-:W-:Y:S02]  /*52e0*/  ISETP.GE.AND P3, PT, R220, UR4, PT ;  /* 0x00000004dc007c0c */ /* 0x000fe4000bf66270 */
[----:B------:R-:W-:Y:S03]  /*52f0*/  ISETP.GE.AND P2, PT, R219, UR4, PT ;  /* 0x00000004db007c0c */ /* 0x000fe6000bf46270 */
[----:B------:R-:W2:Y:S06]  /*5300*/  LDC R4, c[0x0][0x424] ;  /* 0x00010900ff047b82 */ /* 0x000eac0000000800 */
[----:B------:R3:W-:Y:S01]  /*5310*/  @P4 STS.128 [R223+0xc000], RZ ;  /* 0x00c000ffdf004388 */ /* 0x0007e20000000c00 */
[C---:B-1----:R-:W-:Y:S05]  /*5320*/  IMAD.U32 R6, R5.reuse, -0x40, RZ ;  /* 0xffffffc005067824 */ /* 0x042fea00078e00ff */
[C---:B------:R-:W-:Y:S02]  /*5330*/  LEA R10, P1, R6.reuse, R248, 0x1 ;  /* 0x000000f8060a7211 */ /* 0x040fe400078208ff */
[----:B------:R-:W-:Y:S02]  /*5340*/  LEA R7, P5, R5, R6, 0x5 ;  /* 0x0000000605077211 */ /* 0x000fe400078a28ff */
[-C--:B------:R-:W-:Y:S02]  /*5350*/  LEA.HI.X.SX32 R11, R6, R249.reuse, 0x1, P1 ;  /* 0x000000f9060b7211 */ /* 0x080fe400008f0eff */
[----:B------:R-:W-:Y:S02]  /*5360*/  @!P3 LEA R12, P1, R7, R248, 0x1 ;  /* 0x000000f8070cb211 */ /* 0x000fe400078208ff */
[----:B------:R-:W-:Y:S01]  /*5370*/  SHF.R.S32.HI R8, RZ, 0x1f, R6 ;  /* 0x0000001fff087819 */ /* 0x000fe20000011406 */
[----:B------:R-:W-:Y:S01]  /*5380*/  @!PT LDS RZ, [RZ] ;  /* 0x00000000fffff984 */ /* 0x000fe20000000800 */
[----:B------:R-:W-:Y:S01]  /*5390*/  @!PT LDS RZ, [RZ] ;  /* 0x00000000fffff984 */ /* 0x000fe20000000800 */
[----:B------:R-:W-:Y:S01]  /*53a0*/  @!PT LDS RZ, [RZ] ;  /* 0x00000000fffff984 */ /* 0x000fe20000000800 */
[----:B------:R3:W-:Y:S03]  /*53b0*/  @!P4 LDGSTS.E.BYPASS.LTC128B.128 [R223+0xc000], desc[UR14][R10.64] ;  /* 0x0c0000000adfcfae */ /* 0x0007e6000b901d4e */
[----:B--2---:R-:W-:Y:S01]  /*53c0*/  LEA.HI.X R8, R5, R8, R4, 0x5, P5 ;  /* 0x0000000805087211 */ /* 0x004fe200028f2c04 */
[----:B------:R3:W-:Y:S01]  /*53d0*/  @P3 STS.128 [R223+0xe000], RZ ;  /* 0x00e000ffdf003388 */ /* 0x0007e20000000c00 */
[C---:B------:R-:W-:Y:S01]  /*53e0*/  @!P2 LEA R6, P5, R7.reuse, R248, 0x1 ;  /* 0x000000f80706a211 */ /* 0x040fe200078a08ff */
[----:B------:R-:W-:Y:S01]  /*53f0*/  IMAD.MOV.U32 R248, RZ, RZ, R10 ;  /* 0x000000fffff87224 */ /* 0x000fe200078e000a */
[-CC-:B------:R-:W-:Y:S01]  /*5400*/  @!P3 LEA.HI.X R13, R7, R249.reuse, R8.reuse, 0x1, P1 ;  /* 0x000000f9070db211 */ /* 0x180fe200008f0c08 */
[----:B------:R-:W-:Y:S01]  /*5410*/  @!PT LDS RZ, [RZ] ;  /* 0x00000000fffff984 */ /* 0x000fe20000000800 */
[----:B------:R-:W-:Y:S01]  /*5420*/  @!PT LDS RZ, [RZ] ;  /* 0x00000000fffff984 */ /* 0x000fe20000000800 */
[----:B------:R-:W-:Y:S01]  /*5430*/  @!PT LDS RZ, [RZ] ;  /* 0x00000000fffff984 */ /* 0x000fe20000000800 */
[----:B------:R3:W-:Y:S01]  /*5440*/  @!P3 LDGSTS.E.BYPASS.LTC128B.128 [R223+0xe000], desc[UR14][R10.64+0x80] ;  /* 0x0e0000800adfbfae */ /* 0x0007e2000b901d4e */
[----:B------:R-:W-:Y:S02]  /*5450*/  @!P4 LEA R14, P1, R5, R10, 0x6 ;  /* 0x0000000a050ec211 */ /* 0x000fe400078230ff */
[----:B------:R-:W-:Y:S01]  /*5460*/  @!P2 LEA.HI.X R7, R7, R249, R8, 0x1, P5 ;  /* 0x000000f90707a211 */ /* 0x000fe200028f0c08 */
[----:B------:R3:W-:Y:S01]  /*5470*/  @P2 STS.128 [R223+0x10000], RZ ;  /* 0x010000ffdf002388 */ /* 0x0007e20000000c00 */
[----:B------:R-:W-:Y:S01]  /*5480*/  @!P4 LEA.HI.X R15, R5, R11, R4, 0x6, P1 ;  /* 0x0000000b050fc211 */ /* 0x000fe200008f3404 */
[----:B------:R-:W-:Y:S02]  /*5490*/  IMAD.MOV.U32 R249, RZ, RZ, R11 ;  /* 0x000000fffff97224 */ /* 0x000fe400078e000b */
        /* <DEDUP_REMOVED lines=19> */
[----:B------:R-:W0:Y:S02]  /*55d0*/  LDGDEPBAR ;  /* 0x00000000000079af */ /* 0x000e240000000000 */
.L_x_276:
[----:B------:R-:W-:Y:S04]  /*55e0*/  LDSM.16.M88.4 R96, [R197] ;  /* 0x00000000c560783b */ /* 0x000fe80000000200 */
[----:B------:R-:W3:Y:S04]  /*55f0*/  LDSM.16.MT88.4 R16, [R205+0x12000] ;  /* 0x01200000cd10783b */ /* 0x000ee80000004200 */
[----:B------:R-:W1:Y:S04]  /*5600*/  LDSM.16.M88.4 R92, [R197+0x1000] ;  /* 0x00100000c55c783b */ /* 0x000e680000000200 */
[----:B------:R-:W2:Y:S04]  /*5610*/  LDSM.16.MT88.4 R80, [R205+0x14000] ;  /* 0x01400000cd50783b */ /* 0x000ea80000004200 */
[----:B------:R-:W4:Y:S04]  /*5620*/  LDSM.16.MT88.4 R148, [R205+0x16000] ;  /* 0x01600000cd94783b */ /* 0x000f280000004200 */
[----:B------:R-:W-:Y:S04]  /*5630*/  LDSM.16.M88.4 R152, [R192] ;  /* 0x00000000c098783b */ /* 0x000fe80000000200 */
[----:B------:R-:W4:Y:S04]  /*5640*/  LDSM.16.MT88.4 R156, [R205+0x12800] ;  /* 0x01280000cd9c783b */ /* 0x000f280000004200 */
[----:B------:R-:W4:Y:S04]  /*5650*/  LDSM.16.M88.4 R160, [R192+0x1000] ;  /* 0x00100000c0a0783b */ /* 0x000f280000000200 */
[----:B------:R-:W4:Y:S04]  /*5660*/  LDSM.16.MT88.4 R164, [R205+0x14800] ;  /* 0x01480000cda4783b */ /* 0x000f280000004200 */
[----:B------:R-:W4:Y:S04]  /*5670*/  LDSM.16.MT88.4 R168, [R205+0x16800] ;  /* 0x01680000cda8783b */ /* 0x000f280000004200 */
[----:B------:R-:W-:Y:S01]  /*5680*/  LDSM.16.MT88.4 R172, [R205+0x13000] ;  /* 0x01300000cdac783b */ /* 0x000fe20000004200 */
[-C--:B---3--:R-:W-:Y:S03]  /*5690*/  HMMA.16816.F32 R4, R96, R16.reuse, RZ ;  /* 0x000000106004723c */ /* 0x088fe600000018ff */
[----:B------:R-:W-:Y:S04]  /*56a0*/  LDSM.16.M88.4 R176, [R2+0x1000] ;  /* 0x0010000002b0783b */ /* 0x000fe80000000200 */
[----:B------:R-:W-:Y:S01]  /*56b0*/  LDSM.16.MT88.4 R180, [R205+0x15000] ;  /* 0x01500000cdb4783b */ /* 0x000fe20000004200 */
[C---:B-1----:R-:W-:Y:S03]  /*56c0*/  HMMA.16816.F32 R8, R92.reuse, R16, RZ ;  /* 0x000000105c08723c */ /* 0x042fe600000018ff */
[----:B------:R-:W-:Y:S03]  /*56d0*/  LDSM.16.MT88.4 R184, [R205+0x17000] ;  /* 0x01700000cdb8783b */ /* 0x000fe60000004200 */
[-C--:B------:R-:W-:Y:S01]  /*56e0*/  HMMA.16816.F32 R12, R92, R18.reuse, RZ ;  /* 0x000000125c0c723c */ /* 0x080fe200000018ff */
[----:B------:R-:W-:Y:S05]  /*56f0*/  LDSM.16.MT88.4 R188, [R205+0x15800] ;  /* 0x01580000cdbc783b */ /* 0x000fea0000004200 */
[C---:B------:R-:W-:Y:S06]  /*5700*/  HMMA.16816.F32 R16, R96.reuse, R18, RZ ;  /* 0x000000126010723c */ /* 0x040fec00000018ff */
[-C--:B--2---:R-:W-:Y:S06]  /*5710*/  HMMA.16816.F32 R68, R96, R80.reuse, RZ ;  /* 0x000000506044723c */ /* 0x084fec00000018ff */
[C---:B------:R-:W-:Y:S06]  /*5720*/  HMMA.16816.F32 R72, R92.reuse, R80, RZ ;  /* 0x000000505c48723c */ /* 0x040fec00000018ff */
[-C--:B------:R-:W-:Y:S06]  /*5730*/  HMMA.16816.F32 R76, R92, R82.reuse, RZ ;  /* 0x000000525c4c723c */ /* 0x080fec00000018ff */
[C---:B------:R-:W-:Y:S06]  /*5740*/  HMMA.16816.F32 R80, R96.reuse, R82, RZ ;  /* 0x000000526050723c */ /* 0x040fec00000018ff */
[-C--:B----4-:R-:W-:Y:S06]  /*5750*/  HMMA.16816.F32 R84, R96, R148.reuse, RZ ;  /* 0x000000946054723c */ /* 0x090fec00000018ff */
[C---:B------:R-:W-:Y:S06]  /*5760*/  HMMA.16816.F32 R88, R92.reuse, R148, RZ ;  /* 0x000000945c58723c */ /* 0x040fec00000018ff */
[-C--:B------:R-:W-:Y:S06]  /*5770*/  HMMA.16816.F32 R92, R92, R150.reuse, RZ ;  /* 0x000000965c5c723c */ /* 0x080fec00000018ff */
[----:B------:R-:W-:Y:S01]  /*5780*/  HMMA.16816.F32 R96, R96, R150, RZ ;  /* 0x000000966060723c */ /* 0x000fe200000018ff */
[----:B------:R-:W1:Y:S05]  /*5790*/  LDSM.16.M88.4 R148, [R2] ;  /* 0x000000000294783b */ /* 0x000e6a0000000200 */
[-C--:B------:R-:W-:Y:S06]  /*57a0*/  HMMA.16816.F32 R4, R152, R156.reuse, R4 ;  /* 0x0000009c9804723c */ /* 0x080fec0000001804 */
[C---:B------:R-:W-:Y:S06]  /*57b0*/  HMMA.16816.F32 R8, R160.reuse, R156, R8 ;  /* 0x0000009ca008723c */ /* 0x040fec0000001808 */
[-C--:B------:R-:W-:Y:S06]  /*57c0*/  HMMA.16816.F32 R12, R160, R158.reuse, R12 ;  /* 0x0000009ea00c723c */ /* 0x080fec000000180c */
[C---:B------:R-:W-:Y:S01]  /*57d0*/  HMMA.16816.F32 R16, R152.reuse, R158, R16 ;  /* 0x0000009e9810723c */ /* 0x040fe20000001810 */
[----:B------:R-:W-:Y:S05]  /*57e0*/  LDSM.16.M88.4 R156, [R3] ;  /* 0x00000000039c783b */ /* 0x000fea0000000200 */
[-C--:B------:R-:W-:Y:S06]  /*57f0*/  HMMA.16816.F32 R68, R152, R164.reuse, R68 ;  /* 0x000000a49844723c */ /* 0x080fec0000001844 */
[C---:B------:R-:W-:Y:S06]  /*5800*/  HMMA.16816.F32 R72, R160.reuse, R164, R72 ;  /* 0x000000a4a048723c */ /* 0x040fec0000001848 */
[-C--:B------:R-:W-:Y:S06]  /*5810*/  HMMA.16816.F32 R76, R160, R166.reuse, R76 ;  /* 0x000000a6a04c723c */ /* 0x080fec000000184c */
[C---:B------:R-:W-:Y:S01]  /*5820*/  HMMA.16816.F32 R80, R152.reuse, R166, R80 ;  /* 0x000000a69850723c */ /* 0x040fe20000001850 */
[----:B------:R-:W-:Y:S05]  /*5830*/  LDSM.16.M88.4 R164, [R3+0x1000] ;  /* 0x0010000003a4783b */ /* 0x000fea0000000200 */
[-C--:B------:R-:W-:Y:S06]  /*5840*/  HMMA.16816.F32 R84, R152, R168.reuse, R84 ;  /* 0x000000a89854723c */ /* 0x080fec0000001854 */
[C---:B------:R-:W-:Y:S06]  /*5850*/  HMMA.16816.F32 R88, R160.reuse, R168, R88 ;  /* 0x000000a8a058723c */ /* 0x040fec0000001858 */
[-C--:B------:R-:W-:Y:S01]  /*5860*/  HMMA.16816.F32 R92, R160, R170.reuse, R92 ;  /* 0x000000aaa05c723c */ /* 0x080fe2000000185c */
[----:B------:R-:W2:Y:S05]  /*5870*/  LDSM.16.MT88.4 R160, [R205+0x13800] ;  /* 0x01380000cda0783b */ /* 0x000eaa0000004200 */
[----:B------:R-:W-:Y:S01]  /*5880*/  HMMA.16816.F32 R96, R152, R170, R96 ;  /* 0x000000aa9860723c */ /* 0x000fe20000001860 */
[----:B------:R-:W3:Y:S05]  /*5890*/  LDSM.16.MT88.4 R152, [R205+0x17800] ;  /* 0x01780000cd98783b */ /* 0x000eea0000004200 */
[-C--:B-1----:R-:W-:Y:S06]  /*58a0*/  HMMA.16816.F32 R4, R148, R172.reuse, R4 ;  /* 0x000000ac9404723c */ /* 0x082fec0000001804 */
[C---:B------:R-:W-:Y:S06]  /*58b0*/  HMMA.16816.F32 R8, R176.reuse, R172, R8 ;  /* 0x000000acb008723c */ /* 0x040fec0000001808 */
[-C--:B------:R-:W-:Y:S06]  /*58c0*/  HMMA.16816.F32 R12, R176, R174.reuse, R12 ;  /* 0x000000aeb00c723c */ /* 0x080fec000000180c */
        /* <DEDUP_REMOVED lines=8> */
[----:B------:R-:W-:Y:S06]  /*5950*/  HMMA.16816.F32 R96, R148, R186, R96 ;  /* 0x000000ba9460723c */ /* 0x000fec0000001860 */
[-C--:B--2---:R-:W-:Y:S05]  /*5960*/  HMMA.16816.F32 R4, R156, R160.reuse, R4 ;  /* 0x000000a09c04723c */ /* 0x084fea0000001804 */
[----:B------:R-:W-:Y:S01]  /*5970*/  @P6 IADD3 R150, P1, R235, R234, RZ ;  /* 0x000000eaeb966210 */ /* 0x000fe20007f3e0ff */
[C---:B------:R-:W-:Y:S05]  /*5980*/  HMMA.16816.F32 R8, R164.reuse, R160, R8 ;  /* 0x000000a0a408723c */ /* 0x040fea0000001808 */
[----:B------:R-:W-:Y:S01]  /*5990*/  @P6 IMAD.X R151, R222, 0x1, R233, P1 ;  /* 0x00000001de976824 */ /* 0x000fe200008e06e9 */
[-C--:B------:R-:W-:Y:S04]  /*59a0*/  HMMA.16816.F32 R12, R164, R162.reuse, R12 ;  /* 0x000000a2a40c723c */ /* 0x080fe8000000180c */
[----:B------:R-:W5:Y:S01]  /*59b0*/  @P6 LDG.E R238, desc[UR14][R150.64+-0x100] ;  /* 0xffff000e96ee6981 */ /* 0x000f62000c1e1900 */
[C---:B------:R-:W-:Y:S01]  /*59c0*/  IMAD.SHL.U32 R148, R252.reuse, 0x8, RZ ;  /* 0x00000008fc947824 */ /* 0x040fe200078e00ff */
[C---:B------:R-:W-:Y:S02]  /*59d0*/  HMMA.16816.F32 R16, R156.reuse, R162, R16 ;  /* 0x000000a29c10723c */ /* 0x040fe40000001810 */
[----:B------:R1:W5:Y:S03]  /*59e0*/  @P6 LDG.E R239, desc[UR14][R150.64+-0xe0] ;  /* 0xffff200e96ef6981 */ /* 0x000366000c1e1900 */
[----:B------:R-:W-:Y:S01]  /*59f0*/  IMAD.SHL.U32 R149, R252, 0x10, RZ ;  /* 0x00000010fc957824 */ /* 0x000fe200078e00ff */
[-C--:B------:R-:W-:Y:S01]  /*5a00*/  HMMA.16816.F32 R68, R156, R188.reuse, R68 ;  /* 0x000000bc9c44723c */ /* 0x080fe20000001844 */
[----:B------:R2:W-:Y:S05]  /*5a10*/  REDG.E.ADD.F32.FTZ.RN.STRONG.GPU desc[UR14][R246.64], R4 ;  /* 0x00000004f60079a6 */ /* 0x0005ea000c10f38e */
[C---:B------:R-:W-:Y:S06]  /*5a20*/  HMMA.16816.F32 R72, R164.reuse, R188, R72 ;  /* 0x000000bca448723c */ /* 0x040fec0000001848 */
[-C--:B------:R-:W-:Y:S06]  /*5a30*/  HMMA.16816.F32 R76, R164, R190.reuse, R76 ;  /* 0x000000bea44c723c */ /* 0x080fec000000184c */
[C---:B------:R-:W-:Y:S05]  /*5a40*/  HMMA.16816.F32 R80, R156.reuse, R190, R80 ;  /* 0x000000be9c50723c */ /* 0x040fea0000001850 */
[CC--:B-1----:R-:W-:Y:S01]  /*5a50*/  LEA R150, P1, R148.reuse, R246.reuse, 0x2 ;  /* 0x000000f694967211 */ /* 0x0c2fe200078210ff */
[-C--:B---3--:R-:W-:Y:S05]  /*5a60*/  HMMA.16816.F32 R84, R156, R152.reuse, R84 ;  /* 0x000000989c54723c */ /* 0x088fea0000001854 */
[-C--:B------:R-:W-:Y:S01]  /*5a70*/  LEA.HI.X.SX32 R151, R148, R247.reuse, 0x2, P1 ;  /* 0x000000f794977211 */ /* 0x080fe200008f16ff */
[C---:B------:R-:W-:Y:S04]  /*5a80*/  HMMA.16816.F32 R88, R164.reuse, R152, R88 ;  /* 0x00000098a458723c */ /* 0x040fe80000001858 */
[----:B------:R1:W-:Y:S01]  /*5a90*/  REDG.E.ADD.F32.FTZ.RN.STRONG.GPU desc[UR14][R150.64], R5 ;  /* 0x00000005960079a6 */ /* 0x0003e2000c10f38e */
[C---:B--2---:R-:W-:Y:S01]  /*5aa0*/  IMAD.SHL.U32 R4, R252.reuse, 0x20, RZ ;  /* 0x00000020fc047824 */ /* 0x044fe200078e00ff */
[-C--:B------:R-:W-:Y:S05]  /*5ab0*/  HMMA.16816.F32 R92, R164, R154.reuse, R92 ;  /* 0x0000009aa45c723c */ /* 0x080fea000000185c */
[----:B------:R-:W-:Y:S01]  /*5ac0*/  IMAD R152, R252, 0x18, RZ ;  /* 0x00000018fc987824 */ /* 0x000fe200078e02ff */
[----:B------:R-:W-:Y:S07]  /*5ad0*/  HMMA.16816.F32 R96, R156, R154, R96 ;  /* 0x0000009a9c60723c */ /* 0x000fee0000001860 */
[CC--:B------:R-:W-:Y:S04]  /*5ae0*/  LEA R156, P2, R149.reuse, R246.reuse, 0x2 ;  /* 0x000000f6959c7211 */ /* 0x0c0fe800078410ff */
[CC--:B------:R-:W-:Y:S02]  /*5af0*/  LEA.HI.X.SX32 R157, R149.reuse, R247.reuse, 0x2, P2 ;  /* 0x000000f7959d7211 */ /* 0x0c0fe400010f16ff */
[-C--:B------:R-:W-:Y:S02]  /*5b00*/  LEA R154, P1, R152, R246.reuse, 0x2 ;  /* 0x000000f6989a7211 */ /* 0x080fe400078210ff */
[-C--:B------:R-:W-:Y:S01]  /*5b10*/  LEA R158, P2, R4, R246.reuse, 0x2 ;  /* 0x000000f6049e7211 */ /* 0x080fe200078410ff */
[----:B------:R2:W-:Y:S01]  /*5b20*/  REDG.E.ADD.F32.FTZ.RN.STRONG.GPU desc[UR14][R156.64], R6 ;  /* 0x000000069c0079a6 */ /* 0x0005e2000c10f38e */
[-C--:B------:R-:W-:Y:S01]  /*5b30*/  LEA.HI.X.SX32 R155, R152, R247.reuse, 0x2, P1 ;  /* 0x000000f7989b7211 */ /* 0x080fe200008f16ff */
[----:B-1----:R-:W-:Y:S01]  /*5b40*/  IMAD R5, R252, 0x28, RZ ;  /* 0x00000028fc057824 */ /* 0x002fe200078e02ff */
[-C--:B------:R-:W-:Y:S01]  /*5b50*/  LEA.HI.X.SX32 R159, R4, R247.reuse, 0x2, P2 ;  /* 0x000000f7049f7211 */ /* 0x080fe200010f16ff */
[----:B------:R-:W-:Y:S02]  /*5b60*/  VIADD R4, R149, 0x20 ;  /* 0x0000002095047836 */ /* 0x000fe40000000000 */
[----:B------:R1:W-:Y:S01]  /*5b70*/  REDG.E.ADD.F32.FTZ.RN.STRONG.GPU desc[UR14][R154.64], R7 ;  /* 0x000000079a0079a6 */ /* 0x0003e2000c10f38e */
[CC--:B------:R-:W-:Y:S03]  /*5b80*/  LEA R152, P1, R5.reuse, R246.reuse, 0x2 ;  /* 0x000000f605987211 */ /* 0x0c0fe600078210ff */
[----:B------:R3:W-:Y:S01]  /*5b90*/  REDG.E.ADD.F32.FTZ.RN.STRONG.GPU desc[UR14][R158.64], R8 ;  /* 0x000000089e0079a6 */ /* 0x0007e2000c10f38e */
[-C--:B------:R-:W-:Y:S01]  /*5ba0*/  LEA.HI.X.SX32 R153, R5, R247.reuse, 0x2, P1 ;  /* 0x000000f705997211 */ /* 0x080fe200008f16ff */
[----:B------:R-:W-:Y:S04]  /*5bb0*/  IMAD.IADD R5, R148, 0x1, R4 ;  /* 0x0000000194057824 */ /* 0x000fe800078e0204 */
[----:B------:R4:W-:Y:S01]  /*5bc0*/  REDG.E.ADD.F32.FTZ.RN.STRONG.GPU desc[UR14][R152.64], R9 ;  /* 0x00000009980079a6 */ /* 0x0009e2000c10f38e */
[C---:B--2---:R-:W-:Y:S02]  /*5bd0*/  IMAD R6, R252.reuse, 0x30, RZ ;  /* 0x00000030fc067824 */ /* 0x044fe400078e02ff */
[----:B------:R-:W-:Y:S03]  /*5be0*/  IMAD R252, R252, 0x38, RZ ;  /* 0x00000038fcfc7824 */ /* 0x000fe600078e02ff */
[-C--:B-1----:R-:W-:Y:S02]  /*5bf0*/  LEA R154, P2, R6, R246.reuse, 0x2 ;  /* 0x000000f6069a7211 */ /* 0x082fe400078410ff */
[-C--:B---3--:R-:W-:Y:S02]  /*5c00*/  LEA R8, P1, R252, R246.reuse, 0x2 ;  /* 0x000000f6fc087211 */ /* 0x088fe400078210ff */
[-C--:B------:R-:W-:Y:S02]  /*5c10*/  LEA.HI.X.SX32 R155, R6, R247.reuse, 0x2, P2 ;  /* 0x000000f7069b7211 */ /* 0x080fe400010f16ff */
[-C--:B----4-:R-:W-:Y:S03]  /*5c20*/  LEA.HI.X.SX32 R9, R252, R247.reuse, 0x2, P1 ;  /* 0x000000f7fc097211 */ /* 0x090fe600008f16ff */
[----:B------:R-:W-:Y:S01]  /*5c30*/  REDG.E.ADD.F32.FTZ.RN.STRONG.GPU desc[UR14][R154.64], R10 ;  /* 0x0000000a9a0079a6 */ /* 0x000fe2000c10f38e */
[CC--:B------:R-:W-:Y:S03]  /*5c40*/  LEA R6, P1, R4.reuse, R246.reuse, 0x2 ;  /* 0x000000f604067211 */ /* 0x0c0fe600078210ff */
[----:B------:R1:W-:Y:S01]  /*5c50*/  REDG.E.ADD.F32.FTZ.RN.STRONG.GPU desc[UR14][R8.64], R11 ;  /* 0x0000000b080079a6 */ /* 0x0003e2000c10f38e */
[-C--:B------:R-:W-:Y:S01]  /*5c60*/  LEA.HI.X.SX32 R7, R4, R247.reuse, 0x2, P1 ;  /* 0x000000f704077211 */ /* 0x080fe200008f16ff */
[C---:B------:R-:W-:Y:S02]  /*5c70*/  IMAD.IADD R4, R148.reuse, 0x1, R5 ;  /* 0x0000000194047824 */ /* 0x040fe400078e0205 */
[----:B------:R2:W-:Y:S04]  /*5c80*/  REDG.E.ADD.F32.FTZ.RN.STRONG.GPU desc[UR14][R246.64+0x80], R16 ;  /* 0x00008010f60079a6 */ /* 0x0005e8000c10f38e */
[----:B------:R-:W-:Y:S04]  /*5c90*/  REDG.E.ADD.F32.FTZ.RN.STRONG.GPU desc[UR14][R150.64+0x80], R17 ;  /* 0x00008011960079a6 */ /* 0x000fe8000c10f38e */
[----:B------:R3:W-:Y:S01]  /*5ca0*/  REDG.E.ADD.F32.FTZ.RN.STRONG.GPU desc[UR14][R6.64], R18 ;  /* 0x00000012060079a6 */ /* 0x0007e2000c10f38e */
[CC--:B-1----:R-:W-:Y:S04]  /*5cb0*/  LEA R8, P1, R5.reuse, R246.reuse, 0x2 ;  /* 0x000000f605087211 */ /* 0x0c2fe800078210ff */
[-C--:B------:R-:W-:Y:S01]  /*5cc0*/  LEA.HI.X.SX32 R9, R5, R247.reuse, 0x2, P1 ;  /* 0x000000f705097211 */ /* 0x080fe200008f16ff */
[----:B------:R-:W-:Y:S01]  /*5cd0*/  IMAD.IADD R5, R148, 0x1, R4 ;  /* 0x0000000194057824 */ /* 0x000fe200078e0204 */
[-C--:B--2---:R-:W-:Y:S03]  /*5ce0*/  LEA R16, P2, R4, R246.reuse, 0x2 ;  /* 0x000000f604107211 */ /* 0x084fe600078410ff */
[----:B------:R1:W-:Y:S01]  /*5cf0*/  REDG.E.ADD.F32.FTZ.RN.STRONG.GPU desc[UR14][R8.64], R19 ;  /* 0x00000013080079a6 */ /* 0x0003e2000c10f38e */
[CC--:B------:R-:W-:Y:S01]  /*5d00*/  LEA R10, P1, R5.reuse, R246.reuse, 0x2 ;  /* 0x000000f6050a7211 */ /* 0x0c0fe200078210ff */
[----:B---3--:R-:W-:Y:S01]  /*5d10*/  IMAD.IADD R6, R148, 0x1, R5 ;  /* 0x0000000194067824 */ /* 0x008fe200078e0205 */
[-C--:B------:R-:W-:Y:S02]  /*5d20*/  LEA.HI.X.SX32 R17, R4, R247.reuse, 0x2, P2 ;  /* 0x000000f704117211 */ /* 0x080fe400010f16ff */
[-C--:B------:R-:W-:Y:S01]  /*5d30*/  LEA.HI.X.SX32 R11, R5, R247.reuse, 0x2, P1 ;  /* 0x000000f7050b7211 */ /* 0x080fe200008f16ff */
[----:B------:R-:W-:Y:S02]  /*5d40*/  IMAD.IADD R4, R148, 0x1, R6 ;  /* 0x0000000194047824 */ /* 0x000fe400078e0206 */
[----:B------:R-:W-:Y:S01]  /*5d50*/  REDG.E.ADD.F32.FTZ.RN.STRONG.GPU desc[UR14][R16.64], R12 ;  /* 0x0000000c100079a6 */ /* 0x000fe2000c10f38e */
[----:B------:R-:W-:Y:S03]  /*5d60*/  VIADD R5, R149, 0x40 ;  /* 0x0000004095057836 */ /* 0x000fe60000000000 */
[----:B------:R-:W-:Y:S01]  /*5d70*/  REDG.E.ADD.F32.FTZ.RN.STRONG.GPU desc[UR14][R10.64], R13 ;  /* 0x0000000d0a0079a6 */ /* 0x000fe2000c10f38e */
[CC--:B-1----:R-:W-:Y:S04]  /*5d80*/  LEA R8, P1, R6.reuse, R246.reuse, 0x2 ;  /* 0x000000f606087211 */ /* 0x0c2fe800078210ff */
[-C--:B------:R-:W-:Y:S02]  /*5d90*/  LEA.HI.X.SX32 R9, R6, R247.reuse, 0x2, P1 ;  /* 0x000000f706097211 */ /* 0x080fe400008f16ff */
[CC--:B------:R-:W-:Y:S03]  /*5da0*/  LEA R6, P1, R4.reuse, R246.reuse, 0x2 ;  /* 0x000000f604067211 */ /* 0x0c0fe600078210ff */
[----:B------:R1:W-:Y:S01]  /*5db0*/  REDG.E.ADD.F32.FTZ.RN.STRONG.GPU desc[UR14][R8.64], R14 ;  /* 0x0000000e080079a6 */ /* 0x0003e2000c10f38e */
[-C--:B------:R-:W-:Y:S01]  /*5dc0*/  LEA.HI.X.SX32 R7, R4, R247.reuse, 0x2, P1 ;  /* 0x000000f704077211 */ /* 0x080fe200008f16ff */
[C---:B------:R-:W-:Y:S04]  /*5dd0*/  IMAD.IADD R4, R148.reuse, 0x1, R5 ;  /* 0x0000000194047824 */ /* 0x040fe800078e0205 */
[----:B------:R2:W-:Y:S04]  /*5de0*/  REDG.E.ADD.F32.FTZ.RN.STRONG.GPU desc[UR14][R6.64], R15 ;  /* 0x0000000f060079a6 */ /* 0x0005e8000c10f38e */
[----:B------:R-:W-:Y:S04]  /*5df0*/  REDG.E.ADD.F32.FTZ.RN.STRONG.GPU desc[UR14][R246.64+0x100], R68 ;  /* 0x00010044f60079a6 */ /* 0x000fe8000c10f38e */
[----:B------:R-:W-:Y:S01]  /*5e00*/  REDG.E.ADD.F32.FTZ.RN.STRONG.GPU desc[UR14][R150.64+0x100], R69 ;  /* 0x00010045960079a6 */ /* 0x000fe2000c10f38e */
[CC--:B-1----:R-:W-:Y:S04]  /*5e10*/  LEA R8, P1, R5.reuse, R246.reuse, 0x2 ;  /* 0x000000f605087211 */ /* 0x0c2fe800078210ff */
[-C--:B------:R-:W-:Y:S01]  /*5e20*/  LEA.HI.X.SX32 R9, R5, R247.reuse, 0x2, P1 ;  /* 0x000000f705097211 */ /* 0x080fe200008f16ff */
[----:B------:R-:W-:Y:S01]  /*5e30*/  IMAD.IADD R5, R148, 0x1, R4 ;  /* 0x0000000194057824 */ /* 0x000fe200078e0204 */
[CC--:B------:R-:W-:Y:S03]  /*5e40*/  LEA R10, P1, R4.reuse, R246.reuse, 0x2 ;  /* 0x000000f6040a7211 */ /* 0x0c0fe600078210ff */
[----:B------:R1:W-:Y:S01]  /*5e50*/  REDG.E.ADD.F32.FTZ.RN.STRONG.GPU desc[UR14][R8.64], R70 ;  /* 0x00000046080079a6 */ /* 0x0003e2000c10f38e */
[-C--:B------:R-:W-:Y:S01]  /*5e60*/  LEA.HI.X.SX32 R11, R4, R247.reuse, 0x2, P1 ;  /* 0x000000f7040b7211 */ /* 0x080fe200008f16ff */
[C---:B------:R-:W-:Y:S01]  /*5e70*/  IMAD.IADD R4, R148.reuse, 0x1, R5 ;  /* 0x0000000194047824 */ /* 0x040fe200078e0205 */
[CC--:B------:R-:W-:Y:S03]  /*5e80*/  LEA R12, P2, R5.reuse, R246.reuse, 0x2 ;  /* 0x000000f6050c7211 */ /* 0x0c0fe600078410ff */
[----:B------:R3:W-:Y:S01]  /*5e90*/  REDG.E.ADD.F32.FTZ.RN.STRONG.GPU desc[UR14][R10.64], R71 ;  /* 0x000000470a0079a6 */ /* 0x0007e2000c10f38e */
[-C--:B------:R-:W-:Y:S01]  /*5ea0*/  LEA.HI.X.SX32 R13, R5, R247.reuse, 0x2, P2 ;  /* 0x000000f7050d7211 */ /* 0x080fe200010f16ff */
[----:B--2---:R-:W-:Y:S02]  /*5eb0*/  IMAD.IADD R6, R148, 0x1, R4 ;  /* 0x0000000194067824 */ /* 0x004fe400078e0204 */
[----:B------:R-:W-:Y:S01]  /*5ec0*/  VIADD R5, R149, 0x60 ;  /* 0x0000006095057836 */ /* 0x000fe20000000000 */
[----:B------:R-:W-:Y:S04]  /*5ed0*/  LDSM.16.MT88.4 R68, [R195+0x4000] ;  /* 0x00400000c344783b */ /* 0x000fe80000004200 */
[----:B------:R-:W-:Y:S01]  /*5ee0*/  REDG.E.ADD.F32.FTZ.RN.STRONG.GPU desc[UR14][R12.64], R72 ;  /* 0x000000480c0079a6 */ /* 0x000fe2000c10f38e */
[CC--:B-1----:R-:W-:Y:S04]  /*5ef0*/  LEA R8, P1, R4.reuse, R246.reuse, 0x2 ;  /* 0x000000f604087211 */ /* 0x0c2fe800078210ff */
[-C--:B------:R-:W-:Y:S01]  /*5f00*/  LEA.HI.X.SX32 R9, R4, R247.reuse, 0x2, P1 ;  /* 0x000000f704097211 */ /* 0x080fe200008f16ff */
[----:B------:R-:W-:Y:S01]  /*5f10*/  IMAD.IADD R4, R148, 0x1, R6 ;  /* 0x0000000194047824 */ /* 0x000fe200078e0206 */
[CC--:B---3--:R-:W-:Y:S03]  /*5f20*/  LEA R10, P1, R6.reuse, R246.reuse, 0x2 ;  /* 0x000000f6060a7211 */ /* 0x0c8fe600078210ff */
[----:B------:R1:W-:Y:S01]  /*5f30*/  REDG.E.ADD.F32.FTZ.RN.STRONG.GPU desc[UR14][R8.64], R73 ;  /* 0x00000049080079a6 */ /* 0x0003e2000c10f38e */
[-C--:B------:R-:W-:Y:S02]  /*5f40*/  LEA.HI.X.SX32 R11, R6, R247.reuse, 0x2, P1 ;  /* 0x000000f7060b7211 */ /* 0x080fe400008f16ff */
[CC--:B------:R-:W-:Y:S03]  /*5f50*/  LEA R6, P1, R4.reuse, R246.reuse, 0x2 ;  /* 0x000000f604067211 */ /* 0x0c0fe600078210ff */
[----:B------:R2:W-:Y:S01]  /*5f60*/  REDG.E.ADD.F32.FTZ.RN.STRONG.GPU desc[UR14][R10.64], R74 ;  /* 0x0000004a0a0079a6 */ /* 0x0005e2000c10f38e */
[-C--:B------:R-:W-:Y:S01]  /*5f70*/  LEA.HI.X.SX32 R7, R4, R247.reuse, 0x2, P1 ;  /* 0x000000f704077211 */ /* 0x080fe200008f16ff */
[C---:B------:R-:W-:Y:S04]  /*5f80*/  IMAD.IADD R4, R148.reuse, 0x1, R5 ;  /* 0x0000000194047824 */ /* 0x040fe800078e0205 */
[----:B------:R3:W-:Y:S04]  /*5f90*/  REDG.E.ADD.F32.FTZ.RN.STRONG.GPU desc[UR14][R6.64], R75 ;  /* 0x0000004b060079a6 */ /* 0x0007e8000c10f38e */
[----:B------:R-:W-:Y:S04]  /*5fa0*/  REDG.E.ADD.F32.FTZ.RN.STRONG.GPU desc[UR14][R246.64+0x180], R80 ;  /* 0x00018050f60079a6 */ /* 0x000fe8000c10f38e */
[----:B------:R-:W-:Y:S04]  /*5fb0*/  REDG.E.ADD.F32.FTZ.RN.STRONG.GPU desc[UR14][R150.64+0x180], R81 ;  /* 0x00018051960079a6 */ /* 0x000fe8000c10f38e */
[----:B------:R-:W-:Y:S01]  /*5fc0*/  LDSM.16.MT88.4 R72, [R198+0x1e800] ;  /* 0x01e80000c648783b */ /* 0x000fe20000004200 */
[CC--:B-1----:R-:W-:Y:S04]  /*5fd0*/  LEA R8, P1, R5.reuse, R246.reuse, 0x2 ;  /* 0x000000f605087211 */ /* 0x0c2fe800078210ff */
[-C--:B------:R-:W-:Y:S01]  /*5fe0*/  LEA.HI.X.SX32 R9, R5, R247.reuse, 0x2, P1 ;  /* 0x000000f705097211 */ /* 0x080fe200008f16ff */
[----:B------:R-:W-:Y:S01]  /*5ff0*/  IMAD.IADD R5, R148, 0x1, R4 ;  /* 0x0000000194057824 */ /* 0x000fe200078e0204 */
[CC--:B--2---:R-:W-:Y:S03]  /*6000*/  LEA R10, P1, R4.reuse, R246.reuse, 0x2 ;  /* 0x000000f6040a7211 */ /* 0x0c4fe600078210ff */
[----:B------:R1:W-:Y:S01]  /*6010*/  REDG.E.ADD.F32.FTZ.RN.STRONG.GPU desc[UR14][R8.64], R82 ;  /* 0x00000052080079a6 */ /* 0x0003e2000c10f38e */
[-C--:B------:R-:W-:Y:S01]  /*6020*/  LEA.HI.X.SX32 R11, R4, R247.reuse, 0x2, P1 ;  /* 0x000000f7040b7211 */ /* 0x080fe200008f16ff */
[C---:B------:R-:W-:Y:S01]  /*6030*/  IMAD.IADD R4, R148.reuse, 0x1, R5 ;  /* 0x0000000194047824 */ /* 0x040fe200078e0205 */
[CC--:B------:R-:W-:Y:S03]  /*6040*/  LEA R12, P2, R5.reuse, R246.reuse, 0x2 ;  /* 0x000000f6050c7211 */ /* 0x0c0fe600078410ff */
[----:B------:R2:W-:Y:S01]  /*6050*/  REDG.E.ADD.F32.FTZ.RN.STRONG.GPU desc[UR14][R10.64], R83 ;  /* 0x000000530a0079a6 */ /* 0x0005e2000c10f38e */
[-C--:B------:R-:W-:Y:S01]  /*6060*/  LEA.HI.X.SX32 R13, R5, R247.reuse, 0x2, P2 ;  /* 0x000000f7050d7211 */ /* 0x080fe200010f16ff */
[----:B---3--:R-:W-:Y:S02]  /*6070*/  IMAD.IADD R6, R148, 0x1, R4 ;  /* 0x0000000194067824 */ /* 0x008fe400078e0204 */
[C---:B------:R-:W-:Y:S01]  /*6080*/  VIADD R5, R149.reuse, 0x80 ;  /* 0x0000008095057836 */ /* 0x040fe20000000000 */
[----:B------:R-:W-:Y:S01]  /*6090*/  LDSM.16.MT88.4 R80, [R0+0x1e800] ;  /* 0x01e800000050783b */ /* 0x000fe20000004200 */
[----:B------:R-:W-:Y:S03]  /*60a0*/  VIADD R149, R149, 0xa0 ;  /* 0x000000a095957836 */ /* 0x000fe60000000000 */
[----:B------:R-:W-:Y:S01]  /*60b0*/  REDG.E.ADD.F32.FTZ.RN.STRONG.GPU desc[UR14][R12.64], R76 ;  /* 0x0000004c0c0079a6 */ /* 0x000fe2000c10f38e */
[CC--:B-1----:R-:W-:Y:S04]  /*60c0*/  LEA R8, P1, R4.reuse, R246.reuse, 0x2 ;  /* 0x000000f604087211 */ /* 0x0c2fe800078210ff */
[-C--:B------:R-:W-:Y:S01]  /*60d0*/  LEA.HI.X.SX32 R9, R4, R247.reuse, 0x2, P1 ;  /* 0x000000f704097211 */ /* 0x080fe200008f16ff */
[----:B------:R-:W-:Y:S01]  /*60e0*/  IMAD.IADD R4, R148, 0x1, R6 ;  /* 0x0000000194047824 */ /* 0x000fe200078e0206 */
[CC--:B--2---:R-:W-:Y:S03]  /*60f0*/  LEA R10, P1, R6.reuse, R246.reuse, 0x2 ;  /* 0x000000f6060a7211 */ /* 0x0c4fe600078210ff */
        /* <DEDUP_REMOVED lines=21> */
[----:B------:R-:W-:Y:S04]  /*6250*/  LDSM.16.MT88.4 R84, [R195+0x2800] ;  /* 0x00280000c354783b */ /* 0x000fe80000004200 */
        /* <DEDUP_REMOVED lines=11> */
[----:B------:R3:W-:Y:S01]  /*6310*/  REDG.E.ADD.F32.FTZ.RN.STRONG.GPU desc[UR14][R6.64], R91 ;  /* 0x0000005b060079a6 */ /* 0x0007e2000c10f38e */
[----:B------:R-:W-:Y:S03]  /*6320*/  IMAD.IADD R5, R148, 0x1, R4 ;  /* 0x0000000194057824 */ /* 0x000fe600078e0204 */
[----:B------:R-:W-:Y:S04]  /*6330*/  REDG.E.ADD.F32.FTZ.RN.STRONG.GPU desc[UR14][R246.64+0x280], R96 ;  /* 0x00028060f60079a6 */ /* 0x000fe8000c10f38e */
[----:B------:R-:W-:Y:S04]  /*6340*/  REDG.E.ADD.F32.FTZ.RN.STRONG.GPU desc[UR14][R150.64+0x280], R97 ;  /* 0x00028061960079a6 */ /* 0x000fe8000c10f38e */
[----:B------:R-:W-:Y:S01]  /*6350*/  LDSM.16.MT88.4 R88, [R195+0x4800] ;  /* 0x00480000c358783b */ /* 0x000fe20000004200 */
[CC--:B-1----:R-:W-:Y:S04]  /*6360*/  LEA R8, P1, R149.reuse, R246.reuse, 0x2 ;  /* 0x000000f695087211 */ /* 0x0c2fe800078210ff */
[-C--:B------:R-:W-:Y:S02]  /*6370*/  LEA.HI.X.SX32 R9, R149, R247.reuse, 0x2, P1 ;  /* 0x000000f795097211 */ /* 0x080fe400008f16ff */
[CC--:B--2---:R-:W-:Y:S03]  /*6380*/  LEA R10, P1, R4.reuse, R246.reuse, 0x2 ;  /* 0x000000f6040a7211 */ /* 0x0c4fe600078210ff */
[----:B------:R1:W-:Y:S01]  /*6390*/  REDG.E.ADD.F32.FTZ.RN.STRONG.GPU desc[UR14][R8.64], R98 ;  /* 0x00000062080079a6 */ /* 0x0003e2000c10f38e */
[-C--:B------:R-:W-:Y:S01]  /*63a0*/  LEA.HI.X.SX32 R11, R4, R247.reuse, 0x2, P1 ;  /* 0x000000f7040b7211 */ /* 0x080fe200008f16ff */
[C---:B---3--:R-:W-:Y:S01]  /*63b0*/  IMAD.IADD R6, R148.reuse, 0x1, R5 ;  /* 0x0000000194067824 */ /* 0x048fe200078e0205 */
[CC--:B------:R-:W-:Y:S03]  /*63c0*/  LEA R12, P1, R5.reuse, R246.reuse, 0x2 ;  /* 0x000000f6050c7211 */ /* 0x0c0fe600078210ff */
[----:B------:R-:W-:Y:S01]  /*63d0*/  REDG.E.ADD.F32.FTZ.RN.STRONG.GPU desc[UR14][R10.64], R99 ;  /* 0x000000630a0079a6 */ /* 0x000fe2000c10f38e */
[----:B------:R-:W-:Y:S01]  /*63e0*/  IMAD.IADD R4, R148, 0x1, R6 ;  /* 0x0000000194047824 */ /* 0x000fe200078e0206 */
[-C--:B------:R-:W-:Y:S02]  /*63f0*/  LEA.HI.X.SX32 R13, R5, R247.reuse, 0x2, P1 ;  /* 0x000000f7050d7211 */ /* 0x080fe400008f16ff */
[-C--:B------:R-:W-:Y:S01]  /*6400*/  LEA R16, P3, R6, R246.reuse, 0x2 ;  /* 0x000000f606107211 */ /* 0x080fe200078610ff */
[----:B------:R-:W-:Y:S01]  /*6410*/  IMAD.IADD R148, R148, 0x1, R4 ;  /* 0x0000000194947824 */ /* 0x000fe200078e0204 */
[-C--:B------:R-:W-:Y:S01]  /*6420*/  LEA R14, P2, R4, R246.reuse, 0x2 ;  /* 0x000000f6040e7211 */ /* 0x080fe200078410ff */
[----:B------:R-:W-:Y:S01]  /*6430*/  REDG.E.ADD.F32.FTZ.RN.STRONG.GPU desc[UR14][R12.64], R92 ;  /* 0x0000005c0c0079a6 */ /* 0x000fe2000c10f38e */
[-C--:B------:R-:W-:Y:S02]  /*6440*/  LEA.HI.X.SX32 R17, R6, R247.reuse, 0x2, P3 ;  /* 0x000000f706117211 */ /* 0x080fe400018f16ff */
[-C--:B------:R-:W-:Y:S02]  /*6450*/  LEA.HI.X.SX32 R15, R4, R247.reuse, 0x2, P2 ;  /* 0x000000f7040f7211 */ /* 0x080fe400010f16ff */
[----:B------:R-:W-:Y:S01]  /*6460*/  LDSM.16.MT88.4 R4, [R198+0x1e000] ;  /* 0x01e00000c604783b */ /* 0x000fe20000004200 */
[----:B------:R-:W-:Y:S03]  /*6470*/  @P6 IADD3 R232, P2, R232, -0x100, RZ ;  /* 0xffffff00e8e86810 */ /* 0x000fe60007f5e0ff */
[----:B------:R-:W-:Y:S01]  /*6480*/  REDG.E.ADD.F32.FTZ.RN.STRONG.GPU desc[UR14][R16.64], R93 ;  /* 0x0000005d100079a6 */ /* 0x000fe2000c10f38e */
[----:B------:R-:W-:Y:S03]  /*6490*/  @P6 IADD3.X R231, R231, -0x1, RZ, P2, !PT ;  /* 0xffffffffe7e76810 */ /* 0x000fe600017fe4ff */
[----:B------:R-:W-:Y:S01]  /*64a0*/  REDG.E.ADD.F32.FTZ.RN.STRONG.GPU desc[UR14][R14.64], R94 ;  /* 0x0000005e0e0079a6 */ /* 0x000fe2000c10f38e */
[C---:B-1----:R-:W-:Y:S03]  /*64b0*/  LEA R8, P1, R148.reuse, R246, 0x2 ;  /* 0x000000f694087211 */ /* 0x042fe600078210ff */
[----:B------:R-:W-:Y:S01]  /*64c0*/  LDSM.16.MT88.4 R12, [R0+0x1e000] ;  /* 0x01e00000000c783b */ /* 0x000fe20000004200 */
[----:B------:R-:W-:Y:S03]  /*64d0*/  LEA.HI.X.SX32 R9, R148, R247, 0x2, P1 ;  /* 0x000000f794097211 */ /* 0x000fe600008f16ff */
[----:B------:R-:W-:Y:S04]  /*64e0*/  LDSM.16.MT88.4 R16, [R195+0x2000] ;  /* 0x00200000c310783b */ /* 0x000fe80000004200 */
[----:B------:R-:W-:Y:S04]  /*64f0*/  REDG.E.ADD.F32.FTZ.RN.STRONG.GPU desc[UR14][R8.64], R95 ;  /* 0x0000005f080079a6 */ /* 0x000fe8000c10f38e */
[----:B------:R-:W1:Y:S04]  /*6500*/  LDSM.16.MT88.4 R8, [R195] ;  /* 0x00000000c308783b */ /* 0x000e680000004200 */
[----:B------:R-:W-:Y:S01]  /*6510*/  LDSM.16.MT88.4 R92, [R195+0x3800] ;  /* 0x00380000c35c783b */ /* 0x000fe20000004200 */
[-C--:B-1----:R-:W-:Y:S06]  /*6520*/  HMMA.16816.F32 R100, R4, R8.reuse, R100 ;  /* 0x000000080464723c */ /* 0x082fec0000001864 */
        /* <DEDUP_REMOVED lines=14> */
[----:B------:R-:W1:Y:S04]  /*6610*/  LDSM.16.MT88.4 R4, [R198+0x1f000] ;  /* 0x01f00000c604783b */ /* 0x000e680000004200 */
[----:B------:R-:W2:Y:S01]  /*6620*/  LDSM.16.MT88.4 R68, [R195+0x5000] ;  /* 0x00500000c344783b */ /* 0x000ea20000004200 */
        /* <DEDUP_REMOVED lines=15> */
[----:B------:R-:W4:Y:S05]  /*6720*/  LDSM.16.MT88.4 R72, [R195+0x5800] ;  /* 0x00580000c348783b */ /* 0x000f2a0000004200 */
        /* <DEDUP_REMOVED lines=13> */
[----:B------:R-:W-:Y:S01]  /*6800*/  LOP3.LUT R4, R241, 0x1, RZ, 0xc0, !PT ;  /* 0x00000001f1047812 */ /* 0x000fe200078ec0ff */
[C---:B------:R-:W-:Y:S04]  /*6810*/  HMMA.16816.F32 R104, R84.reuse, R80, R104 ;  /* 0x000000505468723c */ /* 0x040fe80000001868 */
[----:B------:R-:W-:Y:S01]  /*6820*/  ISETP.NE.U32.AND P1, PT, R4, 0x1, PT ;  /* 0x000000010400780c */ /* 0x000fe20003f25070 */
[----:B------:R-:W-:Y:S01]  /*6830*/  VIADD R5, R195, 0xffffa000 ;  /* 0xffffa000c3057836 */ /* 0x000fe20000000000 */
[-C--:B------:R-:W-:Y:S05]  /*6840*/  HMMA.16816.F32 R108, R84, R82.reuse, R108 ;  /* 0x00000052546c723c */ /* 0x080fea000000186c */
[----:B------:R-:W-:Y:S01]  /*6850*/  @P6 IADD3 R4, P3, R234, -0x100, RZ ;  /* 0xffffff00ea046810 */ /* 0x000fe20007f7e0ff */
[C---:B------:R-:W-:Y:S05]  /*6860*/  HMMA.16816.F32 R112, R76.reuse, R82, R112 ;  /* 0x000000524c70723c */ /* 0x040fea0000001870 */
[----:B------:R-:W-:Y:S01]  /*6870*/  @P6 IMAD.MOV.U32 R234, RZ, RZ, R4 ;  /* 0x000000ffffea6224 */ /* 0x000fe200078e0004 */
[-C--:B------:R-:W-:Y:S05]  /*6880*/  HMMA.16816.F32 R116, R76, R92.reuse, R116 ;  /* 0x0000005c4c74723c */ /* 0x080fea0000001874 */
[----:B------:R-:W-:Y:S01]  /*6890*/  @P6 IADD3.X R4, R233, -0x1, RZ, P3, !PT ;  /* 0xffffffffe9046810 */ /* 0x000fe20001ffe4ff */
[C---:B------:R-:W-:Y:S04]  /*68a0*/  HMMA.16816.F32 R120, R84.reuse, R92, R120 ;  /* 0x0000005c5478723c */ /* 0x040fe80000001878 */
[----:B------:R-:W-:Y:S01]  /*68b0*/  ISETP.GT.AND P3, PT, R241, RZ, PT ;  /* 0x000000fff100720c */ /* 0x000fe20003f64270 */
[----:B------:R-:W-:Y:S01]  /*68c0*/  @P1 VIADD R5, R195, 0x6000 ;  /* 0x00006000c3051836 */ /* 0x000fe20000000000 */
[-C--:B------:R-:W-:Y:S05]  /*68d0*/  HMMA.16816.F32 R124, R84, R94.reuse, R124 ;  /* 0x0000005e547c723c */ /* 0x080fea000000187c */
[----:B------:R-:W-:Y:S01]  /*68e0*/  VIADD R241, R241, 0xffffffff ;  /* 0xfffffffff1f17836 */ /* 0x000fe20000000000 */
[C---:B------:R-:W-:Y:S05]  /*68f0*/  HMMA.16816.F32 R128, R76.reuse, R94, R128 ;  /* 0x0000005e4c80723c */ /* 0x040fea0000001880 */
[----:B------:R-:W-:Y:S01]  /*6900*/  @P6 IMAD.MOV.U32 R233, RZ, RZ, R4 ;  /* 0x000000ffffe96224 */ /* 0x000fe200078e0004 */
[-C--:B----4-:R-:W-:Y:S05]  /*6910*/  HMMA.16816.F32 R132, R76, R72.reuse, R132 ;  /* 0x000000484c84723c */ /* 0x090fea0000001884 */
[----:B------:R-:W-:Y:S01]  /*6920*/  IMAD.MOV.U32 R195, RZ, RZ, R5 ;  /* 0x000000ffffc37224 */ /* 0x000fe200078e0005 */
[C---:B------:R-:W-:Y:S06]  /*6930*/  HMMA.16816.F32 R136, R84.reuse, R72, R136 ;  /* 0x000000485488723c */ /* 0x040fec0000001888 */
[-C--:B------:R-:W-:Y:S06]  /*6940*/  HMMA.16816.F32 R140, R84, R74.reuse, R140 ;  /* 0x0000004a548c723c */ /* 0x080fec000000188c */
[----:B------:R-:W-:Y:S01]  /*6950*/  HMMA.16816.F32 R144, R76, R74, R144 ;  /* 0x0000004a4c90723c */ /* 0x000fe20000001890 */
[----:B------:R-:W-:Y:S11]  /*6960*/  @!UPT UIADD3 URZ, URZ, URZ, URZ ;  /* 0x0000003f3f3ff290 */ /* 0x000ff6000fffe03f */
[----:B------:R-:W-:Y:S01]  /*6970*/  @!UPT UIADD3 URZ, URZ, URZ, URZ ;  /* 0x0000003f3f3ff290 */ /* 0x000fe2000fffe03f */
[----:B------:R-:W-:Y:S11]  /*6980*/  @P3 BRA `(.L_x_277) ;  /* 0xffffffc800f03947 */ /* 0x000ff6000383ffff */
[----:B------:R-:W-:Y:S01]  /*6990*/  BAR.SYNC.DEFER_BLOCKING 0x0 ;  /* 0x0000000000007b1d */ /* 0x000fe20000010000 */
[----:B------:R-:W-:Y:S02]  /*69a0*/  ISETP.NE.AND P0, PT, R245, -0x1, PT ;  /* 0xfffffffff500780c */ /* 0x000fe40003f05270 */
[----:B------:R-:W-:Y:S02]  /*69b0*/  F2FP.F16.F32.PACK_AB R20, R21, R20 ;  /* 0x000000141514723e */ /* 0x000fe400000000ff */
[----:B------:R-:W-:Y:S01]  /*69c0*/  F2FP.F16.F32.PACK_AB R22, R23, R22 ;  /* 0x000000161716723e */ /* 0x000fe200000000ff */
[----:B------:R-:W-:Y:S01]  /*69d0*/  ULDC UR4, c[0x0][0x390] ;  /* 0x0000e40000047ab9 */ /* 0x000fe20000000800 */
[----:B------:R-:W-:Y:S01]  /*69e0*/  F2FP.F16.F32.PACK_AB R32, R33, R32 ;  /* 0x000000202120723e */ /* 0x000fe200000000ff */
[----:B------:R-:W-:Y:S01]  /*69f0*/  FMUL.FTZ R100, R100, UR4 ;  /* 0x0000000464647c20 */ /* 0x000fe20008410000 */
        /* <DEDUP_REMOVED lines=23> */
[----:B------:R-:W-:Y:S01]  /*6b70*/  F2FP.F16.F32.PACK_AB R100, R101, R100 ;  /* 0x000000646564723e */ /* 0x000fe200000000ff */
[----:B------:R-:W-:Y:S01]  /*6b80*/  FMUL.FTZ R120, R120, UR4 ;  /* 0x0000000478787c20 */ /* 0x000fe20008410000 */
[----:B------:R-:W-:Y:S01]  /*6b90*/  F2FP.F16.F32.PACK_AB R102, R103, R102 ;  /* 0x000000666766723e */ /* 0x000fe200000000ff */
        /* <DEDUP_REMOVED lines=28> */
[----:B------:R-:W-:Y:S01]  /*6d60*/  STS [R224], R100 ;  /* 0x00000064e0007388 */ /* 0x000fe20000000800 */
[----:B------:R-:W-:Y:S01]  /*6d70*/  F2FP.F16.F32.PACK_AB R130, R131, R130 ;  /* 0x000000828382723e */ /* 0x000fe200000000ff */
[----:B------:R-:W-:Y:S01]  /*6d80*/  FMUL.FTZ R140, R140, UR4 ;  /* 0x000000048c8c7c20 */ /* 0x000fe20008410000 */
[----:B------:R-:W-:Y:S01]  /*6d90*/  FMUL.FTZ R141, R141, UR4 ;  /* 0x000000048d8d7c20 */ /* 0x000fe20008410000 */
[----:B------:R-:W-:Y:S01]  /*6da0*/  STS [R224+0x400], R102 ;  /* 0x00040066e0007388 */ /* 0x000fe20000000800 */
[----:B------:R-:W-:Y:S01]  /*6db0*/  FMUL.FTZ R142, R142, UR4 ;  /* 0x000000048e8e7c20 */ /* 0x000fe20008410000 */
[----:B------:R-:W-:Y:S01]  /*6dc0*/  FMUL.FTZ R143, R143, UR4 ;  /* 0x000000048f8f7c20 */ /* 0x000fe20008410000 */
[----:B------:R-:W-:Y:S01]  /*6dd0*/  F2FP.F16.F32.PACK_AB R120, R121, R120 ;  /* 0x000000787978723e */ /* 0x000fe200000000ff */
[----:B------:R-:W-:Y:S01]  /*6de0*/  STS [R226], R112 ;  /* 0x00000070e2007388 */ /* 0x000fe20000000800 */
[----:B------:R-:W-:Y:S01]  /*6df0*/  F2FP.F16.F32.PACK_AB R122, R123, R122 ;  /* 0x0000007a7b7a723e */ /* 0x000fe200000000ff */
[----:B------:R-:W1:Y:S01]  /*6e00*/  @P0 LDC.64 R2, c[0x0][0x458] ;  /* 0x00011600ff020b82 */ /* 0x000e620000000a00 */
[----:B------:R-:W-:Y:S01]  /*6e10*/  F2FP.F16.F32.PACK_AB R124, R125, R124 ;  /* 0x0000007c7d7c723e */ /* 0x000fe200000000ff */
[----:B------:R-:W-:Y:S01]  /*6e20*/  STS [R226+0x400], R114 ;  /* 0x00040072e2007388 */ /* 0x000fe20000000800 */
[----:B------:R-:W-:-:S02]  /*6e30*/  F2FP.F16.F32.PACK_AB R126, R127, R126 ;  /* 0x0000007e7f7e723e */ /* 0x000fc400000000ff */
[----:B------:R-:W-:Y:S01]  /*6e40*/  F2FP.F16.F32.PACK_AB R132, R133, R132 ;  /* 0x000000848584723e */ /* 0x000fe200000000ff */
[----:B------:R-:W-:Y:S01]  /*6e50*/  STS [R224+0x1000], R104 ;  /* 0x00100068e0007388 */ /* 0x000fe20000000800 */
[----:B------:R-:W-:Y:S01]  /*6e60*/  F2FP.F16.F32.PACK_AB R134, R135, R134 ;  /* 0x000000868786723e */ /* 0x000fe200000000ff */
[----:B------:R-:W2:Y:S01]  /*6e70*/  @P0 LDC.64 R4, c[0x0][0x450] ;  /* 0x00011400ff040b82 */ /* 0x000ea20000000a00 */
[----:B------:R-:W-:Y:S01]  /*6e80*/  F2FP.F16.F32.PACK_AB R144, R145, R144 ;  /* 0x000000909190723e */ /* 0x000fe200000000ff */
[----:B------:R-:W-:Y:S01]  /*6e90*/  STS [R224+0x1400], R106 ;  /* 0x0014006ae0007388 */ /* 0x000fe20000000800 */
[----:B------:R-:W-:Y:S02]  /*6ea0*/  F2FP.F16.F32.PACK_AB R146, R147, R146 ;  /* 0x000000929392723e */ /* 0x000fe400000000ff */
[----:B------:R-:W-:Y:S01]  /*6eb0*/  F2FP.F16.F32.PACK_AB R136, R137, R136 ;  /* 0x000000888988723e */ /* 0x000fe200000000ff */
[----:B------:R-:W-:Y:S01]  /*6ec0*/  STS [R226+0x1000], R108 ;  /* 0x0010006ce2007388 */ /* 0x000fe20000000800 */
[----:B------:R-:W-:-:S02]  /*6ed0*/  F2FP.F16.F32.PACK_AB R138, R139, R138 ;  /* 0x0000008a8b8a723e */ /* 0x000fc400000000ff */
[----:B------:R-:W-:Y:S01]  /*6ee0*/  F2FP.F16.F32.PACK_AB R140, R141, R140 ;  /* 0x0000008c8d8c723e */ /* 0x000fe200000000ff */
[----:B------:R-:W-:Y:S01]  /*6ef0*/  STS [R226+0x1400], R110 ;  /* 0x0014006ee2007388 */ /* 0x000fe20000000800 */
[----:B------:R-:W-:Y:S02]  /*6f00*/  F2FP.F16.F32.PACK_AB R142, R143, R142 ;  /* 0x0000008e8f8e723e */ /* 0x000fe400000000ff */
        /* <DEDUP_REMOVED lines=29> */
[CC--:B------:R-:W-:Y:S02]  /*70e0*/  @P0 IADD3 R10, R244.reuse, R245.reuse, RZ ;  /* 0x000000f5f40a0210 */ /* 0x0c0fe40007ffe0ff */
[----:B------:R-:W-:Y:S01]  /*70f0*/  @P0 IADD3 R8, R244, R245, RZ ;  /* 0x000000f5f4080210 */ /* 0x000fe20007ffe0ff */
[----:B------:R-:W-:Y:S01]  /*7100*/  STS [R226+0x4000], R144 ;  /* 0x00400090e2007388 */ /* 0x000fe20000000800 */
[----:B------:R-:W-:Y:S01]  /*7110*/  F2FP.F16.F32.PACK_AB R60, R61, R60 ;  /* 0x0000003c3d3c723e */ /* 0x000fe200000000ff */
[C---:B-1----:R-:W-:Y:S01]  /*7120*/  @P0 IMAD R6, R10.reuse, R3, RZ ;  /* 0x000000030a060224 */ /* 0x042fe200078e02ff */
[----:B------:R-:W-:Y:S01]  /*7130*/  F2FP.F16.F32.PACK_AB R62, R63, R62 ;  /* 0x0000003e3f3e723e */ /* 0x000fe200000000ff */
[----:B------:R-:W-:Y:S01]  /*7140*/  STS [R226+0x4400], R146 ;  /* 0x00440092e2007388 */ /* 0x000fe20000000800 */
[----:B------:R-:W-:-:S03]  /*7150*/  @P0 IMAD.WIDE.U32 R10, R10, R2, RZ ;  /* 0x000000020a0a0225 */ /* 0x000fc600078e00ff */
[----:B------:R-:W-:Y:S02]  /*7160*/  STS [R224+0x5000], R136 ;  /* 0x00500088e0007388 */ /* 0x000fe40000000800 */
[----:B------:R-:W-:Y:S02]  /*7170*/  @P0 IADD3 R6, R11, R6, RZ ;  /* 0x000000060b060210 */ /* 0x000fe40007ffe0ff */
[----:B------:R-:W-:Y:S01]  /*7180*/  STS [R224+0x5400], R138 ;  /* 0x0054008ae0007388 */ /* 0x000fe20000000800 */
[----:B------:R-:W-:-:S03]  /*7190*/  @P0 MOV R7, R10 ;  /* 0x0000000a00070202 */ /* 0x000fc60000000f00 */
        /* <DEDUP_REMOVED lines=22> */
[----:B------:R1:W-:Y:S01]  /*7300*/  STS [R224+0xb000], R56 ;  /* 0x00b00038e0007388 */ /* 0x0003e20000000800 */
[----:B--2---:R-:W-:-:S02]  /*7310*/  @P0 IMAD R44, R8, R5, RZ ;  /* 0x00000005082c0224 */ /* 0x004fc400078e02ff */
[----:B------:R-:W-:Y:S01]  /*7320*/  @P0 IMAD.WIDE.U32 R8, R8, R4, RZ ;  /* 0x0000000408080225 */ /* 0x000fe200078e00ff */
[----:B------:R1:W-:Y:S04]  /*7330*/  STS [R224+0xb400], R58 ;  /* 0x00b4003ae0007388 */ /* 0x0003e80000000800 */
[----:B------:R-:W-:Y:S02]  /*7340*/  @P0 IADD3 R44, R9, R44, RZ ;  /* 0x0000002c092c0210 */ /* 0x000fe40007ffe0ff */
[----:B------:R-:W-:Y:S01]  /*7350*/  @P0 MOV R45, R8 ;  /* 0x00000008002d0202 */ /* 0x000fe20000000f00 */
[----:B------:R-:W-:Y:S06]  /*7360*/  @P0 BRA `(.L_x_278) ;  /* 0x0000000000300947 */ /* 0x000fec0003800000 */
[----:B------:R-:W2:Y:S01]  /*7370*/  LDC.64 R4, c[0x0][0x450] ;  /* 0x00011400ff047b82 */ /* 0x000ea20000000a00 */
[----:B------:R-:W-:-:S07]  /*7380*/  SHF.R.S32.HI R11, RZ, 0x1f, R244 ;  /* 0x0000001fff0b7819 */ /* 0x000fce00000114f4 */
[----:B------:R-:W3:Y:S01]  /*7390*/  LDC.64 R8, c[0x0][0x438] ;  /* 0x00010e00ff087b82 */ /* 0x000ee20000000a00 */
[-C--:B--2---:R-:W-:Y:S02]  /*73a0*/  IMAD R11, R11, R4.reuse, RZ ;  /* 0x000000040b0b7224 */ /* 0x084fe400078e02ff */
[----:B------:R-:W-:-:S04]  /*73b0*/  IMAD.WIDE.U32 R12, R244, R4, RZ ;  /* 0x00000004f40c7225 */ /* 0x000fc800078e00ff */
[----:B------:R-:W-:Y:S02]  /*73c0*/  IMAD R11, R244, R5, R11 ;  /* 0x00000005f40b7224 */ /* 0x000fe400078e020b */
[----:B---3--:R-:W-:-:S03]  /*73d0*/  IMAD R10, R217, R8, RZ ;  /* 0x00000008d90a7224 */ /* 0x008fc600078e02ff */
[----:B------:R-:W-:Y:S01]  /*73e0*/  IADD3 R13, R13, R11, RZ ;  /* 0x0000000b0d0d7210 */ /* 0x000fe20007ffe0ff */
[C---:B------:R-:W-:Y:S02]  /*73f0*/  IMAD R9, R206.reuse, R9, R10 ;  /* 0x00000009ce097224 */ /* 0x040fe400078e020a */
[----:B------:R-:W-:-:S05]  /*7400*/  IMAD.WIDE.U32 R12, R206, R8, R12 ;  /* 0x00000008ce0c7225 */ /* 0x000fca00078e000c */
[----:B------:R-:W-:Y:S02]  /*7410*/  IADD3 R44, R13, R9, RZ ;  /* 0x000000090d2c7210 */ /* 0x000fe40007ffe0ff */
[----:B------:R-:W-:Y:S02]  /*7420*/  MOV R45, R12 ;  /* 0x0000000c002d7202 */ /* 0x000fe40000000f00 */
.L_x_278:
[----:B------:R-:W-:Y:S05]  /*7430*/  @P0 BRA `(.L_x_279) ;  /* 0x0000000000300947 */ /* 0x000fea0003800000 */
        /* <DEDUP_REMOVED lines=11> */
[----:B------:R-:W-:-:S07]  /*74f0*/  MOV R7, R10 ;  /* 0x0000000a00077202 */ /* 0x000fce0000000f00 */
.L_x_279:
[----:B------:R2:W-:Y:S01]  /*7500*/  STS [R226+0xb000], R60 ;  /* 0x00b0003ce2007388 */ /* 0x0005e20000000800 */
[----:B------:R-:W-:Y:S01]  /*7510*/  SHF.R.S32.HI R61, RZ, 0x1f, R214 ;  /* 0x0000001fff3d7819 */ /* 0x000fe200000114d6 */
[----:B------:R-:W-:Y:S01]  /*7520*/  IMAD R243, R221, -0x40, R243 ;  /* 0xffffffc0ddf37824 */ /* 0x000fe200078e02f3 */
[----:B-1----:R-:W-:Y:S01]  /*7530*/  SHF.R.S32.HI R56, RZ, 0x1f, R242 ;  /* 0x0000001fff387819 */ /* 0x002fe200000114f2 */
[----:B------:R1:W-:Y:S01]  /*7540*/  STS [R226+0xb400], R62 ;  /* 0x00b4003ee2007388 */ /* 0x0003e20000000800 */
[----:B------:R-:W-:Y:S01]  /*7550*/  ULDC.64 UR6, c[0x0][0x468] ;  /* 0x00011a0000067ab9 */ /* 0x000fe20000000a00 */
[----:B------:R-:W-:Y:S01]  /*7560*/  BSSY B0, `(.L_x_280) ;  /* 0x000002c000007945 */ /* 0x000fe20003800000 */
[----:B------:R-:W-:Y:S01]  /*7570*/  BAR.SYNC.DEFER_BLOCKING 0x0 ;  /* 0x0000000000007b1d */ /* 0x000fe20000010000 */
[----:B------:R-:W-:Y:S01]  /*7580*/  IMAD R46, R56, R4, RZ ;  /* 0x00000004382e7224 */ /* 0x000fe200078e02ff */
[----:B------:R-:W-:-:S03]  /*7590*/  ISETP.GE.AND P4, PT, R213, R243, PT ;  /* 0x000000f3d500720c */ /* 0x000fc60003f86270 */
[----:B------:R-:W-:Y:S01]  /*75a0*/  IMAD R46, R242, R5, R46 ;  /* 0x00000005f22e7224 */ /* 0x000fe200078e022e */
[----:B--2---:R-:W-:-:S05]  /*75b0*/  MOV R60, R214 ;  /* 0x000000d6003c7202 */ /* 0x004fca0000000f00 */
[----:B------:R-:W-:Y:S01]  /*75c0*/  IMAD.WIDE.U32 R48, R242, R4, R60 ;  /* 0x00000004f2307225 */ /* 0x000fe200078e003c */
[----:B------:R2:W3:Y:S02]  /*75d0*/  LDS.128 R40, [R223+0x13000] ;  /* 0x01300000df287984 */ /* 0x0004e40000000c00 */
[----:B-1----:R-:W-:Y:S02]  /*75e0*/  IADD3 R62, P0, R45, R48, RZ ;  /* 0x000000302d3e7210 */ /* 0x002fe40007f1e0ff */
[----:B------:R2:W1:Y:S01]  /*75f0*/  LDS.128 R36, [R223+0x15000] ;  /* 0x01500000df247984 */ /* 0x0004620000000c00 */
[----:B------:R-:W-:Y:S02]  /*7600*/  IADD3 R45, R213, 0x20, RZ ;  /* 0x00000020d52d7810 */ /* 0x000fe40007ffe0ff */
[----:B------:R-:W-:Y:S01]  /*7610*/  IADD3.X R63, R44, R49, R46, P0, !PT ;  /* 0x000000312c3f7210 */ /* 0x000fe200007fe42e */
[----:B------:R2:W4:Y:S01]  /*7620*/  LDS.128 R32, [R223+0x17000] ;  /* 0x01700000df207984 */ /* 0x0005220000000c00 */
[----:B------:R-:W-:Y:S01]  /*7630*/  IMAD R44, R236, UR6, RZ ;  /* 0x00000006ec2c7c24 */ /* 0x000fe2000f8e02ff */
[----:B------:R-:W-:-:S02]  /*7640*/  ISETP.GE.AND P3, PT, R45, R243, PT ;  /* 0x000000f32d00720c */ /* 0x000fc40003f66270 */
[----:B------:R2:W1:Y:S01]  /*7650*/  LDS.128 R28, [R223+0x18000] ;  /* 0x01800000df1c7984 */ /* 0x0004620000000c00 */
[C---:B------:R-:W-:Y:S02]  /*7660*/  IMAD R44, R218.reuse, UR7, R44 ;  /* 0x00000007da2c7c24 */ /* 0x040fe4000f8e022c */
[----:B------:R-:W-:Y:S01]  /*7670*/  IMAD.WIDE.U32 R62, R218, UR6, R62 ;  /* 0x00000006da3e7c25 */ /* 0x000fe2000f8e003e */
[----:B------:R2:W1:Y:S04]  /*7680*/  LDS.128 R24, [R223+0x19000] ;  /* 0x01900000df187984 */ /* 0x0004680000000c00 */
[----:B------:R2:W1:Y:S01]  /*7690*/  LDS.128 R20, [R223+0x1a000] ;  /* 0x01a00000df147984 */ /* 0x0004620000000c00 */
[----:B------:R-:W-:-:S03]  /*76a0*/  IADD3 R57, R63, R44, RZ ;  /* 0x0000002c3f397210 */ /* 0x000fc60007ffe0ff */
[----:B------:R2:W1:Y:S04]  /*76b0*/  LDS.128 R16, [R223+0x1b000] ;  /* 0x01b00000df107984 */ /* 0x0004680000000c00 */
[----:B------:R2:W1:Y:S04]  /*76c0*/  LDS.128 R12, [R223+0x1c000] ;  /* 0x01c00000df0c7984 */ /* 0x0004680000000c00 */
[----:B------:R2:W1:Y:S01]  /*76d0*/  LDS.128 R8, [R223+0x1d000] ;  /* 0x01d00000df087984 */ /* 0x0004620000000c00 */
[----:B------:R-:W-:Y:S05]  /*76e0*/  @P4 BRA `(.L_x_281) ;  /* 0x00000000004c4947 */ /* 0x000fea0003800000 */
[----:B------:R-:W-:Y:S01]  /*76f0*/  ULDC UR4, c[0x0][0x2d0] ;  /* 0x0000b40000047ab9 */ /* 0x000fe20000000800 */
[----:B------:R-:W3:Y:S01]  /*7700*/  LDS.128 R52, [R223+0x14000] ;  /* 0x01400000df347984 */ /* 0x000ee20000000c00 */
[----:B------:R-:W-:Y:S01]  /*7710*/  ISETP.GE.AND P5, PT, R214, UR4, PT ;  /* 0x00000004d6007c0c */ /* 0x000fe2000bfa6270 */
[-C--:B------:R-:W-:Y:S01]  /*7720*/  IMAD R58, R216, R4.reuse, RZ ;  /* 0x00000004d83a7224 */ /* 0x080fe200078e02ff */
[----:B------:R-:W-:Y:S01]  /*7730*/  MOV R65, R57 ;  /* 0x0000003900417202 */ /* 0x000fe20000000f00 */
[----:B------:R-:W4:Y:S01]  /*7740*/  LDS.128 R48, [R223+0x16000] ;  /* 0x01600000df307984 */ /* 0x000f220000000c00 */
[----:B------:R-:W-:Y:S01]  /*7750*/  IMAD.MOV.U32 R64, RZ, RZ, R62 ;  /* 0x000000ffff407224 */ /* 0x000fe200078e003e */
[----:B------:R-:W-:Y:S01]  /*7760*/  ISETP.GE.AND P2, PT, R220, UR4, PT ;  /* 0x00000004dc007c0c */ /* 0x000fe2000bf46270 */
[----:B------:R-:W-:Y:S01]  /*7770*/  IMAD R58, R213, R5, R58 ;  /* 0x00000005d53a7224 */ /* 0x000fe200078e023a */
[----:B------:R-:W-:Y:S01]  /*7780*/  ISETP.GE.AND P1, PT, R219, UR4, PT ;  /* 0x00000004db007c0c */ /* 0x000fe2000bf26270 */
[----:B------:R-:W-:Y:S01]  /*7790*/  IMAD.WIDE.U32 R64, R213, R4, R64 ;  /* 0x00000004d5407225 */ /* 0x000fe200078e0040 */
[----:B------:R-:W-:-:S03]  /*77a0*/  ULDC.64 UR6, c[0x0][0x3f0] ;  /* 0x0000fc0000067ab9 */ /* 0x000fc60000000a00 */
[----:B------:R-:W-:Y:S01]  /*77b0*/  IMAD.IADD R58, R65, 0x1, R58 ;  /* 0x00000001413a7824 */ /* 0x000fe200078e023a */
[----:B------:R-:W2:Y:S01]  /*77c0*/  @!P5 LDS.128 R44, [R223+0x12000] ;  /* 0x01200000df2cd984 */ /* 0x000ea20000000c00 */
[----:B------:R-:W-:-:S04]  /*77d0*/  LEA R66, P0, R64, UR6, 0x1 ;  /* 0x0000000640427c11 */ /* 0x000fc8000f8008ff */
[----:B------:R-:W-:-:S05]  /*77e0*/  LEA.HI.X R67, R64, UR7, R58, 0x1, P0 ;  /* 0x0000000740437c11 */ /* 0x000fca00080f0c3a */
[----:B---3--:R3:W-:Y:S04]  /*77f0*/  @!P2 STG.E.128 desc[UR14][R66.64+0x80], R52 ;  /* 0x000080344200a986 */ /* 0x0087e8000c101d0e */
[----:B----4-:R3:W-:Y:S04]  /*7800*/  @!P1 STG.E.128 desc[UR14][R66.64+0x100], R48 ;  /* 0x0001003042009986 */ /* 0x0107e8000c101d0e */
[----:B--2---:R3:W-:Y:S02]  /*7810*/  @!P5 STG.E.128 desc[UR14][R66.64], R44 ;  /* 0x0000002c4200d986 */ /* 0x0047e4000c101d0e */
.L_x_281:
[----:B------:R-:W-:Y:S05]  /*7820*/  BSYNC B0 ;  /* 0x0000000000007941 */ /* 0x000fea0003800000 */
.L_x_280:
[----:B------:R-:W-:Y:S04]  /*7830*/  BSSY B0, `(.L_x_282) ;  /* 0x0000014000007945 */ /* 0x000fe80003800000 */
[----:B------:R-:W-:Y:S05]  /*7840*/  @P3 BRA `(.L_x_283) ;  /* 0x0000000000483947 */ /* 0x000fea0003800000 */
[----:B---3--:R-:W-:Y:S01]  /*7850*/  IADD3 R45, P0, R213, 0x20, RZ ;  /* 0x00000020d52d7810 */ /* 0x008fe20007f1e0ff */
[----:B------:R-:W-:Y:S01]  /*7860*/  IMAD.MOV.U32 R46, RZ, RZ, R62 ;  /* 0x000000ffff2e7224 */ /* 0x000fe200078e003e */
[----:B------:R-:W-:Y:S01]  /*7870*/  MOV R47, R57 ;  /* 0x00000039002f7202 */ /* 0x000fe20000000f00 */
[----:B------:R-:W-:Y:S01]  /*7880*/  ULDC UR4, c[0x0][0x2d0] ;  /* 0x0000b40000047ab9 */ /* 0x000fe20000000800 */
[----:B------:R-:W-:Y:S01]  /*7890*/  ULDC.64 UR6, c[0x0][0x3f0] ;  /* 0x0000fc0000067ab9 */ /* 0x000fe20000000a00 */
[----:B------:R-:W-:Y:S01]  /*78a0*/  IMAD.X R44, RZ, RZ, R216, P0 ;  /* 0x000000ffff2c7224 */ /* 0x000fe200000e06d8 */
[----:B------:R-:W-:Y:S01]  /*78b0*/  ISETP.GE.AND P2, PT, R214, UR4, PT ;  /* 0x00000004d6007c0c */ /* 0x000fe2000bf46270 */
[-C--:B------:R-:W-:Y:S01]  /*78c0*/  IMAD.WIDE.U32 R46, R45, R4.reuse, R46 ;  /* 0x000000042d2e7225 */ /* 0x080fe200078e002e */
[----:B------:R-:W-:Y:S02]  /*78d0*/  ISETP.GE.AND P1, PT, R220, UR4, PT ;  /* 0x00000004dc007c0c */ /* 0x000fe4000bf26270 */
[----:B------:R-:W-:Y:S01]  /*78e0*/  ISETP.GE.AND P0, PT, R219, UR4, PT ;  /* 0x00000004db007c0c */ /* 0x000fe2000bf06270 */
[----:B------:R-:W-:Y:S01]  /*78f0*/  IMAD R44, R44, R4, RZ ;  /* 0x000000042c2c7224 */ /* 0x000fe200078e02ff */
[----:B------:R-:W-:-:S03]  /*7900*/  LEA R4, P5, R46, UR6, 0x1 ;  /* 0x000000062e047c11 */ /* 0x000fc6000f8a08ff */
[----:B------:R-:W-:-:S04]  /*7910*/  IMAD R44, R45, R5, R44 ;  /* 0x000000052d2c7224 */ /* 0x000fc800078e022c */
[----:B------:R-:W-:-:S05]  /*7920*/  IMAD.IADD R44, R47, 0x1, R44 ;  /* 0x000000012f2c7824 */ /* 0x000fca00078e022c */
[----:B------:R-:W-:-:S05]  /*7930*/  LEA.HI.X R5, R46, UR7, R44, 0x1, P5 ;  /* 0x000000072e057c11 */ /* 0x000fca000a8f0c2c */
[----:B------:R3:W-:Y:S04]  /*7940*/  @!P2 STG.E.128 desc[UR14][R4.64], R40 ;  /* 0x000000280400a986 */ /* 0x0007e8000c101d0e */
[----:B-1----:R3:W-:Y:S04]  /*7950*/  @!P1 STG.E.128 desc[UR14][R4.64+0x80], R36 ;  /* 0x0000802404009986 */ /* 0x0027e8000c101d0e */
[----:B----4-:R3:W-:Y:S02]  /*7960*/  @!P0 STG.E.128 desc[UR14][R4.64+0x100], R32 ;  /* 0x0001002004008986 */ /* 0x0107e4000c101d0e */
.L_x_283:
[----:B------:R-:W-:Y:S05]  /*7970*/  BSYNC B0 ;  /* 0x0000000000007941 */ /* 0x000fea0003800000 */
.L_x_282:
[-C--:B------:R-:W-:Y:S01]  /*7980*/  IMAD.WIDE.U32 R60, R242, R2.reuse, R60 ;  /* 0x00000002f23c7225 */ /* 0x080fe200078e003c */
[----:B------:R-:W-:Y:S01]  /*7990*/  ULDC.64 UR6, c[0x0][0x470] ;  /* 0x00011c0000067ab9 */ /* 0x000fe20000000a00 */
[----:B------:R-:W-:Y:S02]  /*79a0*/  BSSY B0, `(.L_x_284) ;  /* 0x000001a000007945 */ /* 0x000fe40003800000 */
[----:B------:R-:W-:Y:S01]  /*79b0*/  IMAD R56, R56, R2, RZ ;  /* 0x0000000238387224 */ /* 0x000fe200078e02ff */
[----:B---34-:R-:W-:Y:S01]  /*79c0*/  IADD3 R32, P0, R7, R60, RZ ;  /* 0x0000003c07207210 */ /* 0x018fe20007f1e0ff */
[----:B------:R-:W-:Y:S02]  /*79d0*/  IMAD R4, R236, UR6, RZ ;  /* 0x00000006ec047c24 */ /* 0x000fe4000f8e02ff */
[----:B------:R-:W-:Y:S02]  /*79e0*/  IMAD R56, R242, R3, R56 ;  /* 0x00000003f2387224 */ /* 0x000fe400078e0238 */
[----:B------:R-:W-:-:S03]  /*79f0*/  IMAD R4, R218, UR7, R4 ;  /* 0x00000007da047c24 */ /* 0x000fc6000f8e0204 */
[----:B------:R-:W-:-:S03]  /*7a00*/  IADD3.X R33, R6, R61, R56, P0, !PT ;  /* 0x0000003d06217210 */ /* 0x000fc600007fe438 */
[----:B------:R-:W-:-:S05]  /*7a10*/  IMAD.WIDE.U32 R6, R218, UR6, R32 ;  /* 0x00000006da067c25 */ /* 0x000fca000f8e0020 */
[----:B------:R-:W-:Y:S01]  /*7a20*/  IADD3 R4, R7, R4, RZ ;  /* 0x0000000407047210 */ /* 0x000fe20007ffe0ff */
[----:B------:R-:W-:Y:S06]  /*7a30*/  @P4 BRA `(.L_x_285) ;  /* 0x0000000000404947 */ /* 0x000fec0003800000 */
[----:B------:R-:W-:Y:S01]  /*7a40*/  MOV R33, R4 ;  /* 0x0000000400217202 */ /* 0x000fe20000000f00 */
[-C--:B------:R-:W-:Y:S01]  /*7a50*/  IMAD R5, R216, R2.reuse, RZ ;  /* 0x00000002d8057224 */ /* 0x080fe200078e02ff */
[----:B------:R-:W-:Y:S01]  /*7a60*/  ULDC UR4, c[0x0][0x2d0] ;  /* 0x0000b40000047ab9 */ /* 0x000fe20000000800 */
[----:B------:R-:W-:Y:S01]  /*7a70*/  IMAD.MOV.U32 R32, RZ, RZ, R6 ;  /* 0x000000ffff207224 */ /* 0x000fe200078e0006 */
[----:B------:R-:W-:Y:S01]  /*7a80*/  ISETP.GE.AND P2, PT, R214, UR4, PT ;  /* 0x00000004d6007c0c */ /* 0x000fe2000bf46270 */
[C---:B------:R-:W-:Y:S01]  /*7a90*/  IMAD R5, R213.reuse, R3, R5 ;  /* 0x00000003d5057224 */ /* 0x040fe200078e0205 */
[----:B------:R-:W-:Y:S01]  /*7aa0*/  ISETP.GE.AND P1, PT, R220, UR4, PT ;  /* 0x00000004dc007c0c */ /* 0x000fe2000bf26270 */
[----:B------:R-:W-:Y:S01]  /*7ab0*/  IMAD.WIDE.U32 R32, R213, R2, R32 ;  /* 0x00000002d5207225 */ /* 0x000fe200078e0020 */
[----:B------:R-:W-:Y:S01]  /*7ac0*/  ISETP.GE.AND P0, PT, R219, UR4, PT ;  /* 0x00000004db007c0c */ /* 0x000fe2000bf06270 */
[----:B------:R-:W-:Y:S02]  /*7ad0*/  ULDC.64 UR6, c[0x0][0x3f8] ;  /* 0x0000fe0000067ab9 */ /* 0x000fe40000000a00 */
[----:B------:R-:W-:Y:S01]  /*7ae0*/  IMAD.IADD R5, R33, 0x1, R5 ;  /* 0x0000000121057824 */ /* 0x000fe200078e0205 */
[----:B------:R-:W-:-:S04]  /*7af0*/  LEA R34, P4, R32, UR6, 0x1 ;  /* 0x0000000620227c11 */ /* 0x000fc8000f8808ff */
[----:B------:R-:W-:-:S05]  /*7b00*/  LEA.HI.X R35, R32, UR7, R5, 0x1, P4 ;  /* 0x0000000720237c11 */ /* 0x000fca000a0f0c05 */
[----:B-1----:R3:W-:Y:S04]  /*7b10*/  @!P2 STG.E.128 desc[UR14][R34.64], R28 ;  /* 0x0000001c2200a986 */ /* 0x0027e8000c101d0e */
[----:B------:R3:W-:Y:S04]  /*7b20*/  @!P1 STG.E.128 desc[UR14][R34.64+0x80], R20 ;  /* 0x0000801422009986 */ /* 0x0007e8000c101d0e */
[----:B------:R3:W-:Y:S02]  /*7b30*/  @!P0 STG.E.128 desc[UR14][R34.64+0x100], R12 ;  /* 0x0001000c22008986 */ /* 0x0007e4000c101d0e */
.L_x_285:
[----:B------:R-:W-:Y:S05]  /*7b40*/  BSYNC B0 ;  /* 0x0000000000007941 */ /* 0x000fea0003800000 */
.L_x_284:
[----:B------:R-:W-:Y:S05]  /*7b50*/  @P3 BRA `(.L_x_286) ;  /* 0x00000008007c3947 */ /* 0x000fea0003800000 */
[----:B------:R-:W-:Y:S01]  /*7b60*/  IADD3 R7, P0, R213, 0x20, RZ ;  /* 0x00000020d5077810 */ /* 0x000fe20007f1e0ff */
[----:B-1-3--:R-:W-:Y:S01]  /*7b70*/  IMAD.MOV.U32 R12, RZ, RZ, R6 ;  /* 0x000000ffff0c7224 */ /* 0x00afe200078e0006 */
[----:B------:R-:W-:Y:S01]  /*7b80*/  MOV R13, R4 ;  /* 0x00000004000d7202 */ /* 0x000fe20000000f00 */
[----:B------:R-:W-:Y:S01]  /*7b90*/  ULDC UR4, c[0x0][0x2d0] ;  /* 0x0000b40000047ab9 */ /* 0x000fe20000000800 */
[----:B------:R-:W-:Y:S01]  /*7ba0*/  ULDC.64 UR6, c[0x0][0x3f8] ;  /* 0x0000fe0000067ab9 */ /* 0x000fe20000000a00 */
[----:B------:R-:W-:Y:S01]  /*7bb0*/  IMAD.X R5, RZ, RZ, R216, P0 ;  /* 0x000000ffff057224 */ /* 0x000fe200000e06d8 */
[----:B------:R-:W-:Y:S01]  /*7bc0*/  ISETP.GE.AND P1, PT, R214, UR4, PT ;  /* 0x00000004d6007c0c */ /* 0x000fe2000bf26270 */
[----:B------:R-:W-:Y:S01]  /*7bd0*/  IMAD.WIDE.U32 R12, R7, R2, R12 ;  /* 0x00000002070c7225 */ /* 0x000fe200078e000c */
[----:B------:R-:W-:-:S03]  /*7be0*/  ISETP.GE.AND P0, PT, R220, UR4, PT ;  /* 0x00000004dc007c0c */ /* 0x000fc6000bf06270 */
[----:B------:R-:W-:Y:S01]  /*7bf0*/  IMAD R5, R5, R2, RZ ;  /* 0x0000000205057224 */ /* 0x000fe200078e02ff */
[----:B------:R-:W-:-:S03]  /*7c00*/  LEA R2, P2, R12, UR6, 0x1 ;  /* 0x000000060c027c11 */ /* 0x000fc6000f8408ff */
[----:B------:R-:W-:-:S04]  /*7c10*/  IMAD R5, R7, R3, R5 ;  /* 0x0000000307057224 */ /* 0x000fc800078e0205 */
[----:B------:R-:W-:-:S05]  /*7c20*/  IMAD.IADD R5, R13, 0x1, R5 ;  /* 0x000000010d057824 */ /* 0x000fca00078e0205 */
[----:B------:R-:W-:-:S05]  /*7c30*/  LEA.HI.X R3, R12, UR7, R5, 0x1, P2 ;  /* 0x000000070c037c11 */ /* 0x000fca00090f0c05 */
[----:B------:R4:W-:Y:S04]  /*7c40*/  @!P1 STG.E.128 desc[UR14][R2.64], R24 ;  /* 0x0000001802009986 */ /* 0x0009e8000c101d0e */
[----:B------:R4:W-:Y:S01]  /*7c50*/  @!P0 STG.E.128 desc[UR14][R2.64+0x80], R16 ;  /* 0x0000801002008986 */ /* 0x0009e2000c101d0e */
[----:B------:R-:W-:-:S13]  /*7c60*/  ISETP.GE.AND P0, PT, R219, UR4, PT ;  /* 0x00000004db007c0c */ /* 0x000fda000bf06270 */
[----:B------:R-:W-:Y:S05]  /*7c70*/  @P0 BRA `(.L_x_286) ;  /* 0x0000000800340947 */ /* 0x000fea0003800000 */
[----:B------:R1:W-:Y:S01]  /*7c80*/  STG.E.128 desc[UR14][R2.64+0x100], R8 ;  /* 0x0001000802007986 */ /* 0x0003e2000c101d0e */
[----:B------:R-:W-:Y:S05]  /*7c90*/  BRA `(.L_x_286) ;  /* 0x00000008002c7947 */ /* 0x000fea0003800000 */
.L_x_256:
[----:B------:R-:W-:Y:S02]  /*7ca0*/  ISETP.NE.AND P0, PT, R245, -0x1, PT ;  /* 0xfffffffff500780c */ /* 0x000fe40003f05270 */
[----:B------:R-:W-:-:S11]  /*7cb0*/  SHF.R.S32.HI R8, RZ, 0x1f, R242 ;  /* 0x0000001fff087819 */ /* 0x000fd600000114f2 */
[----:B------:R-:W1:Y:S01]  /*7cc0*/  @P0 LDC.64 R2, c[0x0][0x458] ;  /* 0x00011600ff020b82 */ /* 0x000e620000000a00 */
[CC--:B------:R-:W-:Y:S02]  /*7cd0*/  @P0 IADD3 R12, R244.reuse, R245.reuse, RZ ;  /* 0x000000f5f40c0210 */ /* 0x0c0fe40007ffe0ff */
[----:B------:R-:W-:-:S05]  /*7ce0*/  @P0 IADD3 R6, R244, R245, RZ ;  /* 0x000000f5f4060210 */ /* 0x000fca0007ffe0ff */
[----:B------:R-:W2:Y:S01]  /*7cf0*/  @P0 LDC.64 R4, c[0x0][0x450] ;  /* 0x00011400ff040b82 */ /* 0x000ea20000000a00 */
[C---:B-1----:R-:W-:Y:S02]  /*7d00*/  @P0 IMAD R11, R12.reuse, R3, RZ ;  /* 0x000000030c0b0224 */ /* 0x042fe400078e02ff */
[----:B------:R-:W-:-:S05]  /*7d10*/  @P0 IMAD.WIDE.U32 R12, R12, R2, RZ ;  /* 0x000000020c0c0225 */ /* 0x000fca00078e00ff */
[----:B------:R-:W-:Y:S01]  /*7d20*/  @P0 IADD3 R11, R13, R11, RZ ;  /* 0x0000000b0d0b0210 */ /* 0x000fe20007ffe0ff */
[C---:B--2---:R-:W-:Y:S02]  /*7d30*/  @P0 IMAD R9, R6.reuse, R5, RZ ;  /* 0x0000000506090224 */ /* 0x044fe400078e02ff */
[----:B------:R-:W-:-:S05]  /*7d40*/  @P0 IMAD.WIDE.U32 R6, R6, R4, RZ ;  /* 0x0000000406060225 */ /* 0x000fca00078e00ff */
        /* <DEDUP_REMOVED lines=15> */
.L_x_287:
        /* <DEDUP_REMOVED lines=11> */
[----:B------:R-:W-:-:S07]  /*7ef0*/  IADD3 R11, R13, R11, RZ ;  /* 0x0000000b0d0b7210 */ /* 0x000fce0007ffe0ff */
.L_x_288:
[----:B------:R-:W-:Y:S01]  /*7f00*/  IMAD R243, R221, -0x40, R243 ;  /* 0xffffffc0ddf37824 */ /* 0x000fe200078e02f3 */
[----:B------:R-:W-:Y:S01]  /*7f10*/  ULDC.64 UR6, c[0x0][0x468] ;  /* 0x00011a0000067ab9 */ /* 0x000fe20000000a00 */
[-C--:B------:R-:W-:Y:S01]  /*7f20*/  IMAD R6, R8, R4.reuse, RZ ;  /* 0x0000000408067224 */ /* 0x080fe200078e02ff */
[C---:B------:R-:W-:Y:S01]  /*7f30*/  IADD3 R7, R213.reuse, 0x20, RZ ;  /* 0x00000020d5077810 */ /* 0x040fe20007ffe0ff */
[C---:B------:R-:W-:Y:S01]  /*7f40*/  IMAD.WIDE.U32 R14, R242.reuse, R4, R214 ;  /* 0x00000004f20e7225 */ /* 0x040fe200078e00d6 */
[-C--:B------:R-:W-:Y:S01]  /*7f50*/  ISETP.GE.AND P4, PT, R213, R243.reuse, PT ;  /* 0x000000f3d500720c */ /* 0x080fe20003f86270 */
[----:B------:R-:W-:Y:S01]  /*7f60*/  BSSY B0, `(.L_x_289) ;  /* 0x000001a000007945 */ /* 0x000fe20003800000 */
[----:B------:R-:W-:Y:S01]  /*7f70*/  ISETP.GE.AND P3, PT, R7, R243, PT ;  /* 0x000000f30700720c */ /* 0x000fe20003f66270 */
[----:B------:R-:W-:Y:S01]  /*7f80*/  IMAD R6, R242, R5, R6 ;  /* 0x00000005f2067224 */ /* 0x000fe200078e0206 */
[----:B------:R-:W-:-:S04]  /*7f90*/  IADD3 R14, P0, R10, R14, RZ ;  /* 0x0000000e0a0e7210 */ /* 0x000fc80007f1e0ff */
[----:B------:R-:W-:Y:S01]  /*7fa0*/  IADD3.X R15, R9, R15, R6, P0, !PT ;  /* 0x0000000f090f7210 */ /* 0x000fe200007fe406 */
[----:B------:R-:W-:-:S04]  /*7fb0*/  IMAD R6, R236, UR6, RZ ;  /* 0x00000006ec067c24 */ /* 0x000fc8000f8e02ff */
[C---:B------:R-:W-:Y:S02]  /*7fc0*/  IMAD R6, R218.reuse, UR7, R6 ;  /* 0x00000007da067c24 */ /* 0x040fe4000f8e0206 */
        /* <DEDUP_REMOVED lines=19> */
.L_x_290:
[----:B------:R-:W-:Y:S05]  /*8100*/  BSYNC B0 ;  /* 0x0000000000007941 */ /* 0x000fea0003800000 */
.L_x_289:
[----:B------:R-:W-:Y:S04]  /*8110*/  BSSY B0, `(.L_x_291) ;  /* 0x0000013000007945 */ /* 0x000fe80003800000 */
[----:B------:R-:W-:Y:S05]  /*8120*/  @P3 BRA `(.L_x_292) ;  /* 0x0000000000443947 */ /* 0x000fea0003800000 */
[----:B------:R-:W-:Y:S01]  /*8130*/  IADD3 R7, P0, R213, 0x20, RZ ;  /* 0x00000020d5077810 */ /* 0x000fe20007f1e0ff */
[----:B------:R-:W-:Y:S01]  /*8140*/  IMAD.MOV.U32 R15, RZ, RZ, R9 ;  /* 0x000000ffff0f7224 */ /* 0x000fe200078e0009 */
[----:B------:R-:W-:Y:S01]  /*8150*/  ULDC UR4, c[0x0][0x2d0] ;  /* 0x0000b40000047ab9 */ /* 0x000fe20000000800 */
[----:B------:R-:W-:Y:S01]  /*8160*/  ULDC.64 UR6, c[0x0][0x3f0] ;  /* 0x0000fc0000067ab9 */ /* 0x000fe20000000a00 */
[----:B------:R-:W-:Y:S01]  /*8170*/  ISETP.GE.AND P2, PT, R214, UR4, PT ;  /* 0x00000004d6007c0c */ /* 0x000fe2000bf46270 */
        /* <DEDUP_REMOVED lines=9> */
[----:B------:R2:W-:Y:S04]  /*8210*/  @!P2 STG.E.128 desc[UR14][R4.64], RZ ;  /* 0x000000ff0400a986 */ /* 0x0005e8000c101d0e */
[----:B------:R2:W-:Y:S04]  /*8220*/  @!P1 STG.E.128 desc[UR14][R4.64+0x80], RZ ;  /* 0x000080ff04009986 */ /* 0x0005e8000c101d0e */
[----:B------:R2:W-:Y:S02]  /*8230*/  @!P0 STG.E.128 desc[UR14][R4.64+0x100], RZ ;  /* 0x000100ff04008986 */ /* 0x0005e4000c101d0e */
.L_x_292:
[----:B------:R-:W-:Y:S05]  /*8240*/  BSYNC B0 ;  /* 0x0000000000007941 */ /* 0x000fea0003800000 */
.L_x_291:
[-C--:B--2---:R-:W-:Y:S01]  /*8250*/  IMAD.WIDE.U32 R4, R242, R2.reuse, R214 ;  /* 0x00000002f2047225 */ /* 0x084fe200078e00d6 */
[----:B------:R-:W-:Y:S01]  /*8260*/  ULDC.64 UR6, c[0x0][0x470] ;  /* 0x00011c0000067ab9 */ /* 0x000fe20000000a00 */
[----:B------:R-:W-:Y:S02]  /*8270*/  BSSY B0, `(.L_x_293) ;  /* 0x000001a000007945 */ /* 0x000fe40003800000 */
[----:B------:R-:W-:Y:S01]  /*8280*/  IMAD R8, R8, R2, RZ ;  /* 0x0000000208087224 */ /* 0x000fe200078e02ff */
[----:B------:R-:W-:Y:S01]  /*8290*/  IADD3 R12, P0, R12, R4, RZ ;  /* 0x000000040c0c7210 */ /* 0x000fe20007f1e0ff */
        /* <DEDUP_REMOVED lines=23> */
.L_x_294:
[----:B------:R-:W-:Y:S05]  /*8410*/  BSYNC B0 ;  /* 0x0000000000007941 */ /* 0x000fea0003800000 */
.L_x_293:
[----:B------:R-:W-:Y:S05]  /*8420*/  @P3 BRA `(.L_x_286) ;  /* 0x0000000000483947 */ /* 0x000fea0003800000 */
[----:B------:R-:W-:Y:S01]  /*8430*/  IADD3 R5, P0, R213, 0x20, RZ ;  /* 0x00000020d5057810 */ /* 0x000fe20007f1e0ff */
        /* <DEDUP_REMOVED lines=17> */
.L_x_286:
[----:B------:R-:W-:Y:S05]  /*8550*/  BSYNC B1 ;  /* 0x0000000000017941 */ /* 0x000fea0003800000 */
.L_x_251:
[----:B-1-34-:R-:W1:Y:S02]  /*8560*/  LDC R2, c[0x0][0xc] ;  /* 0x00000300ff027b82 */ /* 0x01ae640000000800 */
[----:B-1----:R-:W-:-:S04]  /*8570*/  IADD3 R221, R2, R221, RZ ;  /* 0x000000dd02dd7210 */ /* 0x002fc80007ffe0ff */
[----:B------:R-:W-:-:S13]  /*8580*/  ISETP.GE.AND P0, PT, R221, UR12, PT ;  /* 0x0000000cdd007c0c */ /* 0x000fda000bf06270 */
[----:B------:R-:W-:Y:S05]  /*8590*/  @P0 BRA `(.L_x_295) ;  /* 0x0000000000040947 */ /* 0x000fea0003800000 */
[----:B------:R-:W-:Y:S05]  /*85a0*/  BRA `(.L_x_296) ;  /* 0xffffff8000e07947 */ /* 0x000fea000383ffff */
.L_x_295:
[----:B------:R-:W-:Y:S05]  /*85b0*/  EXIT ;  /* 0x000000000000794d */ /* 0x000fea0003800000 */
.L_x_297:
        /* <DEDUP_REMOVED lines=12> */
.L_x_1588:


//--------------------- .text._ZN5flash44flash_bwd_dq_dk_dv_loop_seqk_parallel_kernelI23Flash_bwd_kernel_traitsILi192ELi64ELi64ELi8ELi4ELi2ELi2ELb0ELb0EN7cutlass6half_tE19Flash_kernel_traitsILi192ELi64ELi64ELi8ES3_EELb0ELb0ELb1ELb0ELb0ELb0ELb0EEEvNS_16Flash_bwd_paramsE --------------------------
	.section	.text._ZN5flash44flash_bwd_dq_dk_dv_loop_seqk_parallel_kernelI23Flash_bwd_kernel_traitsILi192ELi64ELi64ELi8ELi4ELi2ELi2ELb0ELb0EN7cutlass6half_tE19Flash_kernel_traitsILi192ELi64ELi64ELi8ES3_EELb0ELb0ELb1ELb0ELb0ELb0ELb0EEEvNS_16Flash_bwd_paramsE,"ax",@progbits
	.align	128
        .global         _ZN5flash44flash_bwd_dq_dk_dv_loop_seqk_parallel_kernelI23Flash_bwd_kernel_traitsILi192ELi64ELi64ELi8ELi4ELi2ELi2ELb0ELb0EN7cutlass6half_tE19Flash_kernel_traitsILi192ELi64ELi64ELi8ES3_EELb0ELb0ELb1ELb0ELb0ELb0ELb0EEEvNS_16Flash_bwd_paramsE
        .type           _ZN5flash44flash_bwd_dq_dk_dv_loop_seqk_parallel_kernelI23Flash_bwd_kernel_traitsILi192ELi64ELi64ELi8ELi4ELi2ELi2ELb0ELb0EN7cutlass6half_tE19Flash_kernel_traitsILi192ELi64ELi64ELi8ES3_EELb0ELb0ELb1ELb0ELb0ELb0ELb0EEEvNS_16Flash_bwd_paramsE,@function
        .size           _ZN5flash44flash_bwd_dq_dk_dv_loop_seqk_parallel_kernelI23Flash_bwd_kernel_traitsILi192ELi64ELi64ELi8ELi4ELi2ELi2ELb0ELb0EN7cutlass6half_tE19Flash_kernel_traitsILi192ELi64ELi64ELi8ES3_EELb0ELb0ELb1ELb0ELb0ELb0ELb0EEEvNS_16Flash_bwd_paramsE,(.L_x_1589 - _ZN5flash44flash_bwd_dq_dk_dv_loop_seqk_parallel_kernelI23Flash_bwd_kernel_traitsILi192ELi64ELi64ELi8ELi4ELi2ELi2ELb0ELb0EN7cutlass6half_tE19Flash_kernel_traitsILi192ELi64ELi64ELi8ES3_EELb0ELb0ELb1ELb0ELb0ELb0ELb0EEEvNS_16Flash_bwd_paramsE)
        .other          _ZN5flash44flash_bwd_dq_dk_dv_loop_seqk_parallel_kernelI23Flash_bwd_kernel_traitsILi192ELi64ELi64ELi8ELi4ELi2ELi2ELb0ELb0EN7cutlass6half_tE19Flash_kernel_traitsILi192ELi64ELi64ELi8ES3_EELb0ELb0ELb1ELb0ELb0ELb0ELb0EEEvNS_16Flash_bwd_paramsE,@"STO_CUDA_ENTRY STV_DEFAULT"
_ZN5flash44flash_bwd_dq_dk_dv_loop_seqk_parallel_kernelI23Flash_bwd_kernel_traitsILi192ELi64ELi64ELi8ELi4ELi2ELi2ELb0ELb0EN7cutlass6half_tE19Flash_kernel_traitsILi192ELi64ELi64ELi8ES3_EELb0ELb0ELb1ELb0ELb0ELb0ELb0EEEvNS_16Flash_bwd_paramsE:
.text._ZN5flash44flash_bwd_dq_dk_dv_loop_seqk_parallel_kernelI23Flash_bwd_kernel_traitsILi192ELi64ELi64ELi8ELi4ELi2ELi2ELb0ELb0EN7cutlass6half_tE19Flash_kernel_traitsILi192ELi64ELi64ELi8ES3_EELb0ELb0ELb1ELb0ELb0ELb0ELb0EEEvNS_16Flash_bwd_paramsE:
        /* <DEDUP_REMOVED lines=22> */
[----:B-1----:R-:W-:-:S04]  /*0160*/  SHF.R.S32.HI R19, RZ, 0x1f, R6 ;  /* 0x0000001fff137819 */ /* 0x002fc80000011406 */
[CC--:B------:R-:W-:Y:S02]  /*0170*/  LEA.HI R11, R19.reuse, R6.reuse, RZ, 0x5 ;  /* 0x00000006130b7211 */ /* 0x0c0fe400078f28ff */
[CC--:B------:R-:W-:Y:S02]  /*0180*/  LEA.HI R9, R19.reuse, R6.reuse, RZ, 0x2 ;  /* 0x0000000613097211 */ /* 0x0c0fe400078f10ff */
[----:B------:R-:W-:Y:S02]  /*0190*/  SHF.R.S32.HI R8, RZ, 0x5, R11 ;  /* 0x00000005ff087819 */ /* 0x000fe4000001140b */
[--C-:B------:R-:W-:Y:S02]  /*01a0*/  SHF.R.S32.HI R0, RZ, 0x2, R9.reuse ;  /* 0x00000002ff007819 */ /* 0x100fe40000011409 */
[----:B------:R-:W-:Y:S02]  /*01b0*/  SHF.R.S32.HI R7, RZ, 0x1f, R9 ;  /* 0x0000001fff077819 */ /* 0x000fe40000011409 */
[----:B------:R-:W-:-:S02]  /*01c0*/  LEA.HI R17, R19, R6, RZ, 0x3 ;  /* 0x0000000613117211 */ /* 0x000fc400078f18ff */
[----:B------:R-:W-:Y:S02]  /*01d0*/  SHF.R.S32.HI R5, RZ, 0x1f, R11 ;  /* 0x0000001fff057819 */ /* 0x000fe4000001140b */
[----:B------:R-:W-:Y:S02]  /*01e0*/  LEA.HI R3, R11, R8, RZ, 0x1 ;  /* 0x000000080b037211 */ /* 0x000fe400078f08ff */
[----:B------:R-:W-:Y:S02]  /*01f0*/  LEA.HI R15, R19, R6, RZ, 0x4 ;  /* 0x00000006130f7211 */ /* 0x000fe400078f20ff */
[----:B------:R-:W-:Y:S02]  /*0200*/  LEA.HI R7, R7, R0, RZ, 0x3 ;  /* 0x0000000007077211 */ /* 0x000fe400078f18ff */
[----:B------:R-:W-:Y:S02]  /*0210*/  LOP3.LUT R11, R11, 0xffffffe0, RZ, 0xc0, !PT ;  /* 0xffffffe00b0b7812 */ /* 0x000fe400078ec0ff */
[----:B------:R-:W-:-:S02]  /*0220*/  LOP3.LUT R13, R17, 0xfffffff8, RZ, 0xc0, !PT ;  /* 0xfffffff8110d7812 */ /* 0x000fc400078ec0ff */
[----:B------:R-:W-:Y:S01]  /*0230*/  SHF.R.S32.HI R2, RZ, 0x4, R15 ;  /* 0x00000004ff027819 */ /* 0x000fe2000001140f */
[C---:B------:R-:W-:Y:S01]  /*0240*/  IMAD.IADD R11, R6.reuse, 0x1, -R11 ;  /* 0x00000001060b7824 */ /* 0x040fe200078e0a0b */
[----:B------:R-:W-:Y:S01]  /*0250*/  LOP3.LUT R7, R7, 0xfffffff8, RZ, 0xc0, !PT ;  /* 0xfffffff807077812 */ /* 0x000fe200078ec0ff */
[----:B------:R-:W-:Y:S01]  /*0260*/  IMAD.IADD R10, R6, 0x1, -R13 ;  /* 0x00000001060a7824 */ /* 0x000fe200078e0a0d */
[----:B------:R-:W-:Y:S02]  /*0270*/  LOP3.LUT R3, R3, 0xfffffffe, RZ, 0xc0, !PT ;  /* 0xfffffffe03037812 */ /* 0x000fe400078ec0ff */
[----:B------:R-:W-:Y:S01]  /*0280*/  SHF.R.S32.HI R210, RZ, 0x3, R17 ;  /* 0x00000003ffd27819 */ /* 0x000fe20000011411 */
[----:B------:R-:W-:Y:S01]  /*0290*/  IMAD.IADD R7, R0, 0x1, -R7 ;  /* 0x0000000100077824 */ /* 0x000fe200078e0a07 */
[C---:B------:R-:W-:Y:S01]  /*02a0*/  LEA.HI R4, R15.reuse, R2, RZ, 0x1 ;  /* 0x000000020f047211 */ /* 0x040fe200078f08ff */
[----:B------:R-:W-:Y:S01]  /*02b0*/  IMAD.SHL.U32 R212, R10, 0x8, RZ ;  /* 0x000000080ad47824 */ /* 0x000fe200078e00ff */
[----:B------:R-:W-:Y:S01]  /*02c0*/  LOP3.LUT R15, R15, 0xfffffff0, RZ, 0xc0, !PT ;  /* 0xfffffff00f0f7812 */ /* 0x000fe200078ec0ff */
[----:B------:R-:W-:Y:S01]  /*02d0*/  IMAD.IADD R3, R8, 0x1, -R3 ;  /* 0x0000000108037824 */ /* 0x000fe200078e0a03 */
[----:B------:R-:W-:Y:S01]  /*02e0*/  LEA.HI R5, R5, R8, RZ, 0x2 ;  /* 0x0000000805057211 */ /* 0x000fe200078f10ff */
[----:B------:R-:W-:Y:S01]  /*02f0*/  IMAD.SHL.U32 R209, R210, 0x40, RZ ;  /* 0x00000040d2d17824 */ /* 0x000fe200078e00ff */
[----:B------:R-:W-:Y:S01]  /*0300*/  SHF.R.S32.HI R0, RZ, 0x1f, R11 ;  /* 0x0000001fff007819 */ /* 0x000fe2000001140b */
[----:B------:R-:W-:Y:S01]  /*0310*/  IMAD.IADD R15, R6, 0x1, -R15 ;  /* 0x00000001060f7824 */ /* 0x000fe200078e0a0f */
[----:B------:R-:W-:Y:S01]  /*0320*/  LOP3.LUT P4, RZ, R10, 0x4, RZ, 0xc0, !PT ;  /* 0x000000040aff7812 */ /* 0x000fe2000788c0ff */
[----:B------:R-:W-:Y:S01]  /*0330*/  VIADD R216, R212, 0x40 ;  /* 0x00000040d4d87836 */ /* 0x000fe20000000000 */
[C---:B------:R-:W-:Y:S01]  /*0340*/  LOP3.LUT P3, RZ, R10.reuse, 0x2, RZ, 0xc0, !PT ;  /* 0x000000020aff7812 */ /* 0x040fe2000786c0ff */
[----:B------:R-:W-:Y:S01]  /*0350*/  IMAD.SHL.U32 R10, R10, 0x40, RZ ;  /* 0x000000400a0a7824 */ /* 0x000fe200078e00ff */
[----:B------:R-:W-:Y:S01]  /*0360*/  LOP3.LUT R4, R4, 0xfffffffe, RZ, 0xc0, !PT ;  /* 0xfffffffe04047812 */ /* 0x000fe200078ec0ff */
[----:B------:R-:W-:Y:S01]  /*0370*/  VIADD R215, R212, 0x80 ;  /* 0x00000080d4d77836 */ /* 0x000fe20000000000 */
[----:B------:R-:W-:-:S02]  /*0380*/  LOP3.LUT R5, R5, 0xfffffffc, RZ, 0xc0, !PT ;  /* 0xfffffffc05057812 */ /* 0x000fc400078ec0ff */
[----:B------:R-:W-:Y:S01]  /*0390*/  LEA.HI R0, R0, R11, RZ, 0x2 ;  /* 0x0000000b00007211 */ /* 0x000fe200078f10ff */
[----:B------:R-:W-:Y:S01]  /*03a0*/  IMAD.SHL.U32 R11, R3, 0x10, RZ ;  /* 0x00000010030b7824 */ /* 0x000fe200078e00ff */
[----:B------:R-:W-:Y:S01]  /*03b0*/  LOP3.LUT R209, R209, 0x1c0, RZ, 0xc0, !PT ;  /* 0x000001c0d1d17812 */ /* 0x000fe200078ec0ff */
[----:B------:R-:W-:Y:S01]  /*03c0*/  IMAD.IADD R4, R2, 0x1, -R4 ;  /* 0x0000000102047824 */ /* 0x000fe200078e0a04 */
[----:B------:R-:W-:Y:S01]  /*03d0*/  LOP3.LUT R10, R10, 0x1c0, RZ, 0xc0, !PT ;  /* 0x000001c00a0a7812 */ /* 0x000fe200078ec0ff */
[----:B------:R-:W-:Y:S01]  /*03e0*/  IMAD.IADD R5, R8, 0x1, -R5 ;  /* 0x0000000108057824 */ /* 0x000fe200078e0a05 */
[----:B------:R-:W-:Y:S01]  /*03f0*/  SHF.R.S32.HI R2, RZ, 0x1f, R15 ;  /* 0x0000001fff027819 */ /* 0x000fe2000001140f */
[----:B------:R-:W-:Y:S01]  /*0400*/  IMAD.SHL.U32 R13, R4, 0x200, RZ ;  /* 0x00000200040d7824 */ /* 0x000fe200078e00ff */
[----:B------:R-:W-:Y:S02]  /*0410*/  LOP3.LUT R8, R209, 0x38, R212, 0xf8, !PT ;  /* 0x00000038d1087812 */ /* 0x000fe400078ef8d4 */
[----:B------:R-:W-:-:S02]  /*0420*/  LOP3.LUT R198, R10, 0x10, R11, 0xf8, !PT ;  /* 0x000000100ac67812 */ /* 0x000fc400078ef80b */
[----:B------:R-:W-:Y:S02]  /*0430*/  SHF.R.U32.HI R209, RZ, 0x3, R209 ;  /* 0x00000003ffd17819 */ /* 0x000fe400000116d1 */
[----:B------:R-:W-:Y:S02]  /*0440*/  LOP3.LUT R202, R10, 0x8, R17, 0xf8, !PT ;  /* 0x000000080aca7812 */ /* 0x000fe400078ef811 */
[----:B------:R-:W-:Y:S02]  /*0450*/  SHF.R.U32.HI R11, RZ, 0x3, R10 ;  /* 0x00000003ff0b7819 */ /* 0x000fe4000001160a */
[----:B------:R-:W-:Y:S02]  /*0460*/  LEA.HI R10, R19, R6, RZ, 0x6 ;  /* 0x00000006130a7211 */ /* 0x000fe400078f30ff */
[----:B------:R-:W-:Y:S02]  /*0470*/  LEA.HI R2, R2, R15, RZ, 0x3 ;  /* 0x0000000f02027211 */ /* 0x000fe400078f18ff */
[----:B------:R-:W-:-:S02]  /*0480*/  LOP3.LUT R209, R8, R209, RZ, 0x3c, !PT ;  /* 0x000000d108d17212 */ /* 0x000fc400078e3cff */
[----:B------:R-:W-:Y:S02]  /*0490*/  LEA.HI R8, R19, R6, RZ, 0x7 ;  /* 0x0000000613087211 */ /* 0x000fe400078f38ff */
[----:B------:R-:W-:Y:S02]  /*04a0*/  SHF.R.S32.HI R10, RZ, 0x6, R10 ;  /* 0x00000006ff0a7819 */ /* 0x000fe4000001140a */
[C---:B------:R-:W-:Y:S01]  /*04b0*/  LOP3.LUT R208, R2.reuse, 0xfffffff8, RZ, 0xc0, !PT ;  /* 0xfffffff802d07812 */ /* 0x040fe200078ec0ff */
[----:B------:R-:W-:Y:S01]  /*04c0*/  IMAD.SHL.U32 R2, R2, 0x40, RZ ;  /* 0x0000004002027824 */ /* 0x000fe200078e00ff */
[----:B------:R-:W-:Y:S01]  /*04d0*/  LOP3.LUT R12, R7, 0x1, RZ, 0xc0, !PT ;  /* 0x00000001070c7812 */ /* 0x000fe200078ec0ff */
[C---:B------:R-:W-:Y:S01]  /*04e0*/  IMAD R209, R10.reuse, 0x200, R209 ;  /* 0x000002000ad17824 */ /* 0x040fe200078e02d1 */
[----:B------:R-:W-:Y:S01]  /*04f0*/  LOP3.LUT R9, R9, 0x7ffffffc, RZ, 0xc0, !PT ;  /* 0x7ffffffc09097812 */ /* 0x000fe200078ec0ff */
[----:B------:R-:W-:Y:S01]  /*0500*/  IMAD.SHL.U32 R220, R10, 0x8, RZ ;  /* 0x000000080adc7824 */ /* 0x000fe200078e00ff */
[----:B------:R-:W-:Y:S01]  /*0510*/  SHF.R.S32.HI R8, RZ, 0x7, R8 ;  /* 0x00000007ff087819 */ /* 0x000fe20000011408 */
[----:B------:R-:W-:Y:S01]  /*0520*/  IMAD.IADD R208, R15, 0x1, -R208 ;  /* 0x000000010fd07824 */ /* 0x000fe200078e0ad0 */
[----:B------:R-:W-:Y:S01]  /*0530*/  ISETP.NE.U32.AND P0, PT, R12, 0x1, PT ;  /* 0x000000010c00780c */ /* 0x000fe20003f05070 */
[----:B------:R-:W-:Y:S01]  /*0540*/  IMAD.IADD R10, R6, 0x1, -R9 ;  /* 0x00000001060a7824 */ /* 0x000fe200078e0a09 */
[----:B------:R-:W-:Y:S01]  /*0550*/  LOP3.LUT R198, R198, 0x8, R17, 0xf8, !PT ;  /* 0x00000008c6c67812 */ /* 0x000fe200078ef811 */
[C---:B------:R-:W-:Y:S01]  /*0560*/  IMAD.SHL.U32 R9, R7.reuse, 0x40, RZ ;  /* 0x0000004007097824 */ /* 0x040fe200078e00ff */
[----:B------:R-:W-:Y:S01]  /*0570*/  R2P PR, R7, 0x6 ;  /* 0x0000000607007804 */ /* 0x000fe20000000000 */
[----:B------:R-:W-:Y:S01]  /*0580*/  IMAD R15, R8, 0x800, R13 ;  /* 0x00000800080f7824 */ /* 0x000fe200078e020d */
[----:B------:R-:W-:Y:S01]  /*0590*/  LOP3.LUT R202, R202, R11, RZ, 0x3c, !PT ;  /* 0x0000000bcaca7212 */ /* 0x000fe200078e3cff */
[----:B------:R-:W-:Y:S01]  /*05a0*/  IMAD.SHL.U32 R7, R6, 0x2, RZ ;  /* 0x0000000206077824 */ /* 0x000fe200078e00ff */
[----:B------:R-:W-:Y:S01]  /*05b0*/  LOP3.LUT R9, R9, 0x1c0, RZ, 0xc0, !PT ;  /* 0x000001c009097812 */ /* 0x000fe200078ec0ff */
[----:B------:R-:W-:Y:S01]  /*05c0*/  IMAD.SHL.U32 R8, R8, 0x20, RZ ;  /* 0x0000002008087824 */ /* 0x000fe200078e00ff */
[----:B------:R-:W-:Y:S01]  /*05d0*/  LOP3.LUT R198, R13, R198, R11, 0xf6, !PT ;  /* 0x000000c60dc67212 */ /* 0x000fe200078ef60b */
[----:B------:R-:W-:Y:S01]  /*05e0*/  IMAD.SHL.U32 R203, R208, 0x40, RZ ;  /* 0x00000040d0cb7824 */ /* 0x000fe200078e00ff */
[----:B------:R-:W-:Y:S01]  /*05f0*/  LOP3.LUT R220, R220, 0x18, RZ, 0xc0, !PT ;  /* 0x00000018dcdc7812 */ /* 0x000fe200078ec0ff */
[----:B------:R-:W-:Y:S01]  /*0600*/  IMAD.SHL.U32 R11, R4, 0x20, RZ ;  /* 0x00000020040b7824 */ /* 0x000fe200078e00ff */
[----:B------:R-:W-:Y:S01]  /*0610*/  LOP3.LUT R206, R8, 0x6, R7, 0xf8, !PT ;  /* 0x0000000608ce7812 */ /* 0x000fe200078ef807 */
[----:B------:R-:W-:Y:S01]  /*0620*/  IMAD.SHL.U32 R6, R10, 0x2, RZ ;  /* 0x000000020a067824 */ /* 0x000fe200078e00ff */
[----:B------:R-:W-:Y:S01]  /*0630*/  LOP3.LUT R203, R203, 0x1c0, RZ, 0xc0, !PT ;  /* 0x000001c0cbcb7812 */ /* 0x000fe200078ec0ff */
[----:B------:R-:W-:Y:S01]  /*0640*/  IMAD.SHL.U32 R4, R4, 0x8, RZ ;  /* 0x0000000804047824 */ /* 0x000fe200078e00ff */
[----:B------:R-:W-:Y:S01]  /*0650*/  LOP3.LUT R12, R9, 0x20, R8, 0xf8, !PT ;  /* 0x00000020090c7812 */ /* 0x000fe200078ef808 */
[----:B------:R-:W-:Y:S01]  /*0660*/  IMAD R10, R5, 0x400, R6 ;  /* 0x00000400050a7824 */ /* 0x000fe200078e0206 */
[----:B------:R-:W-:Y:S01]  /*0670*/  SHF.R.U32.HI R7, RZ, 0x3, R9 ;  /* 0x00000003ff077819 */ /* 0x000fe20000011609 */
[----:B------:R-:W-:Y:S01]  /*0680*/  IMAD.IADD R202, R15, 0x1, R202 ;  /* 0x000000010fca7824 */ /* 0x000fe200078e02ca */
[----:B------:R-:W-:-:S02]  /*0690*/  LOP3.LUT R8, R220, 0x20, R11, 0xf8, !PT ;  /* 0x00000020dc087812 */ /* 0x000fc400078ef80b */
[--C-:B------:R-:W-:Y:S01]  /*06a0*/  SHF.R.U32.HI R197, RZ, 0x3, R203.reuse ;  /* 0x00000003ffc57819 */ /* 0x100fe200000116cb */
[----:B------:R-:W-:Y:S01]  /*06b0*/  IMAD.SHL.U32 R202, R202, 0x2, RZ ;  /* 0x00000002caca7824 */ /* 0x000fe200078e00ff */
[----:B------:R-:W-:Y:S02]  /*06c0*/  LOP3.LUT R221, R12, R7, RZ, 0x3c, !PT ;  /* 0x000000070cdd7212 */ /* 0x000fe400078e3cff */
[----:B------:R-:W-:Y:S01]  /*06d0*/  LOP3.LUT R4, R203, 0x8, R4, 0xf8, !PT ;  /* 0x00000008cb047812 */ /* 0x000fe200078ef804 */
[----:B------:R-:W-:Y:S01]  /*06e0*/  VIADD R200, R202, UR6 ;  /* 0x00000006cac87c36 */ /* 0x000fe20008000000 */
[----:B------:R-:W-:Y:S01]  /*06f0*/  LOP3.LUT R203, R197, R8, R203, 0x1e, !PT ;  /* 0x00000008c5cb7212 */ /* 0x000fe200078e1ecb */
[----:B------:R-:W-:Y:S01]  /*0700*/  IMAD.IADD R221, R10, 0x1, R221 ;  /* 0x000000010add7824 */ /* 0x000fe200078e02dd */
[----:B------:R-:W-:Y:S01]  /*0710*/  LOP3.LUT R220, R7, R9, R220, 0x1e, !PT ;  /* 0x0000000907dc7212 */ /* 0x000fe200078e1edc */
[----:B------:R-:W-:Y:S01]  /*0720*/  IMAD R7, R3, 0x400, R6 ;  /* 0x0000040003077824 */ /* 0x000fe200078e0206 */
[----:B------:R-:W-:-:S02]  /*0730*/  SHF.R.S32.HI R8, RZ, 0x2, R0 ;  /* 0x00000002ff087819 */ /* 0x000fc40000011400 */
[----:B------:R-:W-:Y:S01]  /*0740*/  LOP3.LUT R0, R2, 0xfffffe00, RZ, 0xc0, !PT ;  /* 0xfffffe0002007812 */ /* 0x000fe200078ec0ff */
[----:B------:R-:W-:Y:S01]  /*0750*/  IMAD.IADD R220, R7, 0x1, R220 ;  /* 0x0000000107dc7824 */ /* 0x000fe200078e02dc */
[----:B------:R-:W-:Y:S01]  /*0760*/  LOP3.LUT R197, R4, R197, RZ, 0x3c, !PT ;  /* 0x000000c504c57212 */ /* 0x000fe200078e3cff */
[----:B------:R-:W-:Y:S01]  /*0770*/  IMAD R207, R5, 0x10, R8 ;  /* 0x0000001005cf7824 */ /* 0x000fe200078e0208 */
[----:B------:R-:W-:Y:S01]  /*0780*/  LEA R221, R221, UR5, 0x1 ;  /* 0x00000005dddd7c11 */ /* 0x000fe2000f8e08ff */
[--C-:B------:R-:W-:Y:S01]  /*0790*/  IMAD R204, R5, 0x400, R0.reuse ;  /* 0x0000040005cc7824 */ /* 0x100fe200078e0200 */
[----:B------:R-:W-:Y:S01]  /*07a0*/  SEL R201, R201, 0xffffffe0, !P3 ;  /* 0xffffffe0c9c97807 */ /* 0x000fe20005800000 */
[----:B------:R-:W-:Y:S01]  /*07b0*/  IMAD R2, R3, 0x400, R0 ;  /* 0x0000040003027824 */ /* 0x000fe200078e0200 */
[----:B------:R-:W-:Y:S01]  /*07c0*/  SEL R199, R199, 0xffffffc0, !P4 ;  /* 0xffffffc0c7c77807 */ /* 0x000fe20006000000 */
[----:B------:R-:W-:Y:S01]  /*07d0*/  IMAD.IADD R204, R204, 0x1, R197 ;  /* 0x00000001cccc7824 */ /* 0x000fe200078e02c5 */
[----:B------:R-:W-:Y:S01]  /*07e0*/  SEL R228, R228, 0x10, !P0 ;  /* 0x00000010e4e47807 */ /* 0x000fe20004000000 */
[----:B------:R-:W-:Y:S01]  /*07f0*/  IMAD.IADD R197, R197, 0x1, R2 ;  /* 0x00000001c5c57824 */ /* 0x000fe200078e0202 */
[----:B------:R-:W-:Y:S01]  /*0800*/  LEA R198, R198, UR5, 0x1 ;  /* 0x00000005c6c67c11 */ /* 0x000fe2000f8e08ff */
[C---:B------:R-:W-:Y:S01]  /*0810*/  VIADD R223, R221.reuse, 0x20 ;  /* 0x00000020dddf7836 */ /* 0x040fe20000000000 */
[----:B------:R-:W-:Y:S01]  /*0820*/  LEA R220, R220, UR6, 0x1 ;  /* 0x00000006dcdc7c11 */ /* 0x000fe2000f8e08ff */
[C---:B------:R-:W-:Y:S01]  /*0830*/  IMAD.IADD R201, R200.reuse, 0x1, R201 ;  /* 0x00000001c8c97824 */ /* 0x040fe200078e02c9 */
[----:B------:R-:W-:Y:S01]  /*0840*/  SHF.R.S32.HI R218, RZ, 0x1f, R207 ;  /* 0x0000001fffda7819 */ /* 0x000fe200000114cf */
[----:B------:R-:W-:Y:S01]  /*0850*/  @P1 VIADD R223, R221, 0xffffffe0 ;  /* 0xffffffe0dddf1836 */ /* 0x000fe20000000000 */
[----:B------:R-:W-:Y:S01]  /*0860*/  LOP3.LUT R203, R203, R0, RZ, 0xfc, !PT ;  /* 0x00000000cbcb7212 */ /* 0x000fe200078efcff */
[----:B------:R-:W-:Y:S01]  /*0870*/  IMAD.IADD R200, R200, 0x1, R199 ;  /* 0x00000001c8c87824 */ /* 0x000fe200078e02c7 */
[----:B------:R-:W-:Y:S01]  /*0880*/  LEA R219, R209, UR5, 0x1 ;  /* 0x00000005d1db7c11 */ /* 0x000fe2000f8e08ff */
[----:B------:R-:W-:Y:S01]  /*0890*/  IMAD.IADD R0, R199, 0x1, R198 ;  /* 0x00000001c7007824 */ /* 0x000fe200078e02c6 */
[----:B------:R-:W-:Y:S01]  /*08a0*/  SHF.L.U64.HI R218, R207, 0x2, R218 ;  /* 0x00000002cfda7819 */ /* 0x000fe200000102da */
[----:B------:R-:W-:Y:S01]  /*08b0*/  VIADD R222, R220, 0x40 ;  /* 0x00000040dcde7836 */ /* 0x000fe20000000000 */
[----:B------:R-:W-:Y:S01]  /*08c0*/  LEA R197, R197, UR4, 0x1 ;  /* 0x00000004c5c57c11 */ /* 0x000fe2000f8e08ff */
[----:B------:R-:W-:-:S02]  /*08d0*/  IMAD.IADD R224, R221, 0x1, R228 ;  /* 0x00000001dde07824 */ /* 0x000fc400078e02e4 */
[----:B------:R-:W-:Y:S02]  /*08e0*/  IMAD.IADD R199, R201, 0x1, R199 ;  /* 0x00000001c9c77824 */ /* 0x000fe400078e02c7 */
[----:B------:R-:W-:Y:S02]  /*08f0*/  @P2 VIADD R222, R220, 0xffffffc0 ;  /* 0xffffffc0dcde2836 */ /* 0x000fe40000000000 */
[----:B---34-:R-:W-:-:S07]  /*0900*/  IMAD.IADD R228, R228, 0x1, R223 ;  /* 0x00000001e4e47824 */ /* 0x018fce00078e02df */
.L_x_346:
[----:B-1----:R-:W1:Y:S01]  /*0910*/  LDC.64 R4, c[0x0][0x2f0] ;  /* 0x0000bc00ff047b82 */ /* 0x002e620000000a00 */
[C---:B--2---:R-:W-:Y:S01]  /*0920*/  IMAD.SHL.U32 R11, R214.reuse, 0x4, RZ ;  /* 0x00000004d60b7824 */ /* 0x044fe200078e00ff */
[----:B------:R-:W-:Y:S01]  /*0930*/  SHF.R.S32.HI R15, RZ, 0x1f, R214 ;  /* 0x0000001fff0f7819 */ /* 0x000fe200000114d6 */
[----:B------:R-:W-:Y:S01]  /*0940*/  IMAD.MOV.U32 R19, RZ, RZ, -0x1 ;  /* 0xffffffffff137424 */ /* 0x000fe200078e00ff */
[----:B------:R-:W-:Y:S02]  /*0950*/  ISETP.NE.U32.AND P3, PT, RZ, UR10, PT ;  /* 0x0000000aff007c0c */ /* 0x000fe4000bf65070 */
[----:B------:R-:W-:Y:S02]  /*0960*/  SHF.L.U64.HI R8, R214, 0x2, R15 ;  /* 0x00000002d6087819 */ /* 0x000fe4000001020f */
[----:B------:R-:W2:Y:S01]  /*0970*/  LDC.64 R2, c[0x0][0x308] ;  /* 0x0000c200ff027b82 */ /* 0x000ea20000000a00 */
[----:B------:R-:W-:Y:S02]  /*0980*/  ISETP.NE.AND.EX P3, PT, RZ, UR11, PT, P3 ;  /* 0x0000000bff007c0c */ /* 0x000fe4000bf65330 */
[----:B-1----:R-:W-:-:S02]  /*0990*/  ISETP.NE.U32.AND P5, PT, R4, RZ, PT ;  /* 0x000000ff0400720c */ /* 0x002fc40003fa5070 */
[----:B------:R-:W-:Y:S02]  /*09a0*/  IADD3 R20, P0, R11, R4, RZ ;  /* 0x000000040b147210 */ /* 0x000fe40007f1e0ff */
[----:B------:R-:W-:-:S03]  /*09b0*/  ISETP.NE.AND.EX P5, PT, R5, RZ, PT, P5 ;  /* 0x000000ff0500720c */ /* 0x000fc60003fa5350 */
[----:B------:R-:W-:Y:S01]  /*09c0*/  IMAD.X R21, R8, 0x1, R5, P0 ;  /* 0x0000000108157824 */ /* 0x000fe200000e0605 */
[----:B--2---:R-:W-:Y:S01]  /*09d0*/  ISETP.NE.U32.AND P2, PT, R2, RZ, PT ;  /* 0x000000ff0200720c */ /* 0x004fe20003f45070 */
[----:B------:R-:W-:Y:S02]  /*09e0*/  IMAD.MOV.U32 R241, RZ, RZ, RZ ;  /* 0x000000fffff17224 */ /* 0x000fe400078e00ff */
[----:B------:R-:W-:Y:S01]  /*09f0*/  @P3 IADD3 R12, P1, R11, UR10, RZ ;  /* 0x0000000a0b0c3c10 */ /* 0x000fe2000ff3e0ff */
[----:B------:R-:W1:Y:S01]  /*0a00*/  LDC.U8 R7, c[0x0][0x3c2] ;  /* 0x0000f080ff077b82 */ /* 0x000e620000000000 */
[----:B------:R-:W-:-:S04]  /*0a10*/  ISETP.NE.AND.EX P2, PT, R3, RZ, PT, P2 ;  /* 0x000000ff0300720c */ /* 0x000fc80003f45320 */
[----:B------:R-:W2:Y:S03]  /*0a20*/  @P5 LDG.E R19, desc[UR14][R20.64] ;  /* 0x0000000e14135981 */ /* 0x000ea6000c1e1900 */
[----:B------:R-:W3:Y:S01]  /*0a30*/  LDC.64 R4, c[0x0][0x2f8] ;  /* 0x0000be00ff047b82 */ /* 0x000ee20000000a00 */
[----:B------:R-:W2:Y:S01]  /*0a40*/  @P5 LDG.E R6, desc[UR14][R20.64+0x4] ;  /* 0x0000040e14065981 */ /* 0x000ea2000c1e1900 */
[----:B------:R-:W-:-:S04]  /*0a50*/  @P3 IADD3.X R13, R8, UR11, RZ, P1, !PT ;  /* 0x0000000b080d3c10 */ /* 0x000fc80008ffe4ff */
[----:B------:R-:W-:Y:S01]  /*0a60*/  @P2 IADD3 R16, P0, R11, R2, RZ ;  /* 0x000000020b102210 */ /* 0x000fe20007f1e0ff */
[----:B------:R-:W4:Y:S04]  /*0a70*/  @P3 LDG.E R241, desc[UR14][R12.64] ;  /* 0x0000000e0cf13981 */ /* 0x000f28000c1e1900 */
[----:B------:R-:W-:Y:S02]  /*0a80*/  @P2 IMAD.X R17, R8, 0x1, R3, P0 ;  /* 0x0000000108112824 */ /* 0x000fe400000e0603 */
[----:B------:R-:W3:Y:S03]  /*0a90*/  @!P2 LDC.64 R2, c[0x0][0x318] ;  /* 0x0000c600ff02ab82 */ /* 0x000ee60000000a00 */
[----:B------:R-:W4:Y:S01]  /*0aa0*/  @P2 LDG.E R242, desc[UR14][R16.64] ;  /* 0x0000000e10f22981 */ /* 0x000f22000c1e1900 */
[----:B-1----:R-:W-:Y:S01]  /*0ab0*/  ISETP.NE.AND P3, PT, R7, RZ, PT ;  /* 0x000000ff0700720c */ /* 0x002fe20003f65270 */
[----:B------:R-:W-:-:S03]  /*0ac0*/  IMAD.MOV.U32 R244, RZ, RZ, -0x1 ;  /* 0xfffffffffff47424 */ /* 0x000fc600078e00ff */
[----:B------:R-:W1:Y:S01]  /*0ad0*/  @!P2 LDC R7, c[0x0][0x2cc] ;  /* 0x0000b300ff07ab82 */ /* 0x000e620000000800 */
[----:B---3--:R-:W-:Y:S02]  /*0ae0*/  ISETP.EQ.U32.AND P1, PT, R4, RZ, PT ;  /* 0x000000ff0400720c */ /* 0x008fe40003f22070 */
[----:B------:R-:W-:Y:S02]  /*0af0*/  IADD3 R10, P0, R11, R4, RZ ;  /* 0x000000040b0a7210 */ /* 0x000fe40007f1e0ff */
[----:B------:R-:W-:-:S03]  /*0b00*/  ISETP.EQ.OR.EX P1, PT, R5, RZ, !P3, P1 ;  /* 0x000000ff0500720c */ /* 0x000fc60005f22710 */
[----:B------:R-:W-:Y:S01]  /*0b10*/  IMAD.X R11, R8, 0x1, R5, P0 ;  /* 0x00000001080b7824 */ /* 0x000fe200000e0605 */
[----:B------:R-:W-:-:S04]  /*0b20*/  @!P2 ISETP.NE.U32.AND P0, PT, R2, RZ, PT ;  /* 0x000000ff0200a20c */ /* 0x000fc80003f05070 */
[----:B------:R-:W-:-:S05]  /*0b30*/  @!P2 ISETP.NE.AND.EX P0, PT, R3, RZ, PT, P0 ;  /* 0x000000ff0300a20c */ /* 0x000fca0003f05300 */
[----:B-----5:R3:W5:Y:S01]  /*0b40*/  @!P1 LDG.E R244, desc[UR14][R10.64] ;  /* 0x0000000e0af49981 */ /* 0x020762000c1e1900 */
[----:B------:R-:W2:Y:S01]  /*0b50*/  LDC R3, c[0x0][0x2c8] ;  /* 0x0000b200ff037b82 */ /* 0x000ea20000000800 */
[----:B------:R-:W-:-:S04]  /*0b60*/  ISETP.NE.U32.AND P1, PT, R4, RZ, PT ;  /* 0x000000ff0400720c */ /* 0x000fc80003f25070 */
[----:B------:R-:W-:Y:S02]  /*0b70*/  ISETP.NE.AND.EX P1, PT, R5, RZ, PT, P1 ;  /* 0x000000ff0500720c */ /* 0x000fe40003f25310 */
[----:B-1----:R-:W-:Y:S01]  /*0b80*/  @!P2 SEL R2, R7, RZ, P0 ;  /* 0x000000ff0702a207 */ /* 0x002fe20000000000 */
[----:B--2---:R-:W-:-:S06]  /*0b90*/  @P5 IMAD.IADD R243, R6, 0x1, -R19 ;  /* 0x0000000106f35824 */ /* 0x004fcc00078e0a13 */
[----:B------:R-:W1:Y:S01]  /*0ba0*/  @!P5 LDC R243, c[0x0][0x2c4] ;  /* 0x0000b100fff3db82 */ /* 0x000e620000000800 */
[----:B----4-:R-:W-:-:S03]  /*0bb0*/  @P2 IMAD.IADD R242, R242, 0x1, -R241 ;  /* 0x00000001f2f22824 */ /* 0x010fc600078e0af1 */
[----:B---3--:R-:W-:Y:S05]  /*0bc0*/  @!P1 BRA `(.L_x_298) ;  /* 0x00000000000c9947 */ /* 0x008fea0003800000 */
[----:B------:R-:W2:Y:S02]  /*0bd0*/  @P3 LDG.E R3, desc[UR14][R10.64+0x4] ;  /* 0x0000040e0a033981 */ /* 0x000ea4000c1e1900 */
[----:B--2--5:R-:W-:-:S06]  /*0be0*/  @P3 IADD3 R3, R3, -R244, RZ ;  /* 0x800000f403033210 */ /* 0x024fcc0007ffe0ff */
[----:B------:R2:W5:Y:S02]  /*0bf0*/  @!P3 LDG.E R3, desc[UR14][R10.64] ;  /* 0x0000000e0a03b981 */ /* 0x000564000c1e1900 */
.L_x_298:
[----:B------:R-:W-:Y:S01]  /*0c00*/  IMAD.SHL.U32 R229, R217, 0x40, RZ ;  /* 0x00000040d9e57824 */ /* 0x000fe200078e00ff */
[----:B-----5:R-:W-:-:S04]  /*0c10*/  @!P2 IADD3 R242, R2, R3, -R241 ;  /* 0x0000000302f2a210 */ /* 0x020fc80007ffe8f1 */
[----:B------:R-:W-:-:S13]  /*0c20*/  ISETP.GT.AND P0, PT, R242, R229, PT ;  /* 0x000000e5f200720c */ /* 0x000fda0003f04270 */
[----:B------:R-:W-:Y:S05]  /*0c30*/  @!P0 BRA `(.L_x_299) ;  /* 0x0000007c00448947 */ /* 0x000fea0003800000 */
[----:B------:R-:W3:Y:S01]  /*0c40*/  LDC R8, c[0x0][0x278] ;  /* 0x00009e00ff087b82 */ /* 0x000ee20000000800 */
[----:B------:R-:W-:Y:S01]  /*0c50*/  IABS R6, R211 ;  /* 0x000000d300067213 */ /* 0x000fe20000000000 */
[----:B-1----:R-:W-:Y:S01]  /*0c60*/  VIADD R12, R243, 0x3f ;  /* 0x0000003ff30c7836 */ /* 0x002fe20000000000 */
[----:B------:R-:W-:Y:S02]  /*0c70*/  ISETP.NE.AND P0, PT, R244, -0x1, PT ;  /* 0xfffffffff400780c */ /* 0x000fe40003f05270 */
[----:B------:R-:W-:Y:S02]  /*0c80*/  ISETP.NE.AND P1, PT, R19, -0x1, PT ;  /* 0xffffffff1300780c */ /* 0x000fe40003f25270 */
[----:B------:R-:W-:Y:S01]  /*0c90*/  SHF.L.U64.HI R28, R214, 0x7, R15 ;  /* 0x00000007d61c7819 */ /* 0x000fe2000001020f */
[----:B------:R-:W1:Y:S03]  /*0ca0*/  LDC.64 R4, c[0x0][0x228] ;  /* 0x00008a00ff047b82 */ /* 0x000e660000000a00 */
[----:B------:R-:W-:-:S05]  /*0cb0*/  SEL R28, R28, RZ, P5 ;  /* 0x000000ff1c1c7207 */ /* 0x000fca0002800000 */
[----:B------:R-:W4:Y:S01]  /*0cc0*/  LDC R7, c[0x0][0x394] ;  /* 0x0000e500ff077b82 */ /* 0x000f220000000800 */
[----:B------:R-:W-:Y:S01]  /*0cd0*/  @P0 IMAD.IADD R36, R241, 0x1, R244 ;  /* 0x00000001f1240824 */ /* 0x000fe200078e02f4 */
[----:B---3--:R-:W-:-:S06]  /*0ce0*/  IABS R9, R8 ;  /* 0x0000000800097213 */ /* 0x008fcc0000000000 */
[----:B------:R-:W3:Y:S01]  /*0cf0*/  LDC R31, c[0x0][0x2d4] ;  /* 0x0000b500ff1f7b82 */ /* 0x000ee20000000800 */
[----:B--2---:R-:W2:Y:S01]  /*0d00*/  I2F.RP R10, R9 ;  /* 0x00000009000a7306 */ /* 0x004ea20000209400 */
[----:B-1----:R-:W-:-:S06]  /*0d10*/  IMAD R21, R15, R4, RZ ;  /* 0x000000040f157224 */ /* 0x002fcc00078e02ff */
[----:B------:R-:W1:Y:S01]  /*0d20*/  LDC R29, c[0x0][0x2dc] ;  /* 0x0000b700ff1d7b82 */ /* 0x000e620000000800 */
[----:B------:R-:W-:-:S04]  /*0d30*/  IMAD.WIDE.U32 R16, R214, R4, RZ ;  /* 0x00000004d6107225 */ /* 0x000fc800078e00ff */
[----:B------:R-:W-:-:S03]  /*0d40*/  IMAD R21, R214, R5, R21 ;  /* 0x00000005d6157224 */ /* 0x000fc600078e0215 */
[----:B------:R-:W1:Y:S01]  /*0d50*/  LDC R26, c[0x0][0x270] ;  /* 0x00009c00ff1a7b82 */ /* 0x000e620000000800 */
[----:B--2---:R-:W2:Y:S01]  /*0d60*/  MUFU.RCP R3, R10 ;  /* 0x0000000a00037308 */ /* 0x004ea20000001000 */
[----:B------:R-:W-:Y:S02]  /*0d70*/  IADD3 R21, R17, R21, RZ ;  /* 0x0000001511157210 */ /* 0x000fe40007ffe0ff */
[----:B------:R-:W5:Y:S04]  /*0d80*/  S2R R17, SR_CTAID.X ;  /* 0x0000000000117919 */ /* 0x000f680000002500 */
[----:B------:R-:W4:Y:S01]  /*0d90*/  LDC.U8 R4, c[0x0][0x3d8] ;  /* 0x0000f600ff047b82 */ /* 0x000f220000000000 */
[----:B---3--:R-:W-:Y:S01]  /*0da0*/  SHF.R.S32.HI R5, RZ, 0x1f, R31 ;  /* 0x0000001fff057819 */ /* 0x008fe2000001141f */
[----:B------:R-:W-:-:S06]  /*0db0*/  IMAD.WIDE.U32 R34, R214, R31, RZ ;  /* 0x0000001fd6227225 */ /* 0x000fcc00078e00ff */
[----:B------:R-:W3:Y:S01]  /*0dc0*/  LDC R33, c[0x0][0x2c4] ;  /* 0x0000b100ff217b82 */ /* 0x000ee20000000800 */
[----:B--2---:R-:W-:Y:S01]  /*0dd0*/  IADD3 R3, R3, 0xffffffe, RZ ;  /* 0x0ffffffe03037810 */ /* 0x004fe20007ffe0ff */
[----:B-1----:R-:W-:-:S05]  /*0de0*/  IMAD.WIDE R38, R29, R26, RZ ;  /* 0x0000001a1d267225 */ /* 0x002fca00078e02ff */
[----:B------:R-:W1:Y:S01]  /*0df0*/  F2I.FTZ.U32.TRUNC.NTZ R3, R3 ;  /* 0x0000000300037305 */ /* 0x000e62000021f000 */
[----:B------:R-:W2:Y:S01]  /*0e00*/  LDC.U8 R20, c[0x0][0x480] ;  /* 0x00012000ff147b82 */ /* 0x000ea20000000000 */
[----:B------:R-:W-:Y:S01]  /*0e10*/  IMAD.WIDE.U32 R24, R38, R19, RZ ;  /* 0x0000001326187225 */ /* 0x000fe200078e00ff */
[----:B----4-:R-:W-:-:S03]  /*0e20*/  ISETP.NE.AND P2, PT, R4, RZ, PT ;  /* 0x000000ff0400720c */ /* 0x010fc60003f45270 */
[----:B------:R-:W-:Y:S02]  /*0e30*/  IMAD R4, R39, R19, RZ ;  /* 0x0000001327047224 */ /* 0x000fe400078e02ff */
[----:B-1----:R-:W-:-:S04]  /*0e40*/  IMAD.MOV R2, RZ, RZ, -R3 ;  /* 0x000000ffff027224 */ /* 0x002fc800078e0a03 */
[----:B------:R-:W-:Y:S01]  /*0e50*/  IMAD R11, R2, R9, RZ ;  /* 0x00000009020b7224 */ /* 0x000fe200078e02ff */
[----:B------:R-:W-:-:S03]  /*0e60*/  MOV R2, RZ ;  /* 0x000000ff00027202 */ /* 0x000fc60000000f00 */
[----:B------:R-:W1:Y:S02]  /*0e70*/  @P2 LDC R30, c[0x0][0x2e4] ;  /* 0x0000b900ff1e2b82 */ /* 0x000e640000000800 */
[----:B------:R-:W-:-:S06]  /*0e80*/  IMAD.HI.U32 R11, R3, R11, R2 ;  /* 0x0000000b030b7227 */ /* 0x000fcc00078e0002 */
[----:B------:R-:W4:Y:S01]  /*0e90*/  LDC.64 R2, c[0x0][0x240] ;  /* 0x00009000ff027b82 */ /* 0x000f220000000a00 */
[----:B------:R-:W-:Y:S01]  /*0ea0*/  IMAD.HI.U32 R14, R11, R6, RZ ;  /* 0x000000060b0e7227 */ /* 0x000fe200078e00ff */
[----:B------:R-:W-:-:S04]  /*0eb0*/  SHF.R.S32.HI R11, RZ, 0x1f, R12 ;  /* 0x0000001fff0b7819 */ /* 0x000fc8000001140c */
[----:B------:R-:W-:Y:S02]  /*0ec0*/  IADD3 R10, -R14, RZ, RZ ;  /* 0x000000ff0e0a7210 */ /* 0x000fe40007ffe1ff */
[----:B------:R-:W-:-:S03]  /*0ed0*/  LEA.HI R11, R11, R12, RZ, 0x6 ;  /* 0x0000000c0b0b7211 */ /* 0x000fc600078f30ff */
[----:B------:R-:W-:Y:S01]  /*0ee0*/  IMAD R10, R9, R10, R6 ;  /* 0x0000000a090a7224 */ /* 0x000fe200078e0206 */
[----:B------:R-:W-:Y:S02]  /*0ef0*/  IADD3 R6, R243, 0x40, R229 ;  /* 0x00000040f3067810 */ /* 0x000fe40007ffe0e5 */
[----:B------:R-:W-:Y:S02]  /*0f00*/  SHF.R.S32.HI R11, RZ, 0x6, R11 ;  /* 0x00000006ff0b7819 */ /* 0x000fe4000001140b */
[----:B------:R-:W-:Y:S02]  /*0f10*/  ISETP.GT.U32.AND P4, PT, R9, R10, PT ;  /* 0x0000000a0900720c */ /* 0x000fe40003f84070 */
[----:B------:R-:W-:-:S05]  /*0f20*/  IADD3 R7, R6, R7, -R242 ;  /* 0x0000000706077210 */ /* 0x000fca0007ffe8f2 */
[----:B------:R-:W-:Y:S02]  /*0f30*/  VIADD R7, R7, 0x3f ;  /* 0x0000003f07077836 */ /* 0x000fe40000000000 */
[----:B----4-:R-:W-:-:S03]  /*0f40*/  IMAD.WIDE.U32 R12, R19, R2, RZ ;  /* 0x00000002130c7225 */ /* 0x010fc600078e00ff */
[----:B------:R-:W-:Y:S01]  /*0f50*/  SHF.R.S32.HI R240, RZ, 0x1f, R7 ;  /* 0x0000001ffff07819 */ /* 0x000fe20000011407 */
[----:B------:R-:W-:Y:S01]  /*0f60*/  @!P4 IMAD.IADD R10, R10, 0x1, -R9 ;  /* 0x000000010a0ac824 */ /* 0x000fe200078e0a09 */
[----:B------:R-:W-:Y:S01]  /*0f70*/  SEL R23, R16, R12, !P1 ;  /* 0x0000000c10177207 */ /* 0x000fe20004800000 */
[----:B------:R-:W-:Y:S01]  /*0f80*/  IMAD R12, R5, R214, RZ ;  /* 0x000000d6050c7224 */ /* 0x000fe200078e02ff */
[----:B------:R-:W-:Y:S02]  /*0f90*/  LEA.HI R240, R240, R7, RZ, 0x6 ;  /* 0x00000007f0f07211 */ /* 0x000fe400078f30ff */
[----:B------:R-:W-:Y:S01]  /*0fa0*/  ISETP.GE.U32.AND P6, PT, R10, R9, PT ;  /* 0x000000090a00720c */ /* 0x000fe20003fc6070 */
[----:B------:R-:W-:Y:S01]  /*0fb0*/  IMAD R10, R19, R3, RZ ;  /* 0x00000003130a7224 */ /* 0x000fe200078e02ff */
[----:B------:R-:W-:Y:S01]  /*0fc0*/  SHF.R.S32.HI R240, RZ, 0x6, R240 ;  /* 0x00000006fff07819 */ /* 0x000fe200000114f0 */
[----:B------:R-:W-:Y:S01]  /*0fd0*/  IMAD R5, R15, R31, R12 ;  /* 0x0000001f0f057224 */ /* 0x000fe200078e020c */
[----:B------:R-:W4:Y:S01]  /*0fe0*/  @P0 LDC.64 R6, c[0x0][0x250] ;  /* 0x00009400ff060b82 */ /* 0x000f220000000a00 */
[----:B------:R-:W-:Y:S01]  /*0ff0*/  LOP3.LUT R9, R211, R8, RZ, 0x3c, !PT ;  /* 0x00000008d3097212 */ /* 0x000fe200078e3cff */
[----:B------:R-:W-:Y:S01]  /*1000*/  @P1 IMAD.IADD R21, R13, 0x1, R10 ;  /* 0x000000010d151824 */ /* 0x000fe200078e020a */
[----:B------:R-:W-:-:S02]  /*1010*/  VIMNMX R240, R11, R240, PT ;  /* 0x000000f00bf07248 */ /* 0x000fc40003fe0100 */
[----:B------:R-:W-:Y:S01]  /*1020*/  IADD3 R22, R35, R5, RZ ;  /* 0x0000000523167210 */ /* 0x000fe20007ffe0ff */
[----:B------:R-:W-:Y:S01]  /*1030*/  IMAD R5, R39, R34, RZ ;  /* 0x0000002227057224 */ /* 0x000fe200078e02ff */
[----:B------:R-:W-:Y:S01]  /*1040*/  ISETP.GE.AND P3, PT, R9, RZ, PT ;  /* 0x000000ff0900720c */ /* 0x000fe20003f66270 */
[----:B------:R-:W5:Y:S01]  /*1050*/  @!P1 LDC.64 R10, c[0x0][0x418] ;  /* 0x00010600ff0a9b82 */ /* 0x000f620000000a00 */
[----:B------:R-:W-:Y:S01]  /*1060*/  @!P4 IADD3 R14, R14, 0x1, RZ ;  /* 0x000000010e0ec810 */ /* 0x000fe20007ffe0ff */
[----:B------:R-:W-:Y:S01]  /*1070*/  IMAD R22, R38, R22, R5 ;  /* 0x0000001626167224 */ /* 0x000fe200078e0205 */
[----:B------:R-:W-:Y:S01]  /*1080*/  ISETP.NE.AND P4, PT, R8, RZ, PT ;  /* 0x000000ff0800720c */ /* 0x000fe20003f85270 */
[----:B------:R-:W-:Y:S01]  /*1090*/  IMAD.WIDE.U32 R34, R38, R34, RZ ;  /* 0x0000002226227225 */ /* 0x000fe200078e00ff */
[----:B------:R-:W-:Y:S02]  /*10a0*/  @P6 IADD3 R14, R14, 0x1, RZ ;  /* 0x000000010e0e6810 */ /* 0x000fe40007ffe0ff */
[----:B------:R-:W-:Y:S01]  /*10b0*/  LEA R27, R240, 0xffffffc0, 0x6 ;  /* 0xffffffc0f01b7811 */ /* 0x000fe200078e30ff */
[----:B------:R-:W3:Y:S01]  /*10c0*/  @P1 LDC.64 R12, c[0x0][0x420] ;  /* 0x00010800ff0c1b82 */ /* 0x000ee20000000a00 */
[----:B------:R-:W-:Y:S01]  /*10d0*/  IMAD.IADD R22, R35, 0x1, R22 ;  /* 0x0000000123167824 */ /* 0x000fe200078e0216 */
[----:B------:R-:W-:Y:S01]  /*10e0*/  SEL R24, R34, R24, !P1 ;  /* 0x0000001822187207 */ /* 0x000fe20004800000 */
[----:B------:R-:W-:Y:S01]  /*10f0*/  @P1 IMAD.IADD R22, R25, 0x1, R4 ;  /* 0x0000000119161824 */ /* 0x000fe200078e0204 */
[----:B------:R-:W-:Y:S01]  /*1100*/  SHF.L.U32 R34, R214, 0x7, RZ ;  /* 0x00000007d6227819 */ /* 0x000fe200000006ff */
[----:B------:R-:W-:Y:S01]  /*1110*/  @!P3 IMAD.MOV R14, RZ, RZ, -R14 ;  /* 0x000000ffff0eb224 */ /* 0x000fe200078e0a0e */
[----:B------:R-:W-:-:S02]  /*1120*/  SHF.R.S32.HI R25, RZ, 0x1f, R27 ;  /* 0x0000001fff197819 */ /* 0x000fc4000001141b */
[----:B------:R-:W1:Y:S01]  /*1130*/  LDC.64 R4, c[0x0][0x488] ;  /* 0x00012200ff047b82 */ /* 0x000e620000000a00 */
[----:B------:R-:W-:Y:S01]  /*1140*/  @!P4 LOP3.LUT R14, RZ, R8, RZ, 0x33, !PT ;  /* 0x00000008ff0ec212 */ /* 0x000fe200078e33ff */
[----:B----4-:R-:W-:Y:S01]  /*1150*/  @P0 IMAD R16, R36, R7, RZ ;  /* 0x0000000724100224 */ /* 0x010fe200078e02ff */
[----:B------:R-:W-:Y:S01]  /*1160*/  SEL R34, R34, RZ, P5 ;  /* 0x000000ff22227207 */ /* 0x000fe20002800000 */
[----:B------:R-:W-:-:S03]  /*1170*/  @P0 IMAD.WIDE.U32 R36, R36, R6, RZ ;  /* 0x0000000624240225 */ /* 0x000fc600078e00ff */
[----:B------:R-:W-:Y:S01]  /*1180*/  IADD3 R34, P3, R27, R34, RZ ;  /* 0x000000221b227210 */ /* 0x000fe20007f7e0ff */
[----:B------:R-:W4:Y:S01]  /*1190*/  @P0 LDC.64 R8, c[0x0][0x248] ;  /* 0x00009200ff080b82 */ /* 0x000f220000000a00 */
[----:B-----5:R-:W-:Y:S01]  /*11a0*/  @!P1 IMAD R32, R15, R10, RZ ;  /* 0x0000000a0f209224 */ /* 0x020fe200078e02ff */
[----:B------:R-:W-:Y:S01]  /*11b0*/  @P0 IADD3 R16, R37, R16, RZ ;  /* 0x0000001025100210 */ /* 0x000fe20007ffe0ff */
[----:B------:R-:W-:Y:S01]  /*11c0*/  @!P1 IMAD.WIDE.U32 R42, R214, R10, RZ ;  /* 0x0000000ad62a9225 */ /* 0x000fe200078e00ff */
[----:B------:R-:W-:-:S03]  /*11d0*/  @P0 MOV R18, R36 ;  /* 0x0000002400120202 */ /* 0x000fc60000000f00 */
[----:B------:R-:W-:Y:S01]  /*11e0*/  IMAD.X R28, R25, 0x1, R28, P3 ;  /* 0x00000001191c7824 */ /* 0x000fe200018e061c */
[----:B--2---:R-:W-:Y:S01]  /*11f0*/  ISETP.NE.AND P3, PT, R20, RZ, PT ;  /* 0x000000ff1400720c */ /* 0x004fe20003f65270 */
[----:B---3--:R-:W-:-:S04]  /*1200*/  @P1 IMAD.WIDE.U32 R36, R19, R12, RZ ;  /* 0x0000000c13241225 */ /* 0x008fc800078e00ff */
[C---:B------:R-:W-:Y:S02]  /*1210*/  @!P1 IMAD R12, R214.reuse, R11, R32 ;  /* 0x0000000bd60c9224 */ /* 0x040fe400078e0220 */
[----:B------:R-:W-:Y:S02]  /*1220*/  @P2 IMAD R32, R214, R33, RZ ;  /* 0x00000021d6202224 */ /* 0x000fe400078e02ff */
[----:B------:R-:W-:Y:S02]  /*1230*/  @P1 IMAD R11, R19, R13, R37 ;  /* 0x0000000d130b1224 */ /* 0x000fe400078e0225 */
[----:B------:R-:W-:Y:S01]  /*1240*/  IMAD R41, R39, R34, RZ ;  /* 0x0000002227297224 */ /* 0x000fe200078e02ff */
[----:B------:R-:W-:Y:S01]  /*1250*/  @P2 SEL R10, R32, R19, !P1 ;  /* 0x00000013200a2207 */ /* 0x000fe20004800000 */
[----:B------:R-:W-:Y:S02]  /*1260*/  @!P1 IMAD.IADD R11, R43, 0x1, R12 ;  /* 0x000000012b0b9824 */ /* 0x000fe400078e020c */
[----:B-1----:R-:W-:-:S04]  /*1270*/  IMAD.WIDE.U32 R12, R17, R4, RZ ;  /* 0x00000004110c7225 */ /* 0x002fc800078e00ff */
[----:B------:R-:W-:Y:S01]  /*1280*/  @P0 IMAD.IADD R4, R241, 0x1, R244 ;  /* 0x00000001f1040824 */ /* 0x000fe200078e02f4 */
[----:B------:R-:W-:Y:S01]  /*1290*/  SEL R37, R12, RZ, P3 ;  /* 0x000000ff0c257207 */ /* 0x000fe20001800000 */
[----:B------:R-:W-:Y:S01]  /*12a0*/  IMAD R41, R38, R28, R41 ;  /* 0x0000001c26297224 */ /* 0x000fe200078e0229 */
[----:B------:R-:W-:Y:S01]  /*12b0*/  @P1 MOV R28, R36 ;  /* 0x00000024001c1202 */ /* 0x000fe20000000f00 */
[----:B------:R-:W-:Y:S01]  /*12c0*/  @P2 IMAD R30, R211, R30, R10 ;  /* 0x0000001ed31e2224 */ /* 0x000fe200078e020a */
[----:B------:R-:W-:Y:S01]  /*12d0*/  @!P1 MOV R28, R42 ;  /* 0x0000002a001c9202 */ /* 0x000fe20000000f00 */
[----:B------:R-:W-:Y:S01]  /*12e0*/  IMAD R5, R17, R5, R13 ;  /* 0x0000000511057224 */ /* 0x000fe200078e020d */
[----:B------:R-:W-:Y:S01]  /*12f0*/  SHF.R.S32.HI R13, RZ, 0x1f, R229 ;  /* 0x0000001fff0d7819 */ /* 0x000fe200000114e5 */
[----:B------:R-:W-:Y:S02]  /*1300*/  @!P2 IMAD R10, R214, R26, R211 ;  /* 0x0000001ad60aa224 */ /* 0x000fe400078e02d3 */
[----:B------:R-:W-:-:S02]  /*1310*/  IMAD R39, R211, R29, RZ ;  /* 0x0000001dd3277224 */ /* 0x000fc400078e02ff */
[C---:B----4-:R-:W-:Y:S02]  /*1320*/  @P0 IMAD R17, R4.reuse, R9, RZ ;  /* 0x0000000904110224 */ /* 0x050fe400078e02ff */
[----:B------:R-:W-:Y:S01]  /*1330*/  @P0 IMAD.WIDE.U32 R42, R4, R8, RZ ;  /* 0x00000008042a0225 */ /* 0x000fe200078e00ff */
[----:B------:R-:W-:-:S03]  /*1340*/  SHF.R.S32.HI R32, RZ, 0x1f, R39 ;  /* 0x0000001fff207819 */ /* 0x000fc60000011427 */
[----:B------:R-:W-:Y:S01]  /*1350*/  @!P2 IMAD R30, R10, R33, RZ ;  /* 0x000000210a1ea224 */ /* 0x000fe200078e02ff */
[----:B------:R-:W-:Y:S01]  /*1360*/  SHF.R.S32.HI R10, RZ, 0x1f, R211 ;  /* 0x0000001fff0a7819 */ /* 0x000fe200000114d3 */
[----:B------:R-:W-:Y:S01]  /*1370*/  IMAD.WIDE.U32 R34, R38, R34, RZ ;  /* 0x0000002226227225 */ /* 0x000fe200078e00ff */
[----:B------:R-:W-:Y:S02]  /*1380*/  @P0 IADD3 R17, R43, R17, RZ ;  /* 0x000000112b110210 */ /* 0x000fe40007ffe0ff */
[----:B------:R-:W-:Y:S02]  /*1390*/  SEL R33, R5, RZ, P3 ;  /* 0x000000ff05217207 */ /* 0x000fe40001800000 */
        /* <DEDUP_REMOVED lines=14> */
.L_x_300:
        /* <DEDUP_REMOVED lines=13> */
.L_x_301:
        /* <DEDUP_REMOVED lines=10> */
.L_x_302:
[----:B------:R-:W-:-:S04]  /*15f0*/  IMAD R36, R214, R26, R211 ;  /* 0x0000001ad6247224 */ /* 0x000fc800078e02d3 */
[----:B------:R-:W-:-:S07]  /*1600*/  IMAD R36, R36, R31, RZ ;  /* 0x0000001f24247224 */ /* 0x000fce00078e02ff */
.L_x_303:
[----:B------:R-:W1:Y:S01]  /*1610*/  S2R R19, SR_TID.X ;  /* 0x0000000000137919 */ /* 0x000e620000002100 */
[----:B------:R-:W2:Y:S01]  /*1620*/  LDC.64 R4, c[0x0][0x420] ;  /* 0x00010800ff047b82 */ /* 0x000ea20000000a00 */
[----:B------:R-:W-:Y:S01]  /*1630*/  IMAD R26, R29, R26, RZ ;  /* 0x0000001a1d1a7224 */ /* 0x000fe200078e02ff */
[----:B------:R-:W-:Y:S01]  /*1640*/  IADD3 R40, P4, R212, R28, RZ ;  /* 0x0000001cd4287210 */ /* 0x000fe20007f9e0ff */
[----:B------:R-:W-:Y:S01]  /*1650*/  ULDC UR4, c[0x0][0x398] ;  /* 0x0000e60000047ab9 */ /* 0x000fe20000000800 */
[----:B------:R-:W-:Y:S01]  /*1660*/  SHF.R.S32.HI R213, RZ, 0x1f, R212 ;  /* 0x0000001fffd57819 */ /* 0x000fe200000114d4 */
[----:B------:R-:W-:Y:S01]  /*1670*/  IMAD.SHL.U32 R29, R26, 0x40, RZ ;  /* 0x000000401a1d7824 */ /* 0x000fe200078e00ff */
[----:B------:R-:W-:Y:S01]  /*1680*/  ULDC.64 UR6, c[0x0][0x428] ;  /* 0x00010a0000067ab9 */ /* 0x000fe20000000a00 */
[C---:B------:R-:W-:Y:S01]  /*1690*/  IMAD.IADD R36, R27.reuse, 0x1, R36 ;  /* 0x000000011b247824 */ /* 0x040fe200078e0224 */
[----:B------:R-:W-:Y:S01]  /*16a0*/  ULDC.64 UR8, c[0x0][0x210] ;  /* 0x0000840000087ab9 */ /* 0x000fe20000000a00 */
[----:B------:R-:W-:Y:S01]  /*16b0*/  IMAD.IADD R30, R27, 0x1, R30 ;  /* 0x000000011b1e7824 */ /* 0x000fe200078e021e */
[----:B------:R-:W-:Y:S01]  /*16c0*/  IADD3 R34, P2, P1, R34, R29, R39 ;  /* 0x0000001d22227210 */ /* 0x000fe2000795e027 */
[----:B------:R-:W-:Y:S01]  /*16d0*/  BSSY B1, `(.L_x_299) ;  /* 0x0000727000017945 */ /* 0x000fe20003800000 */
[----:B------:R-:W-:-:S04]  /*16e0*/  SHF.R.S32.HI R31, RZ, 0x1f, R29 ;  /* 0x0000001fff1f7819 */ /* 0x000fc8000001141d */
[----:B------:R-:W-:Y:S01]  /*16f0*/  IADD3.X R32, R41, R31, R32, P2, P1 ;  /* 0x0000001f29207210 */ /* 0x000fe200017e2420 */
[----:B------:R-:W-:Y:S01]  /*1700*/  IMAD.X R41, R213, 0x1, R11, P4 ;  /* 0x00000001d5297824 */ /* 0x000fe200020e060b */
[----:B------:R-:W-:Y:S02]  /*1710*/  IADD3 R24, P2, P1, R37, R34, R24 ;  /* 0x0000002225187210 */ /* 0x000fe4000795e018 */
[----:B------:R-:W-:Y:S02]  /*1720*/  IADD3 R34, -R242, R243, R229 ;  /* 0x000000f3f2227210 */ /* 0x000fe40007ffe1e5 */
[----:B------:R-:W-:Y:S01]  /*1730*/  IADD3 R31, P4, R210, R27, RZ ;  /* 0x0000001bd21f7210 */ /* 0x000fe20007f9e0ff */
[----:B--2---:R-:W-:Y:S01]  /*1740*/  IMAD R28, R25, R4, RZ ;  /* 0x00000004191c7224 */ /* 0x004fe200078e02ff */
[----:B------:R-:W-:Y:S01]  /*1750*/  SHF.R.S32.HI R11, RZ, 0x1f, R210 ;  /* 0x0000001fff0b7819 */ /* 0x000fe200000114d2 */
[----:B------:R-:W-:Y:S01]  /*1760*/  VIADD R34, R34, -UR4 ;  /* 0x8000000422227c36 */ /* 0x000fe20008000000 */
[----:B------:R-:W-:Y:S01]  /*1770*/  IADD3.X R22, R33, R32, R22, P2, P1 ;  /* 0x0000002021167210 */ /* 0x000fe200017e2416 */
[----:B------:R-:W-:Y:S01]  /*1780*/  IMAD R28, R27, R5, R28 ;  /* 0x000000051b1c7224 */ /* 0x000fe200078e021c */
[----:B------:R-:W-:Y:S01]  /*1790*/  IADD3.X R25, R11, R25, RZ, P4, !PT ;  /* 0x000000190b197210 */ /* 0x000fe200027fe4ff */
[----:B------:R-:W-:Y:S01]  /*17a0*/  IMAD.WIDE.U32 R40, R27, R4, R40 ;  /* 0x000000041b287225 */ /* 0x000fe200078e0028 */
[----:B-1----:R-:W-:-:S02]  /*17b0*/  SHF.R.S32.HI R38, RZ, 0x1f, R19 ;  /* 0x0000001fff267819 */ /* 0x002fc40000011413 */
[----:B------:R-:W-:Y:S01]  /*17c0*/  SHF.R.S32.HI R27, RZ, 0x1f, R34 ;  /* 0x0000001fff1b7819 */ /* 0x000fe20000011422 */
[----:B------:R-:W-:Y:S01]  /*17d0*/  IMAD.IADD R41, R41, 0x1, R28 ;  /* 0x0000000129297824 */ /* 0x000fe200078e021c */
[----:B------:R-:W-:Y:S01]  /*17e0*/  LEA.HI R29, R38, R19, RZ, 0x5 ;  /* 0x00000013261d7211 */ /* 0x000fe200078f28ff */
[----:B------:R-:W-:Y:S01]  /*17f0*/  IMAD R32, R10, UR6, RZ ;  /* 0x000000060a207c24 */ /* 0x000fe2000f8e02ff */
[----:B------:R-:W-:Y:S01]  /*1800*/  LEA.HI R27, R27, R34, RZ, 0x6 ;  /* 0x000000221b1b7211 */ /* 0x000fe200078f30ff */
[----:B------:R-:W-:Y:S01]  /*1810*/  IMAD.WIDE.U32 R34, R31, R2, R212 ;  /* 0x000000021f227225 */ /* 0x000fe200078e00d4 */
[----:B------:R-:W-:Y:S02]  /*1820*/  LOP3.LUT R38, R29, 0xffffffe0, RZ, 0xc0, !PT ;  /* 0xffffffe01d267812 */ /* 0x000fe400078ec0ff */
[----:B------:R-:W-:Y:S01]  /*1830*/  SHF.R.S32.HI R29, RZ, 0x5, R29 ;  /* 0x00000005ff1d7819 */ /* 0x000fe2000001141d */
[----:B------:R-:W-:Y:S01]  /*1840*/  IMAD.WIDE.U32 R40, R211, UR6, R40 ;  /* 0x00000006d3287c25 */ /* 0x000fe2000f8e0028 */
[----:B------:R-:W-:-:S03]  /*1850*/  SHF.R.S32.HI R227, RZ, 0x6, R27 ;  /* 0x00000006ffe37819 */ /* 0x000fc6000001141b */
[----:B------:R-:W-:Y:S01]  /*1860*/  IMAD.IADD R19, R19, 0x1, -R38 ;  /* 0x0000000113137824 */ /* 0x000fe200078e0a26 */
[----:B------:R-:W-:Y:S01]  /*1870*/  VIMNMX R227, RZ, R227, !PT ;  /* 0x000000e3ffe37248 */ /* 0x000fe20007fe0100 */
[----:B------:R-:W1:Y:S02]  /*1880*/  LDC.64 R38, c[0x0][0x478] ;  /* 0x00011e00ff267b82 */ /* 0x000e640000000a00 */
[----:B------:R-:W-:Y:S01]  /*1890*/  IMAD R19, R29, R26, R19 ;  /* 0x0000001a1d137224 */ /* 0x000fe200078e0213 */
[----:B------:R-:W-:Y:S01]  /*18a0*/  ISETP.GT.AND P4, PT, R240, R227, PT ;  /* 0x000000e3f000720c */ /* 0x000fe20003f84270 */
[----:B------:R-:W-:Y:S02]  /*18b0*/  IMAD R26, R25, R2, RZ ;  /* 0x00000002191a7224 */ /* 0x000fe400078e02ff */
[----:B------:R-:W-:Y:S01]  /*18c0*/  IMAD R25, R211, UR7, R32 ;  /* 0x00000007d3197c24 */ /* 0x000fe2000f8e0220 */
[----:B------:R-:W-:Y:S01]  /*18d0*/  IADD3 R24, P1, R19, R24, RZ ;  /* 0x0000001813187210 */ /* 0x000fe20007f3e0ff */
[----:B------:R-:W2:Y:S01]  /*18e0*/  LDC.64 R28, c[0x0][0x2b0] ;  /* 0x0000ac00ff1c7b82 */ /* 0x000ea20000000a00 */
[----:B------:R-:W-:Y:S01]  /*18f0*/  ULDC.64 UR6, c[0x0][0x400] ;  /* 0x0001000000067ab9 */ /* 0x000fe20000000a00 */
[----:B------:R-:W-:Y:S01]  /*1900*/  IMAD R26, R31, R3, R26 ;  /* 0x000000031f1a7224 */ /* 0x000fe200078e021a */
[----:B------:R-:W-:Y:S01]  /*1910*/  LEA.HI.X.SX32 R19, R19, R22, 0x1, P1 ;  /* 0x0000001613137211 */ /* 0x000fe200008f0eff */
[----:B------:R-:W-:Y:S01]  /*1920*/  IMAD.IADD R41, R41, 0x1, R25 ;  /* 0x0000000129297824 */ /* 0x000fe200078e0219 */
[----:B------:R-:W-:Y:S01]  /*1930*/  LEA R246, P1, R24, UR6, 0x2 ;  /* 0x0000000618f67c11 */ /* 0x000fe2000f8210ff */
[----:B------:R-:W-:Y:S01]  /*1940*/  VIADD R240, R240, 0xffffffff ;  /* 0xfffffffff0f07836 */ /* 0x000fe20000000000 */
[----:B------:R-:W-:-:S02]  /*1950*/  IADD3 R32, P2, R23, R34, RZ ;  /* 0x0000002217207210 */ /* 0x000fc40007f5e0ff */
[----:B------:R-:W-:Y:S01]  /*1960*/  LEA.HI.X R247, R24, UR7, R19, 0x2, P1 ;  /* 0x0000000718f77c11 */ /* 0x000fe200088f1413 */
[----:B------:R-:W-:Y:S01]  /*1970*/  ULDC.64 UR6, c[0x0][0x258] ;  /* 0x0000960000067ab9 */ /* 0x000fe20000000a00 */
[----:B------:R-:W-:Y:S01]  /*1980*/  IADD3.X R33, R21, R35, R26, P2, !PT ;  /* 0x0000002315217210 */ /* 0x000fe200017fe41a */
[----:B------:R-:W-:Y:S02]  /*1990*/  IMAD R22, R10, UR6, RZ ;  /* 0x000000060a167c24 */ /* 0x000fe4000f8e02ff */
[----:B------:R-:W-:Y:S02]  /*19a0*/  IMAD R21, R11, R4, RZ ;  /* 0x000000040b157224 */ /* 0x000fe400078e02ff */
[C---:B------:R-:W-:Y:S02]  /*19b0*/  IMAD R19, R211.reuse, UR7, R22 ;  /* 0x00000007d3137c24 */ /* 0x040fe4000f8e0216 */
[----:B------:R-:W-:Y:S01]  /*19c0*/  IMAD.WIDE.U32 R24, R211, UR6, R32 ;  /* 0x00000006d3187c25 */ /* 0x000fe2000f8e0020 */
[----:B------:R-:W-:-:S03]  /*19d0*/  ULDC.64 UR6, c[0x0][0x3e0] ;  /* 0x0000f80000067ab9 */ /* 0x000fc60000000a00 */
[----:B------:R-:W-:Y:S01]  /*19e0*/  IMAD R21, R210, R5, R21 ;  /* 0x00000005d2157224 */ /* 0x000fe200078e0215 */
[----:B------:R-:W-:Y:S01]  /*19f0*/  LEA R250, P2, R24, UR8, 0x1 ;  /* 0x0000000818fa7c11 */ /* 0x000fe2000f8408ff */
[----:B------:R-:W-:-:S04]  /*1a00*/  IMAD.WIDE.U32 R26, R210, R4, R40 ;  /* 0x00000004d21a7225 */ /* 0x000fc800078e0028 */
[----:B------:R-:W-:Y:S01]  /*1a10*/  IMAD.IADD R19, R25, 0x1, R19 ;  /* 0x0000000119137824 */ /* 0x000fe200078e0213 */
[----:B------:R-:W-:Y:S01]  /*1a20*/  IADD3 R21, R27, R21, RZ ;  /* 0x000000151b157210 */ /* 0x000fe20007ffe0ff */
[----:B-1----:R-:W-:Y:S01]  /*1a30*/  IMAD.WIDE R230, R36, 0x4, R38 ;  /* 0x0000000424e67825 */ /* 0x002fe200078e0226 */
[----:B------:R-:W-:Y:S02]  /*1a40*/  LEA R248, P1, R26, UR6, 0x1 ;  /* 0x000000061af87c11 */ /* 0x000fe4000f8208ff */
[----:B------:R-:W-:Y:S01]  /*1a50*/  LEA.HI.X R251, R24, UR9, R19, 0x1, P2 ;  /* 0x0000000918fb7c11 */ /* 0x000fe200090f0c13 */
[----:B--2---:R-:W-:Y:S01]  /*1a60*/  IMAD.WIDE R232, R30, 0x4, R28 ;  /* 0x000000041ee87825 */ /* 0x004fe200078e021c */
[----:B------:R-:W-:Y:S01]  /*1a70*/  LEA.HI.X R249, R26, UR7, R21, 0x1, P1 ;  /* 0x000000071af97c11 */ /* 0x000fe200088f0c15 */
[----:B------:R-:W-:Y:S08]  /*1a80*/  @P4 BRA `(.L_x_304) ;  /* 0x0000000800284947 */ /* 0x000ff00003800000 */
[----:B------:R-:W1:Y:S01]  /*1a90*/  @P0 LDC.64 R2, c[0x0][0x458] ;  /* 0x00011600ff020b82 */ /* 0x000e620000000a00 */
[CC--:B------:R-:W-:Y:S02]  /*1aa0*/  @P0 IADD3 R6, R241.reuse, R244.reuse, RZ ;  /* 0x000000f4f1060210 */ /* 0x0c0fe40007ffe0ff */
[----:B------:R-:W-:-:S05]  /*1ab0*/  @P0 IADD3 R16, R241, R244, RZ ;  /* 0x000000f4f1100210 */ /* 0x000fca0007ffe0ff */
[----:B------:R-:W2:Y:S01]  /*1ac0*/  @P0 LDC.64 R4, c[0x0][0x450] ;  /* 0x00011400ff040b82 */ /* 0x000ea20000000a00 */
[C---:B-1----:R-:W-:Y:S02]  /*1ad0*/  @P0 IMAD R12, R6.reuse, R3, RZ ;  /* 0x00000003060c0224 */ /* 0x042fe400078e02ff */
[----:B------:R-:W-:-:S05]  /*1ae0*/  @P0 IMAD.WIDE.U32 R6, R6, R2, RZ ;  /* 0x0000000206060225 */ /* 0x000fca00078e00ff */
[----:B------:R-:W-:Y:S01]  /*1af0*/  @P0 IADD3 R12, R7, R12, RZ ;  /* 0x0000000c070c0210 */ /* 0x000fe20007ffe0ff */
[C---:B--2---:R-:W-:Y:S01]  /*1b00*/  @P0 IMAD R8, R16.reuse, R5, RZ ;  /* 0x0000000510080224 */ /* 0x044fe200078e02ff */
[----:B------:R-:W-:Y:S01]  /*1b10*/  @P0 MOV R14, R6 ;  /* 0x00000006000e0202 */ /* 0x000fe20000000f00 */
[----:B------:R-:W-:-:S05]  /*1b20*/  @P0 IMAD.WIDE.U32 R16, R16, R4, RZ ;  /* 0x0000000410100225 */ /* 0x000fca00078e00ff */
[----:B------:R-:W-:Y:S01]  /*1b30*/  @P0 IADD3 R8, R17, R8, RZ ;  /* 0x0000000811080210 */ /* 0x000fe20007ffe0ff */
        /* <DEDUP_REMOVED lines=12> */
.L_x_305:
        /* <DEDUP_REMOVED lines=12> */
.L_x_306:
[-C--:B------:R-:W-:Y:S01]  /*1cc0*/  IMAD R6, R13, R4.reuse, RZ ;  /* 0x000000040d067224 */ /* 0x080fe200078e02ff */
[----:B------:R-:W-:Y:S01]  /*1cd0*/  ULDC.64 UR6, c[0x0][0x468] ;  /* 0x00011a0000067ab9 */ /* 0x000fe20000000a00 */
[----:B------:R-:W-:Y:S01]  /*1ce0*/  IMAD.WIDE.U32 R18, R229, R4, R212 ;  /* 0x00000004e5127225 */ /* 0x000fe200078e00d4 */
[----:B------:R-:W-:Y:S03]  /*1cf0*/  BSSY B0, `(.L_x_307) ;  /* 0x000001d000007945 */ /* 0x000fe60003800000 */
[----:B------:R-:W-:Y:S01]  /*1d00*/  IMAD R9, R217, -0x40, R242 ;  /* 0xffffffc0d9097824 */ /* 0x000fe200078e02f2 */
[----:B------:R-:W-:Y:S01]  /*1d10*/  IADD3 R16, P0, R16, R18, RZ ;  /* 0x0000001210107210 */ /* 0x000fe20007f1e0ff */
[----:B------:R-:W-:Y:S01]  /*1d20*/  IMAD R7, R229, R5, R6 ;  /* 0x00000005e5077224 */ /* 0x000fe200078e0206 */
[C---:B------:R-:W-:Y:S02]  /*1d30*/  IADD3 R6, R210.reuse, 0x20, RZ ;  /* 0x00000020d2067810 */ /* 0x040fe40007ffe0ff */
[----:B------:R-:W-:-:S02]  /*1d40*/  ISETP.GE.AND P4, PT, R210, R9, PT ;  /* 0x00000009d200720c */ /* 0x000fc40003f86270 */
[----:B------:R-:W-:Y:S01]  /*1d50*/  IADD3.X R17, R8, R19, R7, P0, !PT ;  /* 0x0000001308117210 */ /* 0x000fe200007fe407 */
[----:B------:R-:W-:Y:S01]  /*1d60*/  IMAD R8, R10, UR6, RZ ;  /* 0x000000060a087c24 */ /* 0x000fe2000f8e02ff */
[----:B------:R-:W-:-:S03]  /*1d70*/  ISETP.GE.AND P3, PT, R6, R9, PT ;  /* 0x000000090600720c */ /* 0x000fc60003f66270 */
        /* <DEDUP_REMOVED lines=9> */
[----:B------:R-:W-:Y:S01]  /*1e10*/  IMAD R6, R210, R5, R6 ;  /* 0x00000005d2067224 */ /* 0x000fe200078e0206 */
        /* <DEDUP_REMOVED lines=10> */
.L_x_308:
[----:B------:R-:W-:Y:S05]  /*1ec0*/  BSYNC B0 ;  /* 0x0000000000007941 */ /* 0x000fea0003800000 */
.L_x_307:
[----:B------:R-:W-:Y:S04]  /*1ed0*/  BSSY B0, `(.L_x_309) ;  /* 0x0000014000007945 */ /* 0x000fe80003800000 */
        /* <DEDUP_REMOVED lines=19> */
.L_x_310:
[----:B------:R-:W-:Y:S05]  /*2010*/  BSYNC B0 ;  /* 0x0000000000007941 */ /* 0x000fea0003800000 */
.L_x_309:
[-C--:B------:R-:W-:Y:S01]  /*2020*/  IMAD.WIDE.U32 R6, R229, R2.reuse, R212 ;  /* 0x00000002e5067225 */ /* 0x080fe200078e00d4 */
[----:B------:R-:W-:Y:S01]  /*2030*/  ULDC.64 UR6, c[0x0][0x470] ;  /* 0x00011c0000067ab9 */ /* 0x000fe20000000a00 */
[----:B------:R-:W-:Y:S02]  /*2040*/  BSSY B0, `(.L_x_311) ;  /* 0x000001a000007945 */ /* 0x000fe40003800000 */
[----:B--2---:R-:W-:Y:S01]  /*2050*/  IMAD R4, R13, R2, RZ ;  /* 0x000000020d047224 */ /* 0x004fe200078e02ff */
        /* <DEDUP_REMOVED lines=24> */
.L_x_312:
[----:B------:R-:W-:Y:S05]  /*21e0*/  BSYNC B0 ;  /* 0x0000000000007941 */ /* 0x000fea0003800000 */
.L_x_311:
        /* <DEDUP_REMOVED lines=8> */
[----:B------:R-:W-:-:S04]  /*2270*/  IMAD.WIDE.U32 R6, R4, R2, R6 ;  /* 0x0000000204067225 */ /* 0x000fc800078e0006 */
[----:B------:R-:W-:Y:S01]  /*2280*/  IMAD R11, R11, R2, RZ ;  /* 0x000000020b0b7224 */ /* 0x000fe200078e02ff */
[----:B------:R-:W-:-:S03]  /*2290*/  LEA R2, P2, R6, UR6, 0x1 ;  /* 0x0000000606027c11 */ /* 0x000fc6000f8408ff */
[----:B------:R-:W-:-:S04]  /*22a0*/  IMAD R11, R4, R3, R11 ;  /* 0x00000003040b7224 */ /* 0x000fc800078e020b */
[----:B------:R-:W-:-:S05]  /*22b0*/  IMAD.IADD R11, R7, 0x1, R11 ;  /* 0x00000001070b7824 */ /* 0x000fca00078e020b */
[----:B------:R-:W-:-:S05]  /*22c0*/  LEA.HI.X R3, R6, UR7, R11, 0x1, P2 ;  /* 0x0000000706037c11 */ /* 0x000fca00090f0c0b */
[----:B------:R3:W-:Y:S04]  /*22d0*/  @!P1 STG.E.128 desc[UR14][R2.64], RZ ;  /* 0x000000ff02009986 */ /* 0x0007e8000c101d0e */
[----:B------:R3:W-:Y:S01]  /*22e0*/  @!P0 STG.E.128 desc[UR14][R2.64+0x80], RZ ;  /* 0x000080ff02008986 */ /* 0x0007e2000c101d0e */
[----:B------:R-:W-:-:S13]  /*22f0*/  ISETP.GE.AND P0, PT, R215, UR4, PT ;  /* 0x00000004d7007c0c */ /* 0x000fda000bf06270 */
[----:B------:R-:W-:Y:S05]  /*2300*/  @P0 BRA `(.L_x_313) ;  /* 0x00000064008c0947 */ /* 0x000fea0003800000 */
[----:B------:R4:W-:Y:S01]  /*2310*/  STG.E.128 desc[UR14][R2.64+0x100], RZ ;  /* 0x000100ff02007986 */ /* 0x0009e2000c101d0e */
[----:B------:R-:W-:Y:S05]  /*2320*/  BRA `(.L_x_313) ;  /* 0x0000006400847947 */ /* 0x000fea0003800000 */
.L_x_304:
[----:B------:R-:W-:Y:S01]  /*2330*/  @P3 BAR.SYNC.DEFER_BLOCKING 0x0 ;  /* 0x0000000000003b1d */ /* 0x000fe20000010000 */
[C---:B------:R-:W-:Y:S01]  /*2340*/  IMAD R10, R240.reuse, -0x40, R243 ;  /* 0xffffffc0f00a7824 */ /* 0x040fe200078e02f3 */
[----:B------:R-:W-:Y:S01]  /*2350*/  LEA.HI R23, R240, R240, RZ, 0x1 ;  /* 0x000000f0f0177211 */ /* 0x000fe200078f08ff */
[----:B------:R-:W-:-:S03]  /*2360*/  VIADD R15, R210, 0x20 ;  /* 0x00000020d20f7836 */ /* 0x000fc60000000000 */
[-C--:B------:R-:W-:Y:S01]  /*2370*/  ISETP.GE.AND P5, PT, R210, R10.reuse, PT ;  /* 0x0000000ad200720c */ /* 0x080fe20003fa6270 */
[----:B------:R-:W-:Y:S01]  /*2380*/  BSSY B0, `(.L_x_314) ;  /* 0x000001c000007945 */ /* 0x000fe20003800000 */
        /* <DEDUP_REMOVED lines=27> */
.L_x_315:
[----:B------:R-:W-:Y:S05]  /*2540*/  BSYNC B0 ;  /* 0x0000000000007941 */ /* 0x000fea0003800000 */
.L_x_314:
[----:B------:R4:W-:Y:S01]  /*2550*/  @P4 STS.128 [R219+0xd000], RZ ;  /* 0x00d000ffdb004388 */ /* 0x0009e20000000c00 */
[----:B------:R-:W-:Y:S01]  /*2560*/  ISETP.NE.AND P0, PT, R22, 0x1, PT ;  /* 0x000000011600780c */ /* 0x000fe20003f05270 */
[----:B------:R-:W-:Y:S01]  /*2570*/  VIADD R22, R209, 0x3000 ;  /* 0x00003000d1167836 */ /* 0x000fe20000000000 */
[----:B------:R-:W-:Y:S01]  /*2580*/  BSSY B0, `(.L_x_316) ;  /* 0x0000023000007945 */ /* 0x000fe20003800000 */
[----:B------:R4:W-:Y:S03]  /*2590*/  @P4 STS.128 [R219+0xf000], RZ ;  /* 0x00f000ffdb004388 */ /* 0x0009e60000000c00 */
[----:B------:R-:W-:Y:S01]  /*25a0*/  SEL R239, R22, R209, !P0 ;  /* 0x000000d116ef7207 */ /* 0x000fe20004000000 */
[----:B------:R4:W-:Y:S01]  /*25b0*/  @P4 STS.128 [R219+0x11000], RZ ;  /* 0x011000ffdb004388 */ /* 0x0009e20000000c00 */
[----:B------:R-:W-:Y:S05]  /*25c0*/  @P4 BRA `(.L_x_317) ;  /* 0x0000000000784947 */ /* 0x000fea0003800000 */
        /* <DEDUP_REMOVED lines=30> */
.L_x_317:
[----:B------:R-:W-:Y:S05]  /*27b0*/  BSYNC B0 ;  /* 0x0000000000007941 */ /* 0x000fea0003800000 */
.L_x_316:
        /* <DEDUP_REMOVED lines=16> */
.L_x_319:
        /* <DEDUP_REMOVED lines=29> */
.L_x_320:
[----:B------:R-:W-:Y:S05]  /*2a90*/  BSYNC B0 ;  /* 0x0000000000007941 */ /* 0x000fea0003800000 */
.L_x_318:
        /* <DEDUP_REMOVED lines=17> */
.L_x_322:
        /* <DEDUP_REMOVED lines=37> */
.L_x_323:
[----:B------:R-:W-:Y:S05]  /*2e00*/  BSYNC B0 ;  /* 0x0000000000007941 */ /* 0x000fea0003800000 */
.L_x_321:
[----:B-1----:R-:W-:Y:S01]  /*2e10*/  IMAD R2, R217, -0x40, R242 ;  /* 0xffffffc0d9027824 */ /* 0x002fe200078e02f2 */
[----:B------:R-:W-:Y:S01]  /*2e20*/  ULDC.64 UR6, c[0x0][0x260] ;  /* 0x0000980000067ab9 */ /* 0x000fe20000000a00 */
[-C--:B------:R-:W-:Y:S01]  /*2e30*/  IMAD R4, R13, R8.reuse, RZ ;  /* 0x000000080d047224 */ /* 0x080fe200078e02ff */
[----:B------:R-:W-:Y:S01]  /*2e40*/  BSSY B0, `(.L_x_324) ;  /* 0x0000038000007945 */ /* 0x000fe20003800000 */
[----:B------:R-:W-:Y:S01]  /*2e50*/  IMAD.WIDE.U32 R22, R229, R8, R212 ;  /* 0x00000008e5167225 */ /* 0x000fe200078e00d4 */
[-C--:B------:R-:W-:Y:S02]  /*2e60*/  ISETP.GE.AND P1, PT, R210, R2.reuse, PT ;  /* 0x00000002d200720c */ /* 0x080fe40003f26270 */
[----:B------:R-:W-:Y:S01]  /*2e70*/  ISETP.GE.AND P4, PT, R15, R2, PT ;  /* 0x000000020f00720c */ /* 0x000fe20003f86270 */
[----:B------:R-:W-:Y:S01]  /*2e80*/  IMAD R4, R229, R9, R4 ;  /* 0x00000009e5047224 */ /* 0x000fe200078e0204 */
[----:B------:R-:W-:Y:S01]  /*2e90*/  IADD3 R22, P2, R20, R22, RZ ;  /* 0x0000001614167210 */ /* 0x000fe20007f5e0ff */
[-C--:B------:R-:W-:Y:S01]  /*2ea0*/  IMAD R20, R13, R6.reuse, RZ ;  /* 0x000000060d147224 */ /* 0x080fe200078e02ff */
[----:B------:R-:W-:Y:S01]  /*2eb0*/  IADD3 R13, R207, 0x8, RZ ;  /* 0x00000008cf0d7810 */ /* 0x000fe20007ffe0ff */
[----:B------:R-:W-:Y:S01]  /*2ec0*/  IMAD.WIDE.U32 R24, R229, R6, R212 ;  /* 0x00000006e5187225 */ /* 0x000fe200078e00d4 */
[----:B------:R-:W-:-:S03]  /*2ed0*/  IADD3.X R23, R17, R23, R4, P2, !PT ;  /* 0x0000001711177210 */ /* 0x000fc600017fe404 */
[----:B------:R-:W-:Y:S01]  /*2ee0*/  IMAD R5, R12, UR6, RZ ;  /* 0x000000060c057c24 */ /* 0x000fe2000f8e02ff */
[----:B------:R-:W-:Y:S01]  /*2ef0*/  IADD3 R18, P2, R18, R24, RZ ;  /* 0x0000001812127210 */ /* 0x000fe20007f5e0ff */
[----:B------:R1:W-:Y:S01]  /*2f00*/  @P1 STS.128 [R219+0x12000], RZ ;  /* 0x012000ffdb001388 */ /* 0x0003e20000000c00 */
[----:B------:R-:W-:Y:S02]  /*2f10*/  IMAD R3, R229, R7, R20 ;  /* 0x00000007e5037224 */ /* 0x000fe400078e0214 */
[C---:B------:R-:W-:Y:S01]  /*2f20*/  IMAD R5, R14.reuse, UR7, R5 ;  /* 0x000000070e057c24 */ /* 0x040fe2000f8e0205 */
[----:B------:R1:W-:Y:S01]  /*2f30*/  @P1 STS.128 [R219+0x14000], RZ ;  /* 0x014000ffdb001388 */ /* 0x0003e20000000c00 */
[----:B------:R-:W-:Y:S01]  /*2f40*/  IMAD.WIDE.U32 R20, R14, UR6, R22 ;  /* 0x000000060e147c25 */ /* 0x000fe2000f8e0016 */
[----:B------:R-:W-:Y:S02]  /*2f50*/  IADD3.X R19, R16, R25, R3, P2, !PT ;  /* 0x0000001910137210 */ /* 0x000fe400017fe403 */
        /* <DEDUP_REMOVED lines=38> */
.L_x_325:
[----:B------:R-:W-:Y:S05]  /*31c0*/  BSYNC B0 ;  /* 0x0000000000007941 */ /* 0x000fea0003800000 */
.L_x_324:
        /* <DEDUP_REMOVED lines=16> */
[----:B------:R1:W-:Y:S06]  /*32d0*/  @P6 STS.128 [R219+0x13000], RZ ;  /* 0x013000ffdb006388 */ /* 0x0003ec0000000c00 */
[----:B------:R-:W5:Y:S01]  /*32e0*/  @!P5 LDC.64 R2, c[0x0][0x218] ;  /* 0x00008600ff02db82 */ /* 0x000f620000000a00 */
[----:B-1----:R-:W-:Y:S01]  /*32f0*/  @!P6 LEA R8, P3, R20, R4, 0x1 ;  /* 0x000000041408e211 */ /* 0x002fe200078608ff */
[----:B------:R-:W-:-:S05]  /*3300*/  IMAD.IADD R4, R21, 0x1, R17 ;  /* 0x0000000115047824 */ /* 0x000fca00078e0211 */
        /* <DEDUP_REMOVED lines=21> */
.L_x_327:
[----:B------:R-:W-:Y:S05]  /*3460*/  BSYNC B0 ;  /* 0x0000000000007941 */ /* 0x000fea0003800000 */
.L_x_326:
        /* <DEDUP_REMOVED lines=52> */
.L_x_329:
[----:B------:R-:W-:Y:S05]  /*37b0*/  BSYNC B0 ;  /* 0x0000000000007941 */ /* 0x000fea0003800000 */
.L_x_328:
        /* <DEDUP_REMOVED lines=42> */
.L_x_331:
[----:B------:R-:W-:Y:S05]  /*3a60*/  BSYNC B0 ;  /* 0x0000000000007941 */ /* 0x000fea0003800000 */
.L_x_330:
[----:B------:R-:W2:Y:S01]  /*3a70*/  LDC R237, c[0x0][0x394] ;  /* 0x0000e500ffed7b82 */ /* 0x000ea20000000800 */
[----:B------:R-:W-:Y:S01]  /*3a80*/  IMAD.MOV.U32 R194, RZ, RZ, 0x20 ;  /* 0x00000020ffc27424 */ /* 0x000fe200078e00ff */
[----:B------:R-:W-:Y:S01]  /*3a90*/  R2P PR, R208, 0x6 ;  /* 0x00000006d0007804 */ /* 0x000fe20000000000 */
[----:B------:R-:W-:Y:S01]  /*3aa0*/  ULDC UR6, c[0x0][0x2d0] ;  /* 0x0000b40000067ab9 */ /* 0x000fe20000000800 */
[----:B------:R-:W-:Y:S01]  /*3ab0*/  ULDC UR7, c[0x0][0x398] ;  /* 0x0000e60000077ab9 */ /* 0x000fe20000000800 */
[----:B------:R2:W5:Y:S03]  /*3ac0*/  @!P6 LDG.E R236, desc[UR14][R12.64] ;  /* 0x0000000e0cece981 */ /* 0x000566000c1e1900 */
[----:B------:R-:W2:Y:S01]  /*3ad0*/  LDC R225, c[0x0][0x394] ;  /* 0x0000e500ffe17b82 */ /* 0x000ea20000000800 */
[----:B------:R-:W-:Y:S01]  /*3ae0*/  IMAD.MOV.U32 R193, RZ, RZ, 0x40 ;  /* 0x00000040ffc17424 */ /* 0x000fe200078e00ff */
[----:B------:R-:W-:Y:S01]  /*3af0*/  SEL R194, R194, 0xffffffe0, !P1 ;  /* 0xffffffe0c2c27807 */ /* 0x000fe20004800000 */
[----:B-1----:R-:W-:Y:S01]  /*3b00*/  VIADD R3, R204, 0x3000 ;  /* 0x00003000cc037836 */ /* 0x002fe20000000000 */
[----:B------:R1:W5:Y:S04]  /*3b10*/  @!P5 LDG.E R238, desc[UR14][R12.64+0x20] ;  /* 0x0000200e0ceed981 */ /* 0x000368000c1e1900 */
[----:B------:R-:W0:Y:S01]  /*3b20*/  LDGDEPBAR ;  /* 0x00000000000079af */ /* 0x000e220000000000 */
[----:B------:R-:W-:-:S02]  /*3b30*/  VIADD R2, R203, 0x3000 ;  /* 0x00003000cb027836 */ /* 0x000fc40000000000 */
[----:B------:R-:W-:Y:S01]  /*3b40*/  IMAD.IADD R226, R229, 0x1, R243 ;  /* 0x00000001e5e27824 */ /* 0x000fe200078e02f3 */
[----:B------:R-:W-:Y:S01]  /*3b50*/  SEL R193, R193, 0xffffffc0, !P2 ;  /* 0xffffffc0c1c17807 */ /* 0x000fe20005000000 */
[----:B------:R-:W-:Y:S01]  /*3b60*/  IMAD.IADD R192, R197, 0x1, R194 ;  /* 0x00000001c5c07824 */ /* 0x000fe200078e02c2 */
[----:B------:R-:W-:Y:S01]  /*3b70*/  SEL R196, R3, R204, !P0 ;  /* 0x000000cc03c47207 */ /* 0x000fe20004000000 */
[----:B------:R-:W-:Y:S01]  /*3b80*/  IMAD.MOV.U32 R234, RZ, RZ, R239 ;  /* 0x000000ffffea7224 */ /* 0x000fe200078e00ef */
[----:B------:R-:W-:Y:S02]  /*3b90*/  SEL R195, R2, R203, !P0 ;  /* 0x000000cb02c37207 */ /* 0x000fe40004000000 */
[----:B------:R-:W-:Y:S02]  /*3ba0*/  CS2R R142, SRZ ;  /* 0x00000000008e7805 */ /* 0x000fe4000001ff00 */
[----:B------:R-:W-:Y:S02]  /*3bb0*/  IADD3 R245, -R242, 0x40, R226 ;  /* 0x00000040f2f57810 */ /* 0x000fe40007ffe1e2 */
        /* <DEDUP_REMOVED lines=52> */
[----:B------:R-:W-:Y:S01]  /*3f00*/  VIADD R245, R245, -UR4 ;  /* 0x80000004f5f57c36 */ /* 0x000fe20008000000 */
[----:B-12---:R-:W-:-:S06]  /*3f10*/  ULDC UR4, c[0x0][0x2dc] ;  /* 0x0000b70000047ab9 */ /* 0x006fcc0000000800 */
.L_x_336:
[----:B------:R-:W0:Y:S01]  /*3f20*/  LDGDEPBAR ;  /* 0x00000000000079af */ /* 0x000e220000000000 */
[C---:B------:R-:W-:Y:S01]  /*3f30*/  IMAD.IADD R94, R196.reuse, 0x1, R194 ;  /* 0x00000001c45e7824 */ /* 0x040fe200078e02c2 */
[----:B------:R-:W-:Y:S01]  /*3f40*/  IADD3 R93, R196, R193, RZ ;  /* 0x000000c1c45d7210 */ /* 0x000fe20007ffe0ff */
[----:B------:R-:W-:Y:S01]  /*3f50*/  IMAD.MOV.U32 R95, RZ, RZ, R225 ;  /* 0x000000ffff5f7224 */ /* 0x000fe200078e00e1 */
[----:B------:R-:W-:Y:S01]  /*3f60*/  IADD3 R96, P0, R235, R230, RZ ;  /* 0x000000e6eb607210 */ /* 0x000fe20007f1e0ff */
[----:B------:R-:W-:Y:S04]  /*3f70*/  IMAD.IADD R92, R94, 0x1, R193 ;  /* 0x000000015e5c7824 */ /* 0x000fe800078e02c1 */
[----:B------:R-:W-:Y:S01]  /*3f80*/  IMAD.X R97, R218, 0x1, R231, P0 ;  /* 0x00000001da617824 */ /* 0x000fe200000e06e7 */
[----:B------:R-:W-:Y:S04]  /*3f90*/  DEPBAR.LE SB0, 0x0 ;  /* 0x000080000000791a */ /* 0x000fe80000000000 */
[----:B------:R-:W-:Y:S06]  /*3fa0*/  BAR.SYNC.DEFER_BLOCKING 0x0 ;  /* 0x0000000000007b1d */ /* 0x000fec0000010000 */
[----:B------:R-:W-:Y:S04]  /*3fb0*/  LDSM.16.M88.4 R20, [R196] ;  /* 0x00000000c414783b */ /* 0x000fe80000000200 */
[----:B------:R-:W1:Y:S04]  /*3fc0*/  LDSM.16.M88.4 R24, [R202+UR5+0x12000] ;  /* 0x01200005ca18783b */ /* 0x000e680008000200 */
[----:B------:R-:W2:Y:S04]  /*3fd0*/  LDSM.16.M88.4 R28, [R202+UR5+0x12800] ;  /* 0x01280005ca1c783b */ /* 0x000ea80008000200 */
[----:B------:R-:W-:Y:S04]  /*3fe0*/  LDSM.16.M88.4 R32, [R94] ;  /* 0x000000005e20783b */ /* 0x000fe80000000200 */
[----:B------:R-:W3:Y:S04]  /*3ff0*/  LDSM.16.M88.4 R84, [R201] ;  /* 0x00000000c954783b */ /* 0x000ee80000000200 */
[----:B------:R-:W4:Y:S04]  /*4000*/  LDSM.16.M88.4 R88, [R201+0x800] ;  /* 0x00080000c958783b */ /* 0x000f280000000200 */
[----:B-----5:R-:W5:Y:S04]  /*4010*/  LDG.E R165, desc[UR14][R96.64] ;  /* 0x0000000e60a57981 */ /* 0x020f68000c1e1900 */
[----:B------:R2:W5:Y:S01]  /*4020*/  LDG.E R164, desc[UR14][R96.64+0x20] ;  /* 0x0000200e60a47981 */ /* 0x000562000c1e1900 */
[C---:B-1----:R-:W-:Y:S06]  /*4030*/  HMMA.16816.F32 R4, R20.reuse, R24, RZ ;  /* 0x000000181404723c */ /* 0x042fec00000018ff */
[C---:B------:R-:W-:Y:S01]  /*4040*/  HMMA.16816.F32 R8, R20.reuse, R26, RZ ;  /* 0x0000001a1408723c */ /* 0x040fe200000018ff */
[----:B------:R-:W-:Y:S01]  /*4050*/  LDSM.16.M88.4 R24, [R200] ;  /* 0x00000000c818783b */ /* 0x000fe20000000200 */
[----:B--2---:R-:W-:Y:S04]  /*4060*/  SHF.L.U32 R96, R240, 0x6, RZ ;  /* 0x00000006f0607819 */ /* 0x004fe800000006ff */
[C---:B------:R-:W-:Y:S01]  /*4070*/  HMMA.16816.F32 R12, R20.reuse, R28, RZ ;  /* 0x0000001c140c723c */ /* 0x040fe200000018ff */
[----:B------:R-:W-:Y:S05]  /*4080*/  ISETP.GE.AND P0, PT, R96, R245, PT ;  /* 0x000000f56000720c */ /* 0x000fea0003f06270 */
[----:B------:R-:W-:Y:S01]  /*4090*/  HMMA.16816.F32 R16, R20, R30, RZ ;  /* 0x0000001e1410723c */ /* 0x000fe200000018ff */
[----:B------:R-:W1:Y:S04]  /*40a0*/  LDSM.16.M88.4 R20, [R93] ;  /* 0x000000005d14783b */ /* 0x000e680000000200 */
[----:B------:R-:W2:Y:S01]  /*40b0*/  LDSM.16.M88.4 R28, [R200+0x800] ;  /* 0x00080000c81c783b */ /* 0x000ea20000000200 */
[C---:B---3--:R-:W-:Y:S06]  /*40c0*/  HMMA.16816.F32 R4, R32.reuse, R84, R4 ;  /* 0x000000542004723c */ /* 0x048fec0000001804 */
[C---:B------:R-:W-:Y:S01]  /*40d0*/  HMMA.16816.F32 R8, R32.reuse, R86, R8 ;  /* 0x000000562008723c */ /* 0x040fe20000001808 */
[----:B------:R-:W-:Y:S05]  /*40e0*/  LDSM.16.M88.4 R84, [R199] ;  /* 0x00000000c754783b */ /* 0x000fea0000000200 */
[C---:B----4-:R-:W-:Y:S06]  /*40f0*/  HMMA.16816.F32 R12, R32.reuse, R88, R12 ;  /* 0x00000058200c723c */ /* 0x050fec000000180c */
[----:B------:R-:W-:Y:S01]  /*4100*/  HMMA.16816.F32 R16, R32, R90, R16 ;  /* 0x0000005a2010723c */ /* 0x000fe20000001810 */
[----:B------:R-:W3:Y:S04]  /*4110*/  LDSM.16.M88.4 R32, [R92] ;  /* 0x000000005c20783b */ /* 0x000ee80000000200 */
[----:B------:R-:W4:Y:S01]  /*4120*/  LDSM.16.M88.4 R88, [R199+0x800] ;  /* 0x00080000c758783b */ /* 0x000f220000000200 */
[C---:B-1----:R-:W-:Y:S06]  /*4130*/  HMMA.16816.F32 R4, R20.reuse, R24, R4 ;  /* 0x000000181404723c */ /* 0x042fec0000001804 */
[C---:B------:R-:W-:Y:S01]  /*4140*/  HMMA.16816.F32 R8, R20.reuse, R26, R8 ;  /* 0x0000001a1408723c */ /* 0x040fe20000001808 */
[----:B------:R-:W-:Y:S05]  /*4150*/  LDSM.16.M88.4 R24, [R202+UR5+0x14000] ;  /* 0x01400005ca18783b */ /* 0x000fea0008000200 */
[C---:B--2---:R-:W-:Y:S06]  /*4160*/  HMMA.16816.F32 R12, R20.reuse, R28, R12 ;  /* 0x0000001c140c723c */ /* 0x044fec000000180c */
[----:B------:R-:W-:Y:S01]  /*4170*/  HMMA.16816.F32 R16, R20, R30, R16 ;  /* 0x0000001e1410723c */ /* 0x000fe20000001810 */
[----:B------:R-:W1:Y:S04]  /*4180*/  LDSM.16.M88.4 R20, [R196+0x2000] ;  /* 0x00200000c414783b */ /* 0x000e680000000200 */
[----:B------:R-:W2:Y:S01]  /*4190*/  LDSM.16.M88.4 R28, [R202+UR5+0x14800] ;  /* 0x01480005ca1c783b */ /* 0x000ea20008000200 */
[C---:B---3--:R-:W-:Y:S06]  /*41a0*/  HMMA.16816.F32 R4, R32.reuse, R84, R4 ;  /* 0x000000542004723c */ /* 0x048fec0000001804 */
[C---:B------:R-:W-:Y:S01]  /*41b0*/  HMMA.16816.F32 R8, R32.reuse, R86, R8 ;  /* 0x000000562008723c */ /* 0x040fe20000001808 */
[----:B------:R-:W-:Y:S05]  /*41c0*/  LDSM.16.M88.4 R84, [R201+0x2000] ;  /* 0x00200000c954783b */ /* 0x000fea0000000200 */
[C---:B----4-:R-:W-:Y:S06]  /*41d0*/  HMMA.16816.F32 R12, R32.reuse, R88, R12 ;  /* 0x00000058200c723c */ /* 0x050fec000000180c */
[----:B------:R-:W-:Y:S01]  /*41e0*/  HMMA.16816.F32 R16, R32, R90, R16 ;  /* 0x0000005a2010723c */ /* 0x000fe20000001810 */
[----:B------:R-:W3:Y:S04]  /*41f0*/  LDSM.16.M88.4 R32, [R94+0x2000] ;  /* 0x002000005e20783b */ /* 0x000ee80000000200 */
[----:B------:R-:W4:Y:S01]  /*4200*/  LDSM.16.M88.4 R88, [R201+0x2800] ;  /* 0x00280000c958783b */ /* 0x000f220000000200 */
[C---:B-1----:R-:W-:Y:S06]  /*4210*/  HMMA.16816.F32 R4, R20.reuse, R24, R4 ;  /* 0x000000181404723c */ /* 0x042fec0000001804 */
[C---:B------:R-:W-:Y:S01]  /*4220*/  HMMA.16816.F32 R8, R20.reuse, R26, R8 ;  /* 0x0000001a1408723c */ /* 0x040fe20000001808 */
[----:B------:R-:W-:Y:S05]  /*4230*/  LDSM.16.M88.4 R24, [R200+0x2000] ;  /* 0x00200000c818783b */ /* 0x000fea0000000200 */
[C---:B--2---:R-:W-:Y:S06]  /*4240*/  HMMA.16816.F32 R12, R20.reuse, R28, R12 ;  /* 0x0000001c140c723c */ /* 0x044fec000000180c */
[----:B------:R-:W-:Y:S01]  /*4250*/  HMMA.16816.F32 R16, R20, R30, R16 ;  /* 0x0000001e1410723c */ /* 0x000fe20000001810 */
[----:B------:R-:W1:Y:S04]  /*4260*/  LDSM.16.M88.4 R20, [R93+0x2000] ;  /* 0x002000005d14783b */ /* 0x000e680000000200 */
[----:B------:R-:W2:Y:S01]  /*4270*/  LDSM.16.M88.4 R28, [R200+0x2800] ;  /* 0x00280000c81c783b */ /* 0x000ea20000000200 */
        /* <DEDUP_REMOVED lines=36> */
[C---:B------:R-:W-:Y:S06]  /*44c0*/  HMMA.16816.F32 R8, R20.reuse, R26, R8 ;  /* 0x0000001a1408723c */ /* 0x040fec0000001808 */
[C---:B--2---:R-:W-:Y:S06]  /*44d0*/  HMMA.16816.F32 R12, R20.reuse, R28, R12 ;  /* 0x0000001c140c723c */ /* 0x044fec000000180c */
[----:B------:R-:W-:Y:S06]  /*44e0*/  HMMA.16816.F32 R16, R20, R30, R16 ;  /* 0x0000001e1410723c */ /* 0x000fec0000001810 */
[C---:B---3--:R-:W-:Y:S06]  /*44f0*/  HMMA.16816.F32 R4, R32.reuse, R84, R4 ;  /* 0x000000542004723c */ /* 0x048fec0000001804 */
[C---:B------:R-:W-:Y:S06]  /*4500*/  HMMA.16816.F32 R8, R32.reuse, R86, R8 ;  /* 0x000000562008723c */ /* 0x040fec0000001808 */
[C---:B----4-:R-:W-:Y:S06]  /*4510*/  HMMA.16816.F32 R12, R32.reuse, R88, R12 ;  /* 0x00000058200c723c */ /* 0x050fec000000180c */
[----:B------:R-:W-:Y:S01]  /*4520*/  HMMA.16816.F32 R16, R32, R90, R16 ;  /* 0x0000005a2010723c */ /* 0x000fe20000001810 */
[----:B------:R-:W-:Y:S11]  /*4530*/  @!UPT UIADD3 URZ, URZ, URZ, URZ ;  /* 0x0000003f3f3ff290 */ /* 0x000ff6000fffe03f */
[----:B------:R-:W-:Y:S01]  /*4540*/  @!UPT UIADD3 URZ, URZ, URZ, URZ ;  /* 0x0000003f3f3ff290 */ /* 0x000fe2000fffe03f */
[----:B------:R-:W-:Y:S11]  /*4550*/  @!P0 BRA `(.L_x_332) ;  /* 0x0000000000208947 */ /* 0x000ff60003800000 */
[----:B------:R-:W-:Y:S01]  /*4560*/  VIADD R20, R96, 0x40 ;  /* 0x0000004060147836 */ /* 0x000fe20000000000 */
[----:B------:R-:W-:Y:S01]  /*4570*/  IADD3 R21, R237, R226, -R242 ;  /* 0x000000e2ed157210 */ /* 0x000fe20007ffe8f2 */
[----:B------:R-:W-:Y:S02]  /*4580*/  VIADD R23, R229, 0x40 ;  /* 0x00000040e5177836 */ /* 0x000fe40000000000 */
[----:B------:R-:W-:Y:S01]  /*4590*/  IMAD.MOV.U32 R95, RZ, RZ, R237 ;  /* 0x000000ffff5f7224 */ /* 0x000fe200078e00ed */
[----:B------:R-:W-:Y:S02]  /*45a0*/  ISETP.GE.AND P1, PT, R20, R21, PT ;  /* 0x000000151400720c */ /* 0x000fe40003f26270 */
[----:B------:R-:W-:Y:S11]  /*45b0*/  ISETP.LT.AND P0, PT, R23, R242, PT ;  /* 0x000000f21700720c */ /* 0x000ff60003f01270 */
[----:B------:R-:W-:Y:S02]  /*45c0*/  @!UPT UIADD3 URZ, URZ, URZ, URZ ;  /* 0x0000003f3f3ff290 */ /* 0x000fe4000fffe03f */
[----:B------:R-:W-:Y:S05]  /*45d0*/  @!P1 BRA P0, `(.L_x_333) ;  /* 0x00000004000c9947 */ /* 0x000fea0000000000 */
.L_x_332:
[--C-:B------:R-:W-:Y:S01]  /*45e0*/  IADD3 R21, R242, 0x1, -R243.reuse ;  /* 0x00000001f2157810 */ /* 0x100fe20007ffe8f3 */
[----:B------:R-:W-:Y:S01]  /*45f0*/  IMAD.IADD R24, R207, 0x1, R96 ;  /* 0x00000001cf187824 */ /* 0x000fe200078e0260 */
[----:B------:R-:W-:Y:S01]  /*4600*/  IADD3 R23, -R95, R242, -R243 ;  /* 0x000000f25f177210 */ /* 0x000fe20007ffe9f3 */
[----:B------:R-:W-:Y:S02]  /*4610*/  IMAD R85, R217, 0x40, R206 ;  /* 0x00000040d9557824 */ /* 0x000fe400078e02ce */
[----:B------:R-:W-:Y:S02]  /*4620*/  VIADD R25, R21, UR7 ;  /* 0x0000000715197c36 */ /* 0x000fe40008000000 */
[----:B------:R-:W-:Y:S02]  /*4630*/  VIADD R20, R24, 0x8 ;  /* 0x0000000818147836 */ /* 0x000fe40000000000 */
[----:B------:R-:W-:Y:S01]  /*4640*/  VIADD R35, R85, 0x1 ;  /* 0x0000000155237836 */ /* 0x000fe20000000000 */
[-C--:B------:R-:W-:Y:S01]  /*4650*/  VIADDMNMX R22, R25, R24.reuse, R242, PT ;  /* 0x0000001819167246 */ /* 0x080fe200038001f2 */
[----:B------:R-:W-:Y:S01]  /*4660*/  VIADD R33, R85, 0x8 ;  /* 0x0000000855217836 */ /* 0x000fe20000000000 */
[----:B------:R-:W-:Y:S01]  /*4670*/  VIADDMNMX R24, R23, R24, RZ, !PT ;  /* 0x0000001817187246 */ /* 0x000fe200078001ff */
[C---:B------:R-:W-:Y:S01]  /*4680*/  VIADD R31, R85.reuse, 0x9 ;  /* 0x00000009551f7836 */ /* 0x040fe20000000000 */
[----:B------:R-:W-:Y:S01]  /*4690*/  IADD3 R21, R20, UR7, R21 ;  /* 0x0000000714157c10 */ /* 0x000fe2000fffe015 */
[C---:B------:R-:W-:Y:S01]  /*46a0*/  VIADD R29, R85.reuse, 0x10 ;  /* 0x00000010551d7836 */ /* 0x040fe20000000000 */
[CC--:B------:R-:W-:Y:S01]  /*46b0*/  ISETP.GE.AND P1, PT, R85.reuse, R24.reuse, PT ;  /* 0x000000185500720c */ /* 0x0c0fe20003f26270 */
[----:B------:R-:W-:Y:S01]  /*46c0*/  VIADD R27, R85, 0x11 ;  /* 0x00000011551b7836 */ /* 0x000fe20000000000 */
[----:B------:R-:W-:Y:S01]  /*46d0*/  ISETP.GE.AND P0, PT, R35, R24, PT ;  /* 0x000000182300720c */ /* 0x000fe20003f06270 */
[----:B------:R-:W-:Y:S01]  /*46e0*/  VIADD R25, R85, 0x18 ;  /* 0x0000001855197836 */ /* 0x000fe20000000000 */
[----:B------:R-:W-:Y:S01]  /*46f0*/  VIADDMNMX R20, R23, R20, RZ, !PT ;  /* 0x0000001417147246 */ /* 0x000fe200078001ff */
[C---:B------:R-:W-:Y:S01]  /*4700*/  VIADD R23, R85.reuse, 0x19 ;  /* 0x0000001955177836 */ /* 0x040fe20000000000 */
[-C--:B------:R-:W-:Y:S01]  /*4710*/  ISETP.GE.OR P1, PT, R85, R22.reuse, !P1 ;  /* 0x000000165500720c */ /* 0x080fe20004f26670 */
[----:B------:R-:W-:Y:S01]  /*4720*/  IMAD.MOV.U32 R237, RZ, RZ, R95 ;  /* 0x000000ffffed7224 */ /* 0x000fe200078e005f */
[----:B------:R-:W-:Y:S02]  /*4730*/  ISETP.GE.OR P0, PT, R35, R22, !P0 ;  /* 0x000000162300720c */ /* 0x000fe40004706670 */
[----:B------:R-:W-:Y:S02]  /*4740*/  FSEL R4, R4, -INF , !P1 ;  /* 0xff80000004047808 */ /* 0x000fe40004800000 */
[-C--:B------:R-:W-:Y:S02]  /*4750*/  ISETP.GE.AND P6, PT, R33, R24.reuse, PT ;  /* 0x000000182100720c */ /* 0x080fe40003fc6270 */
[-C--:B------:R-:W-:Y:S02]  /*4760*/  ISETP.GE.AND P5, PT, R31, R24.reuse, PT ;  /* 0x000000181f00720c */ /* 0x080fe40003fa6270 */
[-C--:B------:R-:W-:Y:S02]  /*4770*/  ISETP.GE.AND P4, PT, R29, R24.reuse, PT ;  /* 0x000000181d00720c */ /* 0x080fe40003f86270 */
[-C--:B------:R-:W-:Y:S02]  /*4780*/  ISETP.GE.AND P3, PT, R27, R24.reuse, PT ;  /* 0x000000181b00720c */ /* 0x080fe40003f66270 */
[-C--:B------:R-:W-:Y:S02]  /*4790*/  ISETP.GE.AND P2, PT, R25, R24.reuse, PT ;  /* 0x000000181900720c */ /* 0x080fe40003f46270 */
[----:B------:R-:W-:Y:S02]  /*47a0*/  ISETP.GE.AND P1, PT, R23, R24, PT ;  /* 0x000000181700720c */ /* 0x000fe40003f26270 */
[----:B------:R-:W-:Y:S02]  /*47b0*/  FSEL R5, R5, -INF , !P0 ;  /* 0xff80000005057808 */ /* 0x000fe40004000000 */
[----:B------:R-:W-:Y:S02]  /*47c0*/  VIMNMX R24, R21, R242, PT ;  /* 0x000000f215187248 */ /* 0x000fe40003fe0100 */
[----:B------:R-:W-:Y:S02]  /*47d0*/  ISETP.GE.AND P0, PT, R85, R20, PT ;  /* 0x000000145500720c */ /* 0x000fe40003f06270 */
[-C--:B------:R-:W-:Y:S02]  /*47e0*/  ISETP.GE.OR P6, PT, R33, R22.reuse, !P6 ;  /* 0x000000162100720c */ /* 0x080fe400077c6670 */
[-C--:B------:R-:W-:Y:S02]  /*47f0*/  ISETP.GE.OR P5, PT, R31, R22.reuse, !P5 ;  /* 0x000000161f00720c */ /* 0x080fe40006fa6670 */
[-C--:B------:R-:W-:Y:S02]  /*4800*/  ISETP.GE.OR P4, PT, R29, R22.reuse, !P4 ;  /* 0x000000161d00720c */ /* 0x080fe40006786670 */
[-C--:B------:R-:W-:Y:S02]  /*4810*/  ISETP.GE.OR P3, PT, R27, R22.reuse, !P3 ;  /* 0x000000161b00720c */ /* 0x080fe40005f66670 */
[-C--:B------:R-:W-:Y:S02]  /*4820*/  ISETP.GE.OR P2, PT, R25, R22.reuse, !P2 ;  /* 0x000000161900720c */ /* 0x080fe40005746670 */
[----:B------:R-:W-:Y:S02]  /*4830*/  ISETP.GE.OR P1, PT, R23, R22, !P1 ;  /* 0x000000161700720c */ /* 0x000fe40004f26670 */
[----:B------:R-:W-:Y:S02]  /*4840*/  ISETP.GE.OR P0, PT, R85, R24, !P0 ;  /* 0x000000185500720c */ /* 0x000fe40004706670 */
[----:B------:R-:W-:Y:S02]  /*4850*/  FSEL R8, R8, -INF , !P6 ;  /* 0xff80000008087808 */ /* 0x000fe40007000000 */
[----:B------:R-:W-:Y:S02]  /*4860*/  FSEL R9, R9, -INF , !P5 ;  /* 0xff80000009097808 */ /* 0x000fe40006800000 */
        /* <DEDUP_REMOVED lines=26> */
.L_x_333:
[C---:B------:R-:W-:Y:S01]  /*4a10*/  FMUL.FTZ R21, R236.reuse, 1.4426950216293334961 ;  /* 0x3fb8aa3bec157820 */ /* 0x040fe20000410000 */
[----:B------:R-:W-:Y:S01]  /*4a20*/  FSETP.NEU.FTZ.AND P0, PT, R236, -INF , PT ;  /* 0xff800000ec00780b */ /* 0x000fe20003f1d000 */
[----:B------:R-:W-:Y:S01]  /*4a30*/  FMUL.FTZ R20, R238, 1.4426950216293334961 ;  /* 0x3fb8aa3bee147820 */ /* 0x000fe20000410000 */
[----:B------:R-:W-:Y:S02]  /*4a40*/  LEA R163, R204, UR5, 0x1 ;  /* 0x00000005cca37c11 */ /* 0x000fe4000f8e08ff */
[----:B------:R-:W-:Y:S02]  /*4a50*/  FSEL R21, R21, RZ, P0 ;  /* 0x000000ff15157208 */ /* 0x000fe40000000000 */
[----:B------:R-:W-:Y:S02]  /*4a60*/  FSETP.NEU.FTZ.AND P0, PT, R238, -INF , PT ;  /* 0xff800000ee00780b */ /* 0x000fe40003f1d000 */
[-C--:B------:R-:W-:Y:S01]  /*4a70*/  IADD3 R162, R194, R163.reuse, RZ ;  /* 0x000000a3c2a27210 */ /* 0x080fe20007ffe0ff */
[--C-:B------:R-:W-:Y:S01]  /*4a80*/  FFMA.FTZ R166, R4, UR8, -R21.reuse ;  /* 0x0000000804a67c23 */ /* 0x100fe20008010815 */
[----:B------:R-:W-:Y:S01]  /*4a90*/  FSEL R20, R20, RZ, P0 ;  /* 0x000000ff14147208 */ /* 0x000fe20000000000 */
[--C-:B------:R-:W-:Y:S01]  /*4aa0*/  FFMA.FTZ R167, R5, UR8, -R21.reuse ;  /* 0x0000000805a77c23 */ /* 0x100fe20008010815 */
[--C-:B------:R-:W-:Y:S01]  /*4ab0*/  FFMA.FTZ R170, R8, UR8, -R21.reuse ;  /* 0x0000000808aa7c23 */ /* 0x100fe20008010815 */
[--C-:B------:R-:W-:Y:S01]  /*4ac0*/  FFMA.FTZ R171, R9, UR8, -R21.reuse ;  /* 0x0000000809ab7c23 */ /* 0x100fe20008010815 */
[--C-:B------:R-:W-:Y:S01]  /*4ad0*/  FFMA.FTZ R174, R12, UR8, -R21.reuse ;  /* 0x000000080cae7c23 */ /* 0x100fe20008010815 */
[--C-:B------:R-:W-:Y:S01]  /*4ae0*/  FFMA.FTZ R168, R6, UR8, -R20.reuse ;  /* 0x0000000806a87c23 */ /* 0x100fe20008010814 */
[--C-:B------:R-:W-:Y:S01]  /*4af0*/  FFMA.FTZ R169, R7, UR8, -R20.reuse ;  /* 0x0000000807a97c23 */ /* 0x100fe20008010814 */
[--C-:B------:R-:W-:Y:S01]  /*4b00*/  FFMA.FTZ R172, R10, UR8, -R20.reuse ;  /* 0x000000080aac7c23 */ /* 0x100fe20008010814 */
[--C-:B------:R-:W-:Y:S01]  /*4b10*/  FFMA.FTZ R173, R11, UR8, -R20.reuse ;  /* 0x000000080bad7c23 */ /* 0x100fe20008010814 */
[----:B------:R-:W-:Y:S01]  /*4b20*/  MUFU.EX2 R166, R166 ;  /* 0x000000a600a67308 */ /* 0x000fe20000000800 */
[--C-:B------:R-:W-:Y:S01]  /*4b30*/  FFMA.FTZ R175, R13, UR8, -R21.reuse ;  /* 0x000000080daf7c23 */ /* 0x100fe20008010815 */
[--C-:B------:R-:W-:Y:S01]  /*4b40*/  FFMA.FTZ R176, R14, UR8, -R20.reuse ;  /* 0x000000080eb07c23 */ /* 0x100fe20008010814 */
[--C-:B------:R-:W-:Y:S01]  /*4b50*/  FFMA.FTZ R177, R15, UR8, -R20.reuse ;  /* 0x000000080fb17c23 */ /* 0x100fe20008010814 */
[--C-:B------:R-:W-:Y:S01]  /*4b60*/  FFMA.FTZ R178, R16, UR8, -R21.reuse ;  /* 0x0000000810b27c23 */ /* 0x100fe20008010815 */
[--C-:B------:R-:W-:Y:S01]  /*4b70*/  FFMA.FTZ R180, R18, UR8, -R20.reuse ;  /* 0x0000000812b47c23 */ /* 0x100fe20008010814 */
[----:B------:R-:W-:Y:S01]  /*4b80*/  FFMA.FTZ R21, R17, UR8, -R21 ;  /* 0x0000000811157c23 */ /* 0x000fe20008010815 */
[----:B------:R-:W-:Y:S03]  /*4b90*/  FFMA.FTZ R20, R19, UR8, -R20 ;  /* 0x0000000813147c23 */ /* 0x000fe60008010814 */
[----:B------:R-:W-:Y:S01]  /*4ba0*/  MUFU.EX2 R167, R167 ;  /* 0x000000a700a77308 */ /* 0x000fe20000000800 */
[C---:B------:R-:W-:Y:S02]  /*4bb0*/  IADD3 R161, R193.reuse, R163, RZ ;  /* 0x000000a3c1a17210 */ /* 0x040fe40007ffe0ff */
[----:B------:R-:W-:Y:S02]  /*4bc0*/  IADD3 R160, R193, R162, RZ ;  /* 0x000000a2c1a07210 */ /* 0x000fe40007ffe0ff */
[----:B------:R-:W-:Y:S05]  /*4bd0*/  ISETP.GT.AND P6, PT, R240, R227, PT ;  /* 0x000000e3f000720c */ /* 0x000fea0003fc4270 */
[----:B------:R-:W-:Y:S10]  /*4be0*/  MUFU.EX2 R168, R168 ;  /* 0x000000a800a87308 */ /* 0x000ff40000000800 */
        /* <DEDUP_REMOVED lines=12> */
[----:B------:R-:W1:Y:S02]  /*4cb0*/  MUFU.EX2 R181, R20 ;  /* 0x0000001400b57308 */ /* 0x000e640000000800 */
[----:B-1----:R-:W-:Y:S02]  /*4cc0*/  F2FP.F16.F32.PACK_AB R29, R181, R180 ;  /* 0x000000b4b51d723e */ /* 0x002fe400000000ff */
[----:B------:R-:W-:Y:S02]  /*4cd0*/  F2FP.F16.F32.PACK_AB R28, R167, R166 ;  /* 0x000000a6a71c723e */ /* 0x000fe400000000ff */
[----:B------:R-:W-:Y:S02]  /*4ce0*/  F2FP.F16.F32.PACK_AB R22, R169, R168 ;  /* 0x000000a8a916723e */ /* 0x000fe400000000ff */
[----:B------:R-:W-:Y:S01]  /*4cf0*/  F2FP.F16.F32.PACK_AB R27, R171, R170 ;  /* 0x000000aaab1b723e */ /* 0x000fe200000000ff */
[----:B------:R-:W-:Y:S01]  /*4d00*/  STS [R221+0x20000], R28 ;  /* 0x0200001cdd007388 */ /* 0x000fe20000000800 */
[----:B------:R-:W-:Y:S02]  /*4d10*/  F2FP.F16.F32.PACK_AB R23, R173, R172 ;  /* 0x000000acad17723e */ /* 0x000fe400000000ff */
[----:B------:R-:W-:Y:S02]  /*4d20*/  F2FP.F16.F32.PACK_AB R26, R175, R174 ;  /* 0x000000aeaf1a723e */ /* 0x000fe400000000ff */
[----:B------:R-:W-:Y:S01]  /*4d30*/  STS [R221+0x20400], R22 ;  /* 0x02040016dd007388 */ /* 0x000fe20000000800 */
[----:B------:R-:W-:Y:S02]  /*4d40*/  F2FP.F16.F32.PACK_AB R24, R177, R176 ;  /* 0x000000b0b118723e */ /* 0x000fe400000000ff */
[----:B------:R-:W-:Y:S02]  /*4d50*/  F2FP.F16.F32.PACK_AB R25, R179, R178 ;  /* 0x000000b2b319723e */ /* 0x000fe400000000ff */
[----:B------:R-:W-:Y:S05]  /*4d60*/  STS [R224+0x20000], R27 ;  /* 0x0200001be0007388 */ /* 0x000fea0000000800 */
[----:B------:R-:W-:Y:S05]  /*4d70*/  STS [R224+0x20400], R23 ;  /* 0x02040017e0007388 */ /* 0x000fea0000000800 */
[----:B------:R-:W-:Y:S05]  /*4d80*/  STS [R223+0x20000], R26 ;  /* 0x0200001adf007388 */ /* 0x000fea0000000800 */
[----:B------:R-:W-:Y:S05]  /*4d90*/  STS [R223+0x20400], R24 ;  /* 0x02040018df007388 */ /* 0x000fea0000000800 */
[----:B------:R-:W-:Y:S05]  /*4da0*/  STS [R228+0x20000], R25 ;  /* 0x02000019e4007388 */ /* 0x000fea0000000800 */
[----:B------:R-:W-:Y:S05]  /*4db0*/  STS [R228+0x20400], R29 ;  /* 0x0204001de4007388 */ /* 0x000fea0000000800 */
[----:B------:R-:W-:Y:S05]  /*4dc0*/  LDSM.16.M88.4 R84, [R163+0xc000] ;  /* 0x00c00000a354783b */ /* 0x000fea0000000200 */
[----:B------:R-:W1:Y:S05]  /*4dd0*/  LDSM.16.M88.4 R88, [R202+UR5+0x18000] ;  /* 0x01800005ca58783b */ /* 0x000e6a0008000200 */
[----:B------:R-:W2:Y:S05]  /*4de0*/  LDSM.16.M88.4 R92, [R202+UR5+0x18800] ;  /* 0x01880005ca5c783b */ /* 0x000eaa0008000200 */
[----:B------:R-:W-:Y:S05]  /*4df0*/  LDSM.16.M88.4 R96, [R162+0xc000] ;  /* 0x00c00000a260783b */ /* 0x000fea0000000200 */
[----:B------:R-:W3:Y:S05]  /*4e00*/  LDSM.16.M88.4 R148, [R201+0x6000] ;  /* 0x00600000c994783b */ /* 0x000eea0000000200 */
[----:B------:R-:W4:Y:S05]  /*4e10*/  LDSM.16.M88.4 R152, [R201+0x6800] ;  /* 0x00680000c998783b */ /* 0x000f2a0000000200 */
[----:B------:R-:W-:Y:S01]  /*4e20*/  LDSM.16.M88.4 R156, [R200+0x6000] ;  /* 0x00600000c89c783b */ /* 0x000fe20000000200 */
[C---:B-1----:R-:W-:Y:S06]  /*4e30*/  HMMA.16816.F32 R20, R84.reuse, R88, RZ ;  /* 0x000000585414723c */ /* 0x042fec00000018ff */
[C---:B------:R-:W-:Y:S01]  /*4e40*/  HMMA.16816.F32 R24, R84.reuse, R90, RZ ;  /* 0x0000005a5418723c */ /* 0x040fe200000018ff */
[----:B------:R-:W1:Y:S05]  /*4e50*/  LDSM.16.M88.4 R88, [R161+0xc000] ;  /* 0x00c00000a158783b */ /* 0x000e6a0000000200 */
[C---:B--2---:R-:W-:Y:S06]  /*4e60*/  HMMA.16816.F32 R28, R84.reuse, R92, RZ ;  /* 0x0000005c541c723c */ /* 0x044fec00000018ff */
[----:B------:R-:W-:Y:S01]  /*4e70*/  HMMA.16816.F32 R32, R84, R94, RZ ;  /* 0x0000005e5420723c */ /* 0x000fe200000018ff */
[----:B------:R-:W2:Y:S05]  /*4e80*/  LDSM.16.M88.4 R84, [R200+0x6800] ;  /* 0x00680000c854783b */ /* 0x000eaa0000000200 */
[C---:B---3--:R-:W-:Y:S01]  /*4e90*/  HMMA.16816.F32 R20, R96.reuse, R148, R20 ;  /* 0x000000946014723c */ /* 0x048fe20000001814 */
[----:B------:R-:W-:Y:S05]  /*4ea0*/  LDSM.16.M88.4 R92, [R160+0xc000] ;  /* 0x00c00000a05c783b */ /* 0x000fea0000000200 */
[C---:B------:R-:W-:Y:S01]  /*4eb0*/  HMMA.16816.F32 R24, R96.reuse, R150, R24 ;  /* 0x000000966018723c */ /* 0x040fe20000001818 */
[----:B------:R-:W3:Y:S05]  /*4ec0*/  LDSM.16.M88.4 R148, [R199+0x6000] ;  /* 0x00600000c794783b */ /* 0x000eea0000000200 */
[C---:B----4-:R-:W-:Y:S06]  /*4ed0*/  HMMA.16816.F32 R28, R96.reuse, R152, R28 ;  /* 0x00000098601c723c */ /* 0x050fec000000181c */
[----:B------:R-:W-:Y:S01]  /*4ee0*/  HMMA.16816.F32 R32, R96, R154, R32 ;  /* 0x0000009a6020723c */ /* 0x000fe20000001820 */
[----:B------:R-:W4:Y:S05]  /*4ef0*/  LDSM.16.M88.4 R96, [R199+0x6800] ;  /* 0x00680000c760783b */ /* 0x000f2a0000000200 */
[C---:B-1----:R-:W-:Y:S01]  /*4f00*/  HMMA.16816.F32 R20, R88.reuse, R156, R20 ;  /* 0x0000009c5814723c */ /* 0x042fe20000001814 */
[----:B------:R-:W-:Y:S05]  /*4f10*/  LDSM.16.M88.4 R152, [R163+0xe000] ;  /* 0x00e00000a398783b */ /* 0x000fea0000000200 */
[C---:B------:R-:W-:Y:S01]  /*4f20*/  HMMA.16816.F32 R24, R88.reuse, R158, R24 ;  /* 0x0000009e5818723c */ /* 0x040fe20000001818 */
[----:B------:R-:W1:Y:S05]  /*4f30*/  LDSM.16.M88.4 R156, [R202+UR5+0x1a000] ;  /* 0x01a00005ca9c783b */ /* 0x000e6a0008000200 */
[C---:B--2---:R-:W-:Y:S06]  /*4f40*/  HMMA.16816.F32 R28, R88.reuse, R84, R28 ;  /* 0x00000054581c723c */ /* 0x044fec000000181c */
[----:B------:R-:W-:Y:S01]  /*4f50*/  HMMA.16816.F32 R32, R88, R86, R32 ;  /* 0x000000565820723c */ /* 0x000fe20000001820 */
[----:B------:R-:W2:Y:S05]  /*4f60*/  LDSM.16.M88.4 R84, [R202+UR5+0x1a800] ;  /* 0x01a80005ca54783b */ /* 0x000eaa0008000200 */
        /* <DEDUP_REMOVED lines=10> */
[----:B------:R-:W1:Y:S05]  /*5010*/  LDSM.16.M88.4 R156, [R200+0x8000] ;  /* 0x00800000c89c783b */ /* 0x000e6a0000000200 */
[C---:B--2---:R-:W-:Y:S06]  /*5020*/  HMMA.16816.F32 R28, R152.reuse, R84, R28 ;  /* 0x00000054981c723c */ /* 0x044fec000000181c */
[----:B------:R-:W-:Y:S01]  /*5030*/  HMMA.16816.F32 R32, R152, R86, R32 ;  /* 0x000000569820723c */ /* 0x000fe20000001820 */
        /* <DEDUP_REMOVED lines=36> */
[C---:B-1----:R-:W-:Y:S06]  /*5280*/  HMMA.16816.F32 R20, R148.reuse, R156, R20 ;  /* 0x0000009c9414723c */ /* 0x042fec0000001814 */
[C---:B------:R-:W-:Y:S06]  /*5290*/  HMMA.16816.F32 R24, R148.reuse, R158, R24 ;  /* 0x0000009e9418723c */ /* 0x040fec0000001818 */
[C---:B--2---:R-:W-:Y:S06]  /*52a0*/  HMMA.16816.F32 R28, R148.reuse, R84, R28 ;  /* 0x00000054941c723c */ /* 0x044fec000000181c */
[----:B------:R-:W-:Y:S06]  /*52b0*/  HMMA.16816.F32 R32, R148, R86, R32 ;  /* 0x000000569420723c */ /* 0x000fec0000001820 */
[C---:B---3--:R-:W-:Y:S06]  /*52c0*/  HMMA.16816.F32 R20, R92.reuse, R152, R20 ;  /* 0x000000985c14723c */ /* 0x048fec0000001814 */
[C---:B------:R-:W-:Y:S06]  /*52d0*/  HMMA.16816.F32 R24, R92.reuse, R154, R24 ;  /* 0x0000009a5c18723c */ /* 0x040fec0000001818 */
[C---:B----4-:R-:W-:Y:S06]  /*52e0*/  HMMA.16816.F32 R28, R92.reuse, R88, R28 ;  /* 0x000000585c1c723c */ /* 0x050fec000000181c */
[----:B------:R-:W-:Y:S06]  /*52f0*/  HMMA.16816.F32 R32, R92, R90, R32 ;  /* 0x0000005a5c20723c */ /* 0x000fec0000001820 */
[C---:B-----5:R-:W-:Y:S01]  /*5300*/  FADD.FTZ R153, -R165.reuse, R20 ;  /* 0x00000014a5997221 */ /* 0x060fe20000010100 */
[C---:B------:R-:W-:Y:S01]  /*5310*/  FADD.FTZ R20, -R165.reuse, R21 ;  /* 0x00000015a5147221 */ /* 0x040fe20000010100 */
[C---:B------:R-:W-:Y:S03]  /*5320*/  FADD.FTZ R21, -R164.reuse, R22 ;  /* 0x00000016a4157221 */ /* 0x040fe60000010100 */
[----:B------:R-:W-:Y:S01]  /*5330*/  FADD.FTZ R22, -R164, R23 ;  /* 0x00000017a4167221 */ /* 0x000fe20000010100 */
[----:B------:R-:W-:Y:S01]  /*5340*/  FMUL.FTZ R21, R168, R21 ;  /* 0x00000015a8157220 */ /* 0x000fe20000410000 */
[C---:B------:R-:W-:Y:S01]  /*5350*/  FADD.FTZ R23, -R165.reuse, R24 ;  /* 0x00000018a5177221 */ /* 0x040fe20000010100 */
[----:B------:R-:W-:Y:S01]  /*5360*/  FADD.FTZ R24, -R165, R25 ;  /* 0x00000019a5187221 */ /* 0x000fe20000010100 */
[----:B------:R-:W-:Y:S01]  /*5370*/  FMUL.FTZ R22, R169, R22 ;  /* 0x00000016a9167220 */ /* 0x000fe20000410000 */
[C---:B------:R-:W-:Y:S01]  /*5380*/  FADD.FTZ R25, -R164.reuse, R26 ;  /* 0x0000001aa4197221 */ /* 0x040fe20000010100 */
[C---:B------:R-:W-:Y:S01]  /*5390*/  FADD.FTZ R26, -R164.reuse, R27 ;  /* 0x0000001ba41a7221 */ /* 0x040fe20000010100 */
[C---:B------:R-:W-:Y:S01]  /*53a0*/  FADD.FTZ R27, -R164.reuse, R30 ;  /* 0x0000001ea41b7221 */ /* 0x040fe20000010100 */
[----:B------:R-:W-:Y:S01]  /*53b0*/  FADD.FTZ R30, -R164, R31 ;  /* 0x0000001fa41e7221 */ /* 0x000fe20000010100 */
[----:B------:R-:W-:Y:S01]  /*53c0*/  F2FP.F16.F32.PACK_AB R22, R22, R21 ;  /* 0x000000151616723e */ /* 0x000fe200000000ff */
[C---:B------:R-:W-:Y:S01]  /*53d0*/  FADD.FTZ R21, -R165.reuse, R28 ;  /* 0x0000001ca5157221 */ /* 0x040fe20000010100 */
[C---:B------:R-:W-:Y:S01]  /*53e0*/  FADD.FTZ R28, -R165.reuse, R29 ;  /* 0x0000001da51c7221 */ /* 0x040fe20000010100 */
[----:B------:R-:W-:Y:S01]  /*53f0*/  FMUL.FTZ R153, R166, R153 ;  /* 0x00000099a6997220 */ /* 0x000fe20000410000 */
[C---:B------:R-:W-:Y:S01]  /*5400*/  FADD.FTZ R29, -R165.reuse, R32 ;  /* 0x00000020a51d7221 */ /* 0x040fe20000010100 */
[C---:B------:R-:W-:Y:S01]  /*5410*/  FADD.FTZ R31, -R164.reuse, R34 ;  /* 0x00000022a41f7221 */ /* 0x040fe20000010100 */
[----:B------:R-:W-:Y:S01]  /*5420*/  FADD.FTZ R32, -R165, R33 ;  /* 0x00000021a5207221 */ /* 0x000fe20000010100 */
[----:B------:R-:W-:Y:S01]  /*5430*/  FADD.FTZ R164, -R164, R35 ;  /* 0x00000023a4a47221 */ /* 0x000fe20000010100 */
[----:B------:R-:W-:Y:S01]  /*5440*/  FMUL.FTZ R20, R167, R20 ;  /* 0x00000014a7147220 */ /* 0x000fe20000410000 */
[----:B------:R-:W-:Y:S01]  /*5450*/  FMUL.FTZ R23, R170, R23 ;  /* 0x00000017aa177220 */ /* 0x000fe20000410000 */
[----:B------:R-:W-:Y:S01]  /*5460*/  FMUL.FTZ R24, R171, R24 ;  /* 0x00000018ab187220 */ /* 0x000fe20000410000 */
[----:B------:R-:W-:Y:S01]  /*5470*/  FMUL.FTZ R25, R172, R25 ;  /* 0x00000019ac197220 */ /* 0x000fe20000410000 */
[----:B------:R-:W-:Y:S01]  /*5480*/  FMUL.FTZ R26, R173, R26 ;  /* 0x0000001aad1a7220 */ /* 0x000fe20000410000 */
        /* <DEDUP_REMOVED lines=8> */
[----:B------:R-:W-:Y:S01]  /*5510*/  F2FP.F16.F32.PACK_AB R28, R28, R21 ;  /* 0x000000151c1c723e */ /* 0x000fe200000000ff */
[----:B------:R-:W-:Y:S01]  /*5520*/  FMUL.FTZ R32, R179, R32 ;  /* 0x00000020b3207220 */ /* 0x000fe20000410000 */
[----:B------:R-:W-:Y:S01]  /*5530*/  FMUL.FTZ R31, R180, R31 ;  /* 0x0000001fb41f7220 */ /* 0x000fe20000410000 */
[----:B------:R-:W-:Y:S01]  /*5540*/  F2FP.F16.F32.PACK_AB R30, R30, R27 ;  /* 0x0000001b1e1e723e */ /* 0x000fe200000000ff */
[----:B------:R-:W-:Y:S02]  /*5550*/  FMUL.FTZ R164, R181, R164 ;  /* 0x000000a4b5a47220 */ /* 0x000fe40000410000 */
[----:B------:R-:W-:Y:S03]  /*5560*/  F2FP.F16.F32.PACK_AB R153, R32, R29 ;  /* 0x0000001d2099723e */ /* 0x000fe600000000ff */
[----:B------:R-:W-:Y:S01]  /*5570*/  F2FP.F16.F32.PACK_AB R155, R164, R31 ;  /* 0x0000001fa49b723e */ /* 0x000fe200000000ff */
[----:B------:R-:W-:Y:S06]  /*5580*/  @!P6 BRA `(.L_x_334) ;  /* 0x00000004002ce947 */ /* 0x000fec0003800000 */
[----:B------:R-:W1:Y:S01]  /*5590*/  LDC R5, c[0x0][0x240] ;  /* 0x00009000ff057b82 */ /* 0x000e620000000800 */
[----:B------:R-:W-:Y:S02]  /*55a0*/  ISETP.GE.AND P3, PT, R212, UR6, PT ;  /* 0x00000006d4007c0c */ /* 0x000fe4000bf66270 */
[----:B------:R-:W-:Y:S02]  /*55b0*/  ISETP.GE.AND P2, PT, R216, UR6, PT ;  /* 0x00000006d8007c0c */ /* 0x000fe4000bf46270 */
[----:B------:R-:W-:Y:S02]  /*55c0*/  ISETP.GE.AND P1, PT, R215, UR6, PT ;  /* 0x00000006d7007c0c */ /* 0x000fe4000bf26270 */
[----:B------:R-:W-:Y:S01]  /*55d0*/  LOP3.LUT R6, R240, 0x1, RZ, 0xc0, !PT ;  /* 0x00000001f0067812 */ /* 0x000fe200078ec0ff */
[----:B------:R-:W2:Y:S03]  /*55e0*/  LDC R4, c[0x0][0x244] ;  /* 0x00009100ff047b82 */ /* 0x000ea60000000800 */
[----:B------:R-:W-:Y:S01]  /*55f0*/  ISETP.NE.U32.AND P4, PT, R6, 0x1, PT ;  /* 0x000000010600780c */ /* 0x000fe20003f85070 */
[----:B------:R-:W-:Y:S02]  /*5600*/  IMAD.MOV.U32 R6, RZ, RZ, -0x6000 ;  /* 0xffffa000ff067424 */ /* 0x000fe400078e00ff */
[----:B-1----:R-:W-:Y:S05]  /*5610*/  IMAD.U32 R7, R5, -0x40, RZ ;  /* 0xffffffc005077824 */ /* 0x002fea00078e00ff */
[-C--:B------:R-:W-:Y:S02]  /*5620*/  LEA R10, P0, R7, R250.reuse, 0x1 ;  /* 0x000000fa070a7211 */ /* 0x080fe400078008ff */
[----:B------:R-:W-:Y:S02]  /*5630*/  LEA R9, P5, R5, R7, 0x5 ;  /* 0x0000000705097211 */ /* 0x000fe400078a28ff */
[-C--:B------:R-:W-:Y:S02]  /*5640*/  LEA.HI.X.SX32 R11, R7, R251.reuse, 0x1, P0 ;  /* 0x000000fb070b7211 */ /* 0x080fe400000f0eff */
[CC--:B------:R-:W-:Y:S02]  /*5650*/  @!P1 LEA R14, P0, R9.reuse, R250.reuse, 0x1 ;  /* 0x000000fa090e9211 */ /* 0x0c0fe400078008ff */
[----:B------:R-:W-:Y:S02]  /*5660*/  SHF.R.S32.HI R8, RZ, 0x1f, R7 ;  /* 0x0000001fff087819 */ /* 0x000fe40000011407 */
[----:B------:R-:W-:Y:S02]  /*5670*/  SEL R7, R6, 0x6000, !P4 ;  /* 0x0000600006077807 */ /* 0x000fe40006000000 */
[----:B------:R-:W-:Y:S02]  /*5680*/  @!P2 LEA R12, P4, R9, R250, 0x1 ;  /* 0x000000fa090ca211 */ /* 0x000fe400078808ff */
[----:B--2---:R-:W-:Y:S01]  /*5690*/  LEA.HI.X R250, R5, R8, R4, 0x5, P5 ;  /* 0x0000000805fa7211 */ /* 0x004fe200028f2c04 */
[--C-:B------:R-:W-:Y:S01]  /*56a0*/  IMAD.IADD R239, R239, 0x1, R7.reuse ;  /* 0x00000001efef7824 */ /* 0x100fe200078e0207 */
[----:B------:R-:W-:Y:S01]  /*56b0*/  @!P3 LEA R8, P5, R5, R10, 0x6 ;  /* 0x0000000a0508b211 */ /* 0x000fe200078a30ff */
[--C-:B------:R-:W-:Y:S01]  /*56c0*/  IMAD.IADD R234, R234, 0x1, R7.reuse ;  /* 0x00000001eaea7824 */ /* 0x100fe200078e0207 */
[CCC-:B------:R-:W-:Y:S01]  /*56d0*/  @!P2 LEA.HI.X R13, R9.reuse, R251.reuse, R250.reuse, 0x1, P4 ;  /* 0x000000fb090da211 */ /* 0x1c0fe200020f0cfa */
[----:B------:R-:W-:Y:S01]  /*56e0*/  IMAD.IADD R196, R196, 0x1, R7 ;  /* 0x00000001c4c47824 */ /* 0x000fe200078e0207 */
[----:B------:R1:W-:Y:S01]  /*56f0*/  @P3 STS [R239], RZ ;  /* 0x000000ffef003388 */ /* 0x0003e20000000800 */
[----:B------:R-:W-:Y:S01]  /*5700*/  @!P1 LEA.HI.X R15, R9, R251, R250, 0x1, P0 ;  /* 0x000000fb090f9211 */ /* 0x000fe200000f0cfa */
[----:B------:R-:W-:Y:S01]  /*5710*/  IMAD.MOV.U32 R250, RZ, RZ, R10 ;  /* 0x000000fffffa7224 */ /* 0x000fe200078e000a */
[----:B------:R-:W-:Y:S01]  /*5720*/  @!P3 LEA.HI.X R9, R5, R11, R4, 0x6, P5 ;  /* 0x0000000b0509b211 */ /* 0x000fe200028f3404 */
        /* <DEDUP_REMOVED lines=49> */
.L_x_334:
[----:B------:R-:W-:Y:S01]  /*5a40*/  STS [R221+0x1e000], R20 ;  /* 0x01e00014dd007388 */ /* 0x000fe20000000800 */
[----:B------:R-:W-:Y:S01]  /*5a50*/  LEA R205, R203, UR5, 0x1 ;  /* 0x00000005cbcd7c11 */ /* 0x000fe2000f8e08ff */
[----:B------:R-:W2:Y:S02]  /*5a60*/  LDC R252, c[0x0][0x270] ;  /* 0x00009c00fffc7b82 */ /* 0x000ea40000000800 */
[----:B------:R-:W-:Y:S04]  /*5a70*/  STS [R221+0x1e400], R22 ;  /* 0x01e40016dd007388 */ /* 0x000fe80000000800 */
[----:B------:R-:W-:Y:S04]  /*5a80*/  STS [R224+0x1e000], R23 ;  /* 0x01e00017e0007388 */ /* 0x000fe80000000800 */
[----:B------:R-:W-:Y:S04]  /*5a90*/  STS [R224+0x1e400], R25 ;  /* 0x01e40019e0007388 */ /* 0x000fe80000000800 */
[----:B------:R-:W-:Y:S04]  /*5aa0*/  STS [R223+0x1e000], R28 ;  /* 0x01e0001cdf007388 */ /* 0x000fe80000000800 */
[----:B------:R-:W-:Y:S04]  /*5ab0*/  STS [R223+0x1e400], R30 ;  /* 0x01e4001edf007388 */ /* 0x000fe80000000800 */
[----:B------:R-:W-:Y:S01]  /*5ac0*/  STS [R228+0x1e000], R153 ;  /* 0x01e00099e4007388 */ /* 0x000fe20000000800 */
[----:B--2---:R-:W-:Y:S03]  /*5ad0*/  IMAD R252, R252, UR4, RZ ;  /* 0x00000004fcfc7c24 */ /* 0x004fe6000f8e02ff */
[----:B------:R-:W-:Y:S01]  /*5ae0*/  STS [R228+0x1e400], R155 ;  /* 0x01e4009be4007388 */ /* 0x000fe20000000800 */
[----:B------:R-:W-:Y:S06]  /*5af0*/  BAR.SYNC.DEFER_BLOCKING 0x0 ;  /* 0x0000000000007b1d */ /* 0x000fec0000010000 */
[----:B------:R-:W-:Y:S04]  /*5b00*/  LDSM.16.MT88.4 R4, [R198+0x20000] ;  /* 0x02000000c604783b */ /* 0x000fe80000004200 */
[----:B-1----:R-:W1:Y:S04]  /*5b10*/  LDSM.16.MT88.4 R8, [R205+0xc000] ;  /* 0x00c00000cd08783b */ /* 0x002e680000004200 */
[----:B------:R-:W2:Y:S04]  /*5b20*/  LDSM.16.MT88.4 R12, [R0+0x20000] ;  /* 0x02000000000c783b */ /* 0x000ea80000004200 */
[----:B------:R-:W3:Y:S04]  /*5b30*/  LDSM.16.MT88.4 R16, [R205+0xe000] ;  /* 0x00e00000cd10783b */ /* 0x000ee80000004200 */
[----:B------:R-:W4:Y:S04]  /*5b40*/  LDSM.16.MT88.4 R20, [R205+0x10000] ;  /* 0x01000000cd14783b */ /* 0x000f280000004200 */
[----:B------:R-:W-:Y:S04]  /*5b50*/  LDSM.16.MT88.4 R24, [R198+0x20800] ;  /* 0x02080000c618783b */ /* 0x000fe80000004200 */
[----:B------:R-:W5:Y:S04]  /*5b60*/  LDSM.16.MT88.4 R28, [R205+0xc800] ;  /* 0x00c80000cd1c783b */ /* 0x000f680000004200 */
[----:B------:R-:W5:Y:S04]  /*5b70*/  LDSM.16.MT88.4 R32, [R0+0x20800] ;  /* 0x020800000020783b */ /* 0x000f680000004200 */
[----:B------:R-:W5:Y:S04]  /*5b80*/  LDSM.16.MT88.4 R84, [R205+0xe800] ;  /* 0x00e80000cd54783b */ /* 0x000f680000004200 */
[----:B------:R-:W5:Y:S01]  /*5b90*/  LDSM.16.MT88.4 R88, [R205+0x10800] ;  /* 0x01080000cd58783b */ /* 0x000f620000004200 */
[-C--:B-1----:R-:W-:Y:S06]  /*5ba0*/  HMMA.16816.F32 R36, R4, R8.reuse, R36 ;  /* 0x000000080424723c */ /* 0x082fec0000001824 */
[C---:B--2---:R-:W-:Y:S06]  /*5bb0*/  HMMA.16816.F32 R40, R12.reuse, R8, R40 ;  /* 0x000000080c28723c */ /* 0x044fec0000001828 */
[-C--:B------:R-:W-:Y:S06]  /*5bc0*/  HMMA.16816.F32 R44, R12, R10.reuse, R44 ;  /* 0x0000000a0c2c723c */ /* 0x080fec000000182c */
[C---:B------:R-:W-:Y:S01]  /*5bd0*/  HMMA.16816.F32 R48, R4.reuse, R10, R48 ;  /* 0x0000000a0430723c */ /* 0x040fe20000001830 */
[----:B------:R-:W-:Y:S05]  /*5be0*/  LDSM.16.MT88.4 R8, [R205+0xd000] ;  /* 0x00d00000cd08783b */ /* 0x000fea0000004200 */
        /* <DEDUP_REMOVED lines=66> */
[----:B-1----:R-:W-:Y:S05]  /*6010*/  IMAD.U32 R7, R5, -0x40, RZ ;  /* 0xffffffc005077824 */ /* 0x002fea00078e00ff */
[-C--:B------:R-:W-:Y:S02]  /*6020*/  LEA R10, P0, R7, R248.reuse, 0x1 ;  /* 0x000000f8070a7211 */ /* 0x080fe400078008ff */
[----:B------:R-:W-:Y:S02]  /*6030*/  LEA R9, P5, R5, R7, 0x5 ;  /* 0x0000000705097211 */ /* 0x000fe400078a28ff */
[-C--:B------:R-:W-:Y:S02]  /*6040*/  LEA.HI.X.SX32 R11, R7, R249.reuse, 0x1, P0 ;  /* 0x000000f9070b7211 */ /* 0x080fe400000f0eff */
[CC--:B------:R-:W-:Y:S02]  /*6050*/  @!P2 LEA R12, P4, R9.reuse, R248.reuse, 0x1 ;  /* 0x000000f8090ca211 */ /* 0x0c0fe400078808ff */
[----:B------:R-:W-:Y:S01]  /*6060*/  @!P1 LEA R8, P0, R9, R248, 0x1 ;  /* 0x000000f809089211 */ /* 0x000fe200078008ff */
[----:B------:R-:W-:Y:S01]  /*6070*/  @!PT LDS RZ, [RZ] ;  /* 0x00000000fffff984 */ /* 0x000fe20000000800 */
[----:B------:R-:W-:Y:S01]  /*6080*/  @!PT LDS RZ, [RZ] ;  /* 0x00000000fffff984 */ /* 0x000fe20000000800 */
[----:B------:R-:W-:Y:S01]  /*6090*/  @!PT LDS RZ, [RZ] ;  /* 0x00000000fffff984 */ /* 0x000fe20000000800 */
[----:B------:R3:W-:Y:S01]  /*60a0*/  @!P3 LDGSTS.E.BYPASS.LTC128B.128 [R219+0xc000], desc[UR14][R10.64] ;  /* 0x0c0000000adbbfae */ /* 0x0007e2000b901d4e */
[----:B------:R-:W-:Y:S03]  /*60b0*/  SHF.R.S32.HI R6, RZ, 0x1f, R7 ;  /* 0x0000001fff067819 */ /* 0x000fe60000011407 */
[----:B------:R3:W-:Y:S01]  /*60c0*/  @P2 STS.128 [R219+0xe000], RZ ;  /* 0x00e000ffdb002388 */ /* 0x0007e20000000c00 */
[C---:B--2---:R-:W-:Y:S02]  /*60d0*/  LEA.HI.X R248, R5.reuse, R6, R4, 0x5, P5 ;  /* 0x0000000605f87211 */ /* 0x044fe400028f2c04 */
[----:B------:R-:W-:Y:S01]  /*60e0*/  @!P3 LEA R6, P5, R5, R10, 0x6 ;  /* 0x0000000a0506b211 */ /* 0x000fe200078a30ff */
[----:B------:R-:W-:Y:S01]  /*60f0*/  @!PT LDS RZ, [RZ] ;  /* 0x00000000fffff984 */ /* 0x000fe20000000800 */
[----:B------:R-:W-:Y:S01]  /*6100*/  @!PT LDS RZ, [RZ] ;  /* 0x00000000fffff984 */ /* 0x000fe20000000800 */
[----:B------:R-:W-:Y:S01]  /*6110*/  @!PT LDS RZ, [RZ] ;  /* 0x00000000fffff984 */ /* 0x000fe20000000800 */
[----:B------:R3:W-:Y:S01]  /*6120*/  @!P2 LDGSTS.E.BYPASS.LTC128B.128 [R219+0xe000], desc[UR14][R10.64+0x80] ;  /* 0x0e0000800adbafae */ /* 0x0007e2000b901d4e */
[----:B------:R-:W-:Y:S02]  /*6130*/  @!P2 LEA.HI.X R13, R9, R249, R248, 0x1, P4 ;  /* 0x000000f9090da211 */ /* 0x000fe400020f0cf8 */
[----:B------:R-:W-:Y:S01]  /*6140*/  @!P3 LEA.HI.X R7, R5, R11, R4, 0x6, P5 ;  /* 0x0000000b0507b211 */ /* 0x000fe200028f3404 */
[----:B------:R3:W-:Y:S01]  /*6150*/  @P1 STS.128 [R219+0x10000], RZ ;  /* 0x010000ffdb001388 */ /* 0x0007e20000000c00 */
[----:B------:R-:W-:Y:S01]  /*6160*/  @!P1 LEA.HI.X R9, R9, R249, R248, 0x1, P0 ;  /* 0x000000f909099211 */ /* 0x000fe200000f0cf8 */
[----:B------:R-:W-:Y:S02]  /*6170*/  IMAD.MOV.U32 R248, RZ, RZ, R10 ;  /* 0x000000fffff87224 */ /* 0x000fe400078e000a */
[----:B------:R-:W-:Y:S01]  /*6180*/  @!PT LDS RZ, [RZ] ;  /* 0x00000000fffff984 */ /* 0x000fe20000000800 */
[----:B------:R-:W-:Y:S01]  /*6190*/  @!PT LDS RZ, [RZ] ;  /* 0x00000000fffff984 */ /* 0x000fe20000000800 */
[----:B------:R-:W-:Y:S01]  /*61a0*/  @!PT LDS RZ, [RZ] ;  /* 0x00000000fffff984 */ /* 0x000fe20000000800 */
[----:B------:R3:W-:Y:S01]  /*61b0*/  @!P1 LDGSTS.E.BYPASS.LTC128B.128 [R219+0x10000], desc[UR14][R10.64+0x100] ;  /* 0x100001000adb9fae */ /* 0x0007e2000b901d4e */
[----:B------:R-:W-:Y:S03]  /*61c0*/  IMAD.MOV.U32 R249, RZ, RZ, R11 ;  /* 0x000000fffff97224 */ /* 0x000fe600078e000b */
        /* <DEDUP_REMOVED lines=16> */
.L_x_335:
        /* <DEDUP_REMOVED lines=56> */
[-C--:B--2---:R-:W-:Y:S06]  /*6650*/  HMMA.16816.F32 R4, R156, R160.reuse, R4 ;  /* 0x000000a09c04723c */ /* 0x084fec0000001804 */
[C---:B------:R-:W-:Y:S06]  /*6660*/  HMMA.16816.F32 R8, R164.reuse, R160, R8 ;  /* 0x000000a0a408723c */ /* 0x040fec0000001808 */
[-C--:B------:R-:W-:Y:S05]  /*6670*/  HMMA.16816.F32 R12, R164, R162.reuse, R12 ;  /* 0x000000a2a40c723c */ /* 0x080fea000000180c */
        /* <DEDUP_REMOVED lines=8> */
[CC--:B------:R-:W-:Y:S01]  /*6700*/  LEA R168, P1, R163.reuse, R246.reuse, 0x2 ;  /* 0x000000f6a3a87211 */ /* 0x0c0fe200078210ff */
[-C--:B------:R-:W-:Y:S01]  /*6710*/  HMMA.16816.F32 R28, R164, R190.reuse, R28 ;  /* 0x000000bea41c723c */ /* 0x080fe2000000181c */
[----:B------:R-:W-:Y:S04]  /*6720*/  REDG.E.ADD.F32.FTZ.RN.STRONG.GPU desc[UR14][R246.64], R4 ;  /* 0x00000004f60079a6 */ /* 0x000fe8000c10f38e */
[-C--:B------:R-:W-:Y:S01]  /*6730*/  LEA.HI.X.SX32 R169, R163, R247.reuse, 0x2, P1 ;  /* 0x000000f7a3a97211 */ /* 0x080fe200008f16ff */
[C---:B------:R-:W-:Y:S06]  /*6740*/  HMMA.16816.F32 R32, R156.reuse, R190, R32 ;  /* 0x000000be9c20723c */ /* 0x040fec0000001820 */
[-C--:B---3--:R-:W-:Y:S06]  /*6750*/  HMMA.16816.F32 R84, R156, R152.reuse, R84 ;  /* 0x000000989c54723c */ /* 0x088fec0000001854 */
[C---:B------:R-:W-:Y:S05]  /*6760*/  HMMA.16816.F32 R88, R164.reuse, R152, R88 ;  /* 0x00000098a458723c */ /* 0x040fea0000001858 */
[C---:B-1----:R-:W-:Y:S01]  /*6770*/  IMAD R161, R252.reuse, 0x38, RZ ;  /* 0x00000038fca17824 */ /* 0x042fe200078e02ff */
[-C--:B------:R-:W-:Y:S05]  /*6780*/  HMMA.16816.F32 R92, R164, R154.reuse, R92 ;  /* 0x0000009aa45c723c */ /* 0x080fea000000185c */
[C---:B------:R-:W-:Y:S01]  /*6790*/  IMAD.SHL.U32 R153, R252.reuse, 0x8, RZ ;  /* 0x00000008fc997824 */ /* 0x040fe200078e00ff */
[----:B------:R-:W-:Y:S05]  /*67a0*/  HMMA.16816.F32 R96, R156, R154, R96 ;  /* 0x0000009a9c60723c */ /* 0x000fea0000001860 */
[CC--:B------:R-:W-:Y:S02]  /*67b0*/  LEA R164, P0, R153.reuse, R246.reuse, 0x2 ;  /* 0x000000f699a47211 */ /* 0x0c0fe400078010ff */
[C---:B------:R-:W-:Y:S04]  /*67c0*/  IMAD R155, R252.reuse, 0x18, RZ ;  /* 0x00000018fc9b7824 */ /* 0x040fe800078e02ff */
[-C--:B------:R-:W-:Y:S01]  /*67d0*/  LEA.HI.X.SX32 R165, R153, R247.reuse, 0x2, P0 ;  /* 0x000000f799a57211 */ /* 0x080fe200000f16ff */
[C---:B------:R-:W-:Y:S01]  /*67e0*/  IMAD.SHL.U32 R157, R252.reuse, 0x20, RZ ;  /* 0x00000020fc9d7824 */ /* 0x040fe200078e00ff */
[-C--:B------:R-:W-:Y:S01]  /*67f0*/  LEA R166, P0, R155, R246.reuse, 0x2 ;  /* 0x000000f69ba67211 */ /* 0x080fe200078010ff */
[C---:B------:R-:W-:Y:S02]  /*6800*/  IMAD R159, R252.reuse, 0x28, RZ ;  /* 0x00000028fc9f7824 */ /* 0x040fe400078e02ff */
[----:B------:R1:W-:Y:S01]  /*6810*/  REDG.E.ADD.F32.FTZ.RN.STRONG.GPU desc[UR14][R164.64], R5 ;  /* 0x00000005a40079a6 */ /* 0x0003e2000c10f38e */
[-C--:B------:R-:W-:Y:S02]  /*6820*/  LEA R156, P1, R157, R246.reuse, 0x2 ;  /* 0x000000f69d9c7211 */ /* 0x080fe400078210ff */
[-C--:B------:R-:W-:Y:S01]  /*6830*/  LEA.HI.X.SX32 R167, R155, R247.reuse, 0x2, P0 ;  /* 0x000000f79ba77211 */ /* 0x080fe200000f16ff */
[----:B------:R-:W-:Y:S01]  /*6840*/  REDG.E.ADD.F32.FTZ.RN.STRONG.GPU desc[UR14][R168.64], R6 ;  /* 0x00000006a80079a6 */ /* 0x000fe2000c10f38e */
[----:B------:R-:W-:Y:S01]  /*6850*/  IMAD R155, R252, 0x30, RZ ;  /* 0x00000030fc9b7824 */ /* 0x000fe200078e02ff */
[-C--:B------:R-:W-:Y:S02]  /*6860*/  LEA R158, P0, R159, R246.reuse, 0x2 ;  /* 0x000000f69f9e7211 */ /* 0x080fe400078010ff */
[-C--:B------:R-:W-:Y:S01]  /*6870*/  LEA.HI.X.SX32 R157, R157, R247.reuse, 0x2, P1 ;  /* 0x000000f79d9d7211 */ /* 0x080fe200008f16ff */
[----:B------:R2:W-:Y:S01]  /*6880*/  REDG.E.ADD.F32.FTZ.RN.STRONG.GPU desc[UR14][R166.64], R7 ;  /* 0x00000007a60079a6 */ /* 0x0005e2000c10f38e */
[-C--:B------:R-:W-:Y:S02]  /*6890*/  LEA R154, P1, R155, R246.reuse, 0x2 ;  /* 0x000000f69b9a7211 */ /* 0x080fe400078210ff */
[-C--:B------:R-:W-:Y:S01]  /*68a0*/  LEA.HI.X.SX32 R159, R159, R247.reuse, 0x2, P0 ;  /* 0x000000f79f9f7211 */ /* 0x080fe200000f16ff */
[----:B------:R3:W-:Y:S01]  /*68b0*/  REDG.E.ADD.F32.FTZ.RN.STRONG.GPU desc[UR14][R156.64], R8 ;  /* 0x000000089c0079a6 */ /* 0x0007e2000c10f38e */
[-C--:B------:R-:W-:Y:S02]  /*68c0*/  LEA.HI.X.SX32 R155, R155, R247.reuse, 0x2, P1 ;  /* 0x000000f79b9b7211 */ /* 0x080fe400008f16ff */
[CC--:B------:R-:W-:Y:S01]  /*68d0*/  LEA R160, P0, R161.reuse, R246.reuse, 0x2 ;  /* 0x000000f6a1a07211 */ /* 0x0c0fe200078010ff */
[----:B------:R-:W-:Y:S03]  /*68e0*/  REDG.E.ADD.F32.FTZ.RN.STRONG.GPU desc[UR14][R158.64], R9 ;  /* 0x000000099e0079a6 */ /* 0x000fe6000c10f38e */
[-C--:B------:R-:W-:Y:S01]  /*68f0*/  LEA.HI.X.SX32 R161, R161, R247.reuse, 0x2, P0 ;  /* 0x000000f7a1a17211 */ /* 0x080fe200000f16ff */
[----:B------:R4:W-:Y:S04]  /*6900*/  REDG.E.ADD.F32.FTZ.RN.STRONG.GPU desc[UR14][R154.64], R10 ;  /* 0x0000000a9a0079a6 */ /* 0x0009e8000c10f38e */
[----:B------:R4:W-:Y:S01]  /*6910*/  REDG.E.ADD.F32.FTZ.RN.STRONG.GPU desc[UR14][R160.64], R11 ;  /* 0x0000000ba00079a6 */ /* 0x0009e2000c10f38e */
[----:B-1----:R-:W-:Y:S03]  /*6920*/  VIADD R5, R163, 0x20 ;  /* 0x00000020a3057836 */ /* 0x002fe60000000000 */
[----:B------:R1:W-:Y:S04]  /*6930*/  REDG.E.ADD.F32.FTZ.RN.STRONG.GPU desc[UR14][R246.64+0x80], R16 ;  /* 0x00008010f60079a6 */ /* 0x0003e8000c10f38e */
[----:B------:R1:W-:Y:S01]  /*6940*/  REDG.E.ADD.F32.FTZ.RN.STRONG.GPU desc[UR14][R164.64+0x80], R17 ;  /* 0x00008011a40079a6 */ /* 0x0003e2000c10f38e */
[-C--:B--2---:R-:W-:Y:S01]  /*6950*/  LEA R166, P0, R5, R246.reuse, 0x2 ;  /* 0x000000f605a67211 */ /* 0x084fe200078010ff */
[----:B------:R-:W-:Y:S03]  /*6960*/  IMAD.IADD R7, R153, 0x1, R5 ;  /* 0x0000000199077824 */ /* 0x000fe600078e0205 */
[-C--:B------:R-:W-:Y:S01]  /*6970*/  LEA.HI.X.SX32 R167, R5, R247.reuse, 0x2, P0 ;  /* 0x000000f705a77211 */ /* 0x080fe200000f16ff */
[----:B------:R-:W-:Y:S01]  /*6980*/  IMAD.IADD R5, R153, 0x1, R7 ;  /* 0x0000000199057824 */ /* 0x000fe200078e0207 */
[CC--:B---3--:R-:W-:Y:S03]  /*6990*/  LEA R156, P0, R7.reuse, R246.reuse, 0x2 ;  /* 0x000000f6079c7211 */ /* 0x0c8fe600078010ff */
[----:B------:R2:W-:Y:S01]  /*69a0*/  REDG.E.ADD.F32.FTZ.RN.STRONG.GPU desc[UR14][R166.64], R18 ;  /* 0x00000012a60079a6 */ /* 0x0005e2000c10f38e */
[-C--:B------:R-:W-:Y:S01]  /*69b0*/  LEA.HI.X.SX32 R157, R7, R247.reuse, 0x2, P0 ;  /* 0x000000f7079d7211 */ /* 0x080fe200000f16ff */
[----:B------:R-:W-:Y:S01]  /*69c0*/  IMAD.IADD R7, R153, 0x1, R5 ;  /* 0x0000000199077824 */ /* 0x000fe200078e0205 */
[-C--:B----4-:R-:W-:Y:S03]  /*69d0*/  LEA R154, P1, R5, R246.reuse, 0x2 ;  /* 0x000000f6059a7211 */ /* 0x090fe600078210ff */
[----:B------:R-:W-:Y:S01]  /*69e0*/  IMAD.IADD R9, R153, 0x1, R7 ;  /* 0x0000000199097824 */ /* 0x000fe200078e0207 */
[-C--:B------:R-:W-:Y:S01]  /*69f0*/  LEA R6, P0, R7, R246.reuse, 0x2 ;  /* 0x000000f607067211 */ /* 0x080fe200078010ff */
[----:B------:R3:W-:Y:S01]  /*6a00*/  REDG.E.ADD.F32.FTZ.RN.STRONG.GPU desc[UR14][R156.64], R19 ;  /* 0x000000139c0079a6 */ /* 0x0007e2000c10f38e */
[-C--:B------:R-:W-:Y:S01]  /*6a10*/  LEA.HI.X.SX32 R155, R5, R247.reuse, 0x2, P1 ;  /* 0x000000f7059b7211 */ /* 0x080fe200008f16ff */
[----:B------:R-:W-:Y:S01]  /*6a20*/  IMAD.IADD R5, R153, 0x1, R9 ;  /* 0x0000000199057824 */ /* 0x000fe200078e0209 */
[-C--:B------:R-:W-:Y:S02]  /*6a30*/  LEA.HI.X.SX32 R7, R7, R247.reuse, 0x2, P0 ;  /* 0x000000f707077211 */ /* 0x080fe400000f16ff */
[CC--:B------:R-:W-:Y:S01]  /*6a40*/  LEA R10, P0, R9.reuse, R246.reuse, 0x2 ;  /* 0x000000f6090a7211 */ /* 0x0c0fe200078010ff */
[----:B------:R4:W-:Y:S03]  /*6a50*/  REDG.E.ADD.F32.FTZ.RN.STRONG.GPU desc[UR14][R154.64], R12 ;  /* 0x0000000c9a0079a6 */ /* 0x0009e6000c10f38e */
[-C--:B------:R-:W-:Y:S01]  /*6a60*/  LEA.HI.X.SX32 R11, R9, R247.reuse, 0x2, P0 ;  /* 0x000000f7090b7211 */ /* 0x080fe200000f16ff */
[----:B------:R-:W-:Y:S01]  /*6a70*/  REDG.E.ADD.F32.FTZ.RN.STRONG.GPU desc[UR14][R6.64], R13 ;  /* 0x0000000d060079a6 */ /* 0x000fe2000c10f38e */
[-C--:B-1----:R-:W-:Y:S01]  /*6a80*/  LEA R16, P0, R5, R246.reuse, 0x2 ;  /* 0x000000f605107211 */ /* 0x082fe200078010ff */
[----:B------:R-:W-:Y:S02]  /*6a90*/  VIADD R9, R163, 0x40 ;  /* 0x00000040a3097836 */ /* 0x000fe40000000000 */
[----:B------:R1:W-:Y:S01]  /*6aa0*/  REDG.E.ADD.F32.FTZ.RN.STRONG.GPU desc[UR14][R10.64], R14 ;  /* 0x0000000e0a0079a6 */ /* 0x0003e2000c10f38e */
[-C--:B------:R-:W-:Y:S01]  /*6ab0*/  LEA.HI.X.SX32 R17, R5, R247.reuse, 0x2, P0 ;  /* 0x000000f705117211 */ /* 0x080fe200000f16ff */
[----:B------:R-:W-:Y:S01]  /*6ac0*/  IMAD.IADD R5, R153, 0x1, R9 ;  /* 0x0000000199057824 */ /* 0x000fe200078e0209 */
[CC--:B--2---:R-:W-:Y:S03]  /*6ad0*/  LEA R18, P0, R9.reuse, R246.reuse, 0x2 ;  /* 0x000000f609127211 */ /* 0x0c4fe600078010ff */
[----:B------:R2:W-:Y:S04]  /*6ae0*/  REDG.E.ADD.F32.FTZ.RN.STRONG.GPU desc[UR14][R16.64], R15 ;  /* 0x0000000f100079a6 */ /* 0x0005e8000c10f38e */
[----:B------:R-:W-:Y:S01]  /*6af0*/  REDG.E.ADD.F32.FTZ.RN.STRONG.GPU desc[UR14][R246.64+0x100], R20 ;  /* 0x00010014f60079a6 */ /* 0x000fe2000c10f38e */
[-C--:B---3--:R-:W-:Y:S01]  /*6b00*/  LEA.HI.X.SX32 R19, R9, R247.reuse, 0x2, P0 ;  /* 0x000000f709137211 */ /* 0x088fe200000f16ff */
[----:B------:R-:W-:Y:S02]  /*6b10*/  IMAD.IADD R9, R153, 0x1, R5 ;  /* 0x0000000199097824 */ /* 0x000fe400078e0205 */
[----:B------:R-:W-:Y:S01]  /*6b20*/  REDG.E.ADD.F32.FTZ.RN.STRONG.GPU desc[UR14][R164.64+0x100], R21 ;  /* 0x00010015a40079a6 */ /* 0x000fe2000c10f38e */
[CC--:B----4-:R-:W-:Y:S03]  /*6b30*/  LEA R154, P0, R5.reuse, R246.reuse, 0x2 ;  /* 0x000000f6059a7211 */ /* 0x0d0fe600078010ff */
[----:B------:R-:W-:Y:S01]  /*6b40*/  REDG.E.ADD.F32.FTZ.RN.STRONG.GPU desc[UR14][R18.64], R22 ;  /* 0x00000016120079a6 */ /* 0x000fe2000c10f38e */
[-C--:B------:R-:W-:Y:S01]  /*6b50*/  LEA.HI.X.SX32 R155, R5, R247.reuse, 0x2, P0 ;  /* 0x000000f7059b7211 */ /* 0x080fe200000f16ff */
[----:B------:R-:W-:Y:S01]  /*6b60*/  IMAD.IADD R5, R153, 0x1, R9 ;  /* 0x0000000199057824 */ /* 0x000fe200078e0209 */
[-C--:B-1----:R-:W-:Y:S03]  /*6b70*/  LEA R10, P1, R9, R246.reuse, 0x2 ;  /* 0x000000f6090a7211 */ /* 0x082fe600078210ff */
[----:B------:R-:W-:Y:S01]  /*6b80*/  IMAD.IADD R7, R153, 0x1, R5 ;  /* 0x0000000199077824 */ /* 0x000fe200078e0205 */
[-C--:B------:R-:W-:Y:S01]  /*6b90*/  LEA R8, P0, R5, R246.reuse, 0x2 ;  /* 0x000000f605087211 */ /* 0x080fe200078010ff */
[----:B------:R-:W-:Y:S01]  /*6ba0*/  REDG.E.ADD.F32.FTZ.RN.STRONG.GPU desc[UR14][R154.64], R23 ;  /* 0x000000179a0079a6 */ /* 0x000fe2000c10f38e */
[-C--:B------:R-:W-:Y:S02]  /*6bb0*/  LEA.HI.X.SX32 R11, R9, R247.reuse, 0x2, P1 ;  /* 0x000000f7090b7211 */ /* 0x080fe400008f16ff */
[-C--:B------:R-:W-:Y:S01]  /*6bc0*/  LEA.HI.X.SX32 R9, R5, R247.reuse, 0x2, P0 ;  /* 0x000000f705097211 */ /* 0x080fe200000f16ff */
[----:B------:R-:W-:Y:S01]  /*6bd0*/  IMAD.IADD R5, R153, 0x1, R7 ;  /* 0x0000000199057824 */ /* 0x000fe200078e0207 */
[CC--:B------:R-:W-:Y:S01]  /*6be0*/  LEA R12, P0, R7.reuse, R246.reuse, 0x2 ;  /* 0x000000f6070c7211 */ /* 0x0c0fe200078010ff */
[----:B------:R1:W-:Y:S03]  /*6bf0*/  REDG.E.ADD.F32.FTZ.RN.STRONG.GPU desc[UR14][R10.64], R24 ;  /* 0x000000180a0079a6 */ /* 0x0003e6000c10f38e */
[-C--:B------:R-:W-:Y:S01]  /*6c00*/  LEA.HI.X.SX32 R13, R7, R247.reuse, 0x2, P0 ;  /* 0x000000f7070d7211 */ /* 0x080fe200000f16ff */
[----:B------:R-:W-:Y:S01]  /*6c10*/  REDG.E.ADD.F32.FTZ.RN.STRONG.GPU desc[UR14][R8.64], R25 ;  /* 0x00000019080079a6 */ /* 0x000fe2000c10f38e */
[-C--:B------:R-:W-:Y:S01]  /*6c20*/  LEA R14, P0, R5, R246.reuse, 0x2 ;  /* 0x000000f6050e7211 */ /* 0x080fe200078010ff */
[----:B------:R-:W-:Y:S02]  /*6c30*/  VIADD R7, R163, 0x60 ;  /* 0x00000060a3077836 */ /* 0x000fe40000000000 */
[----:B------:R3:W-:Y:S01]  /*6c40*/  REDG.E.ADD.F32.FTZ.RN.STRONG.GPU desc[UR14][R12.64], R26 ;  /* 0x0000001a0c0079a6 */ /* 0x0007e2000c10f38e */
[-C--:B--2---:R-:W-:Y:S01]  /*6c50*/  LEA.HI.X.SX32 R15, R5, R247.reuse, 0x2, P0 ;  /* 0x000000f7050f7211 */ /* 0x084fe200000f16ff */
[----:B------:R-:W-:Y:S01]  /*6c60*/  IMAD.IADD R5, R153, 0x1, R7 ;  /* 0x0000000199057824 */ /* 0x000fe200078e0207 */
[CC--:B------:R-:W-:Y:S01]  /*6c70*/  LEA R16, P0, R7.reuse, R246.reuse, 0x2 ;  /* 0x000000f607107211 */ /* 0x0c0fe200078010ff */
[----:B------:R-:W-:Y:S03]  /*6c80*/  LDSM.16.MT88.4 R20, [R195+0x4000] ;  /* 0x00400000c314783b */ /* 0x000fe60000004200 */
[-C--:B------:R-:W-:Y:S01]  /*6c90*/  LEA.HI.X.SX32 R17, R7, R247.reuse, 0x2, P0 ;  /* 0x000000f707117211 */ /* 0x080fe200000f16ff */
[----:B------:R2:W-:Y:S01]  /*6ca0*/  REDG.E.ADD.F32.FTZ.RN.STRONG.GPU desc[UR14][R14.64], R27 ;  /* 0x0000001b0e0079a6 */ /* 0x0005e2000c10f38e */
[----:B------:R-:W-:Y:S03]  /*6cb0*/  IMAD.IADD R7, R153, 0x1, R5 ;  /* 0x0000000199077824 */ /* 0x000fe600078e0205 */
[----:B------:R-:W-:Y:S04]  /*6cc0*/  REDG.E.ADD.F32.FTZ.RN.STRONG.GPU desc[UR14][R246.64+0x180], R32 ;  /* 0x00018020f60079a6 */ /* 0x000fe8000c10f38e */
[----:B------:R-:W-:Y:S01]  /*6cd0*/  REDG.E.ADD.F32.FTZ.RN.STRONG.GPU desc[UR14][R164.64+0x180], R33 ;  /* 0x00018021a40079a6 */ /* 0x000fe2000c10f38e */
[CC--:B-1----:R-:W-:Y:S03]  /*6ce0*/  LEA R10, P0, R5.reuse, R246.reuse, 0x2 ;  /* 0x000000f6050a7211 */ /* 0x0c2fe600078010ff */
[----:B------:R1:W-:Y:S01]  /*6cf0*/  REDG.E.ADD.F32.FTZ.RN.STRONG.GPU desc[UR14][R16.64], R34 ;  /* 0x00000022100079a6 */ /* 0x0003e2000c10f38e */
[-C--:B------:R-:W-:Y:S01]  /*6d00*/  LEA.HI.X.SX32 R11, R5, R247.reuse, 0x2, P0 ;  /* 0x000000f7050b7211 */ /* 0x080fe200000f16ff */
[----:B------:R-:W-:Y:S02]  /*6d10*/  IMAD.IADD R5, R153, 0x1, R7 ;  /* 0x0000000199057824 */ /* 0x000fe400078e0207 */
[----:B------:R-:W-:Y:S01]  /*6d20*/  LDSM.16.MT88.4 R24, [R198+0x1e800] ;  /* 0x01e80000c618783b */ /* 0x000fe20000004200 */
[-C--:B---3--:R-:W-:Y:S01]  /*6d30*/  LEA R12, P1, R7, R246.reuse, 0x2 ;  /* 0x000000f6070c7211 */ /* 0x088fe200078210ff */
[----:B------:R-:W-:Y:S02]  /*6d40*/  IMAD.IADD R9, R153, 0x1, R5 ;  /* 0x0000000199097824 */ /* 0x000fe400078e0205 */
[----:B------:R3:W-:Y:S01]  /*6d50*/  REDG.E.ADD.F32.FTZ.RN.STRONG.GPU desc[UR14][R10.64], R35 ;  /* 0x000000230a0079a6 */ /* 0x0007e2000c10f38e */
[-C--:B------:R-:W-:Y:S02]  /*6d60*/  LEA R6, P0, R5, R246.reuse, 0x2 ;  /* 0x000000f605067211 */ /* 0x080fe400078010ff */
[-C--:B------:R-:W-:Y:S02]  /*6d70*/  LEA.HI.X.SX32 R13, R7, R247.reuse, 0x2, P1 ;  /* 0x000000f7070d7211 */ /* 0x080fe400008f16ff */
[-C--:B------:R-:W-:Y:S01]  /*6d80*/  LEA.HI.X.SX32 R7, R5, R247.reuse, 0x2, P0 ;  /* 0x000000f705077211 */ /* 0x080fe200000f16ff */
[----:B------:R-:W-:Y:S01]  /*6d90*/  IMAD.IADD R5, R153, 0x1, R9 ;  /* 0x0000000199057824 */ /* 0x000fe200078e0209 */
[CC--:B--2---:R-:W-:Y:S01]  /*6da0*/  LEA R14, P0, R9.reuse, R246.reuse, 0x2 ;  /* 0x000000f6090e7211 */ /* 0x0c4fe200078010ff */
[----:B------:R2:W-:Y:S03]  /*6db0*/  REDG.E.ADD.F32.FTZ.RN.STRONG.GPU desc[UR14][R12.64], R28 ;  /* 0x0000001c0c0079a6 */ /* 0x0005e6000c10f38e */
[-C--:B------:R-:W-:Y:S01]  /*6dc0*/  LEA.HI.X.SX32 R15, R9, R247.reuse, 0x2, P0 ;  /* 0x000000f7090f7211 */ /* 0x080fe200000f16ff */
[----:B------:R-:W-:Y:S01]  /*6dd0*/  REDG.E.ADD.F32.FTZ.RN.STRONG.GPU desc[UR14][R6.64], R29 ;  /* 0x0000001d060079a6 */ /* 0x000fe2000c10f38e */
[C---:B------:R-:W-:Y:S02]  /*6de0*/  VIADD R9, R163.reuse, 0x80 ;  /* 0x00000080a3097836 */ /* 0x040fe40000000000 */
[----:B------:R-:W-:Y:S01]  /*6df0*/  VIADD R163, R163, 0xa0 ;  /* 0x000000a0a3a37836 */ /* 0x000fe20000000000 */
[----:B------:R4:W-:Y:S01]  /*6e00*/  REDG.E.ADD.F32.FTZ.RN.STRONG.GPU desc[UR14][R14.64], R30 ;  /* 0x0000001e0e0079a6 */ /* 0x0009e2000c10f38e */
[CC--:B-1----:R-:W-:Y:S04]  /*6e10*/  LEA R16, P0, R5.reuse, R246.reuse, 0x2 ;  /* 0x000000f605107211 */ /* 0x0c2fe800078010ff */
[-C--:B------:R-:W-:Y:S01]  /*6e20*/  LEA.HI.X.SX32 R17, R5, R247.reuse, 0x2, P0 ;  /* 0x000000f705117211 */ /* 0x080fe200000f16ff */
[----:B------:R-:W-:Y:S04]  /*6e30*/  IMAD.IADD R5, R153, 0x1, R9 ;  /* 0x0000000199057824 */ /* 0x000fe800078e0209 */
[----:B------:R-:W-:Y:S01]  /*6e40*/  REDG.E.ADD.F32.FTZ.RN.STRONG.GPU desc[UR14][R16.64], R31 ;  /* 0x0000001f100079a6 */ /* 0x000fe2000c10f38e */
[CC--:B---3--:R-:W-:Y:S03]  /*6e50*/  LEA R10, P0, R9.reuse, R246.reuse, 0x2 ;  /* 0x000000f6090a7211 */ /* 0x0c8fe600078010ff */
[----:B------:R-:W-:Y:S01]  /*6e60*/  REDG.E.ADD.F32.FTZ.RN.STRONG.GPU desc[UR14][R246.64+0x200], R84 ;  /* 0x00020054f60079a6 */ /* 0x000fe2000c10f38e */
[-C--:B------:R-:W-:Y:S01]  /*6e70*/  LEA.HI.X.SX32 R11, R9, R247.reuse, 0x2, P0 ;  /* 0x000000f7090b7211 */ /* 0x080fe200000f16ff */
[----:B------:R-:W-:Y:S02]  /*6e80*/  IMAD.IADD R9, R153, 0x1, R5 ;  /* 0x0000000199097824 */ /* 0x000fe400078e0205 */
[----:B------:R-:W-:Y:S01]  /*6e90*/  REDG.E.ADD.F32.FTZ.RN.STRONG.GPU desc[UR14][R164.64+0x200], R85 ;  /* 0x00020055a40079a6 */ /* 0x000fe2000c10f38e */
[CC--:B--2---:R-:W-:Y:S03]  /*6ea0*/  LEA R12, P0, R5.reuse, R246.reuse, 0x2 ;  /* 0x000000f6050c7211 */ /* 0x0c4fe600078010ff */
[----:B------:R1:W-:Y:S01]  /*6eb0*/  REDG.E.ADD.F32.FTZ.RN.STRONG.GPU desc[UR14][R10.64], R86 ;  /* 0x000000560a0079a6 */ /* 0x0003e2000c10f38e */
[-C--:B------:R-:W-:Y:S01]  /*6ec0*/  LEA.HI.X.SX32 R13, R5, R247.reuse, 0x2, P0 ;  /* 0x000000f7050d7211 */ /* 0x080fe200000f16ff */
[----:B------:R-:W-:Y:S01]  /*6ed0*/  IMAD.IADD R5, R153, 0x1, R9 ;  /* 0x0000000199057824 */ /* 0x000fe200078e0209 */
[-C--:B----4-:R-:W-:Y:S01]  /*6ee0*/  LEA R14, P1, R9, R246.reuse, 0x2 ;  /* 0x000000f6090e7211 */ /* 0x090fe200078210ff */
[----:B------:R-:W-:Y:S02]  /*6ef0*/  LDSM.16.MT88.4 R28, [R195+0x800] ;  /* 0x00080000c31c783b */ /* 0x000fe40000004200 */
[----:B------:R-:W-:Y:S01]  /*6f00*/  IMAD.IADD R7, R153, 0x1, R5 ;  /* 0x0000000199077824 */ /* 0x000fe200078e0205 */
[-C--:B------:R-:W-:Y:S02]  /*6f10*/  LEA R8, P0, R5, R246.reuse, 0x2 ;  /* 0x000000f605087211 */ /* 0x080fe400078010ff */
[-C--:B------:R-:W-:Y:S01]  /*6f20*/  LEA.HI.X.SX32 R15, R9, R247.reuse, 0x2, P1 ;  /* 0x000000f7090f7211 */ /* 0x080fe200008f16ff */
[----:B------:R2:W-:Y:S01]  /*6f30*/  REDG.E.ADD.F32.FTZ.RN.STRONG.GPU desc[UR14][R12.64], R87 ;  /* 0x000000570c0079a6 */ /* 0x0005e2000c10f38e */
[-C--:B------:R-:W-:Y:S01]  /*6f40*/  LEA.HI.X.SX32 R9, R5, R247.reuse, 0x2, P0 ;  /* 0x000000f705097211 */ /* 0x080fe200000f16ff */
[----:B------:R-:W-:Y:S01]  /*6f50*/  IMAD.IADD R5, R153, 0x1, R7 ;  /* 0x0000000199057824 */ /* 0x000fe200078e0207 */
[CC--:B------:R-:W-:Y:S01]  /*6f60*/  LEA R6, P0, R7.reuse, R246.reuse, 0x2 ;  /* 0x000000f607067211 */ /* 0x0c0fe200078010ff */
[----:B------:R-:W-:Y:S03]  /*6f70*/  REDG.E.ADD.F32.FTZ.RN.STRONG.GPU desc[UR14][R14.64], R88 ;  /* 0x000000580e0079a6 */ /* 0x000fe6000c10f38e */
[-C--:B------:R-:W-:Y:S01]  /*6f80*/  LEA.HI.X.SX32 R7, R7, R247.reuse, 0x2, P0 ;  /* 0x000000f707077211 */ /* 0x080fe200000f16ff */
[----:B------:R3:W-:Y:S04]  /*6f90*/  REDG.E.ADD.F32.FTZ.RN.STRONG.GPU desc[UR14][R8.64], R89 ;  /* 0x00000059080079a6 */ /* 0x0007e8000c10f38e */
[----:B------:R4:W-:Y:S01]  /*6fa0*/  REDG.E.ADD.F32.FTZ.RN.STRONG.GPU desc[UR14][R6.64], R90 ;  /* 0x0000005a060079a6 */ /* 0x0009e2000c10f38e */
[CC--:B-1----:R-:W-:Y:S04]  /*6fb0*/  LEA R10, P0, R5.reuse, R246.reuse, 0x2 ;  /* 0x000000f6050a7211 */ /* 0x0c2fe800078010ff */
[-C--:B------:R-:W-:Y:S01]  /*6fc0*/  LEA.HI.X.SX32 R11, R5, R247.reuse, 0x2, P0 ;  /* 0x000000f7050b7211 */ /* 0x080fe200000f16ff */
[----:B------:R-:W-:Y:S01]  /*6fd0*/  IMAD.IADD R5, R153, 0x1, R163 ;  /* 0x0000000199057824 */ /* 0x000fe200078e02a3 */
[-C--:B------:R-:W-:Y:S03]  /*6fe0*/  LEA R16, P0, R163, R246.reuse, 0x2 ;  /* 0x000000f6a3107211 */ /* 0x080fe600078010ff */
[----:B------:R1:W-:Y:S01]  /*6ff0*/  REDG.E.ADD.F32.FTZ.RN.STRONG.GPU desc[UR14][R10.64], R91 ;  /* 0x0000005b0a0079a6 */ /* 0x0003e2000c10f38e */
[----:B--2---:R-:W-:Y:S01]  /*7000*/  IMAD.IADD R13, R153, 0x1, R5 ;  /* 0x00000001990d7824 */ /* 0x004fe200078e0205 */
[-C--:B------:R-:W-:Y:S02]  /*7010*/  LEA.HI.X.SX32 R17, R163, R247.reuse, 0x2, P0 ;  /* 0x000000f7a3117211 */ /* 0x080fe400000f16ff */
[CC--:B------:R-:W-:Y:S01]  /*7020*/  LEA R18, P0, R5.reuse, R246.reuse, 0x2 ;  /* 0x000000f605127211 */ /* 0x0c0fe200078010ff */
[----:B------:R-:W-:Y:S03]  /*7030*/  REDG.E.ADD.F32.FTZ.RN.STRONG.GPU desc[UR14][R246.64+0x280], R96 ;  /* 0x00028060f60079a6 */ /* 0x000fe6000c10f38e */
[-C--:B------:R-:W-:Y:S01]  /*7040*/  LEA.HI.X.SX32 R19, R5, R247.reuse, 0x2, P0 ;  /* 0x000000f705137211 */ /* 0x080fe200000f16ff */
[----:B---3--:R-:W-:Y:S01]  /*7050*/  IMAD.IADD R9, R153, 0x1, R13 ;  /* 0x0000000199097824 */ /* 0x008fe200078e020d */
[-C--:B------:R-:W-:Y:S01]  /*7060*/  LEA R32, P0, R13, R246.reuse, 0x2 ;  /* 0x000000f60d207211 */ /* 0x080fe200078010ff */
[----:B------:R-:W-:Y:S02]  /*7070*/  REDG.E.ADD.F32.FTZ.RN.STRONG.GPU desc[UR14][R164.64+0x280], R97 ;  /* 0x00028061a40079a6 */ /* 0x000fe4000c10f38e */
[----:B------:R-:W-:Y:S01]  /*7080*/  IMAD.IADD R5, R153, 0x1, R9 ;  /* 0x0000000199057824 */ /* 0x000fe200078e0209 */
[-C--:B------:R-:W-:Y:S01]  /*7090*/  LEA R84, P2, R9, R246.reuse, 0x2 ;  /* 0x000000f609547211 */ /* 0x080fe200078410ff */
[----:B------:R-:W-:Y:S01]  /*70a0*/  REDG.E.ADD.F32.FTZ.RN.STRONG.GPU desc[UR14][R16.64], R98 ;  /* 0x00000062100079a6 */ /* 0x000fe2000c10f38e */
[-C--:B------:R-:W-:Y:S01]  /*70b0*/  LEA.HI.X.SX32 R33, R13, R247.reuse, 0x2, P0 ;  /* 0x000000f70d217211 */ /* 0x080fe200000f16ff */
[----:B------:R-:W-:Y:S01]  /*70c0*/  IMAD.IADD R153, R153, 0x1, R5 ;  /* 0x0000000199997824 */ /* 0x000fe200078e0205 */
[-C--:B----4-:R-:W-:Y:S01]  /*70d0*/  LEA R90, P1, R5, R246.reuse, 0x2 ;  /* 0x000000f6055a7211 */ /* 0x090fe200078210ff */
[----:B------:R-:W-:Y:S01]  /*70e0*/  LDSM.16.MT88.4 R12, [R0+0x1e000] ;  /* 0x01e00000000c783b */ /* 0x000fe20000004200 */
[-C--:B------:R-:W-:Y:S02]  /*70f0*/  LEA.HI.X.SX32 R85, R9, R247.reuse, 0x2, P2 ;  /* 0x000000f709557211 */ /* 0x080fe400010f16ff */
[C---:B------:R-:W-:Y:S01]  /*7100*/  LEA R88, P0, R153.reuse, R246, 0x2 ;  /* 0x000000f699587211 */ /* 0x040fe200078010ff */
[----:B------:R-:W-:Y:S03]  /*7110*/  LDSM.16.MT88.4 R8, [R195] ;  /* 0x00000000c308783b */ /* 0x000fe60000004200 */
[-C--:B------:R-:W-:Y:S01]  /*7120*/  LEA.HI.X.SX32 R89, R153, R247.reuse, 0x2, P0 ;  /* 0x000000f799597211 */ /* 0x080fe200000f16ff */
[----:B------:R-:W-:Y:S01]  /*7130*/  REDG.E.ADD.F32.FTZ.RN.STRONG.GPU desc[UR14][R18.64], R99 ;  /* 0x00000063120079a6 */ /* 0x000fe2000c10f38e */
[----:B-1----:R-:W-:Y:S02]  /*7140*/  LEA.HI.X.SX32 R91, R5, R247, 0x2, P1 ;  /* 0x000000f7055b7211 */ /* 0x002fe400008f16ff */
[----:B------:R-:W-:Y:S01]  /*7150*/  @P6 IADD3 R230, P1, R230, -0x100, RZ ;  /* 0xffffff00e6e66810 */ /* 0x000fe20007f3e0ff */
[----:B------:R-:W1:Y:S03]  /*7160*/  LDSM.16.MT88.4 R4, [R198+0x1e000] ;  /* 0x01e00000c604783b */ /* 0x000e660000004200 */
[----:B------:R-:W-:Y:S01]  /*7170*/  @P6 IADD3.X R231, R231, -0x1, RZ, P1, !PT ;  /* 0xffffffffe7e76810 */ /* 0x000fe20000ffe4ff */
[----:B------:R-:W2:Y:S04]  /*7180*/  LDSM.16.MT88.4 R16, [R195+0x2000] ;  /* 0x00200000c310783b */ /* 0x000ea80000004200 */
[----:B------:R-:W-:Y:S04]  /*7190*/  REDG.E.ADD.F32.FTZ.RN.STRONG.GPU desc[UR14][R32.64], R92 ;  /* 0x0000005c200079a6 */ /* 0x000fe8000c10f38e */
[----:B------:R-:W-:Y:S04]  /*71a0*/  REDG.E.ADD.F32.FTZ.RN.STRONG.GPU desc[UR14][R84.64], R93 ;  /* 0x0000005d540079a6 */ /* 0x000fe8000c10f38e */
[----:B------:R-:W3:Y:S04]  /*71b0*/  LDSM.16.MT88.4 R32, [R0+0x1e800] ;  /* 0x01e800000020783b */ /* 0x000ee80000004200 */
[----:B------:R-:W4:Y:S04]  /*71c0*/  LDSM.16.MT88.4 R84, [R195+0x2800] ;  /* 0x00280000c354783b */ /* 0x000f280000004200 */
[----:B------:R-:W-:Y:S04]  /*71d0*/  REDG.E.ADD.F32.FTZ.RN.STRONG.GPU desc[UR14][R90.64], R94 ;  /* 0x0000005e5a0079a6 */ /* 0x000fe8000c10f38e */
[----:B------:R-:W-:Y:S04]  /*71e0*/  REDG.E.ADD.F32.FTZ.RN.STRONG.GPU desc[UR14][R88.64], R95 ;  /* 0x0000005f580079a6 */ /* 0x000fe8000c10f38e */
[----:B------:R-:W4:Y:S04]  /*71f0*/  LDSM.16.MT88.4 R88, [R195+0x4800] ;  /* 0x00480000c358783b */ /* 0x000f280000004200 */
[----:B------:R-:W-:Y:S01]  /*7200*/  LDSM.16.MT88.4 R92, [R195+0x3800] ;  /* 0x00380000c35c783b */ /* 0x000fe20000004200 */
[-C--:B-1----:R-:W-:Y:S06]  /*7210*/  HMMA.16816.F32 R100, R4, R8.reuse, R100 ;  /* 0x000000080464723c */ /* 0x082fec0000001864 */
[C---:B------:R-:W-:Y:S06]  /*7220*/  HMMA.16816.F32 R104, R12.reuse, R8, R104 ;  /* 0x000000080c68723c */ /* 0x040fec0000001868 */
[-C--:B------:R-:W-:Y:S06]  /*7230*/  HMMA.16816.F32 R108, R12, R10.reuse, R108 ;  /* 0x0000000a0c6c723c */ /* 0x080fec000000186c */
[C---:B------:R-:W-:Y:S01]  /*7240*/  HMMA.16816.F32 R112, R4.reuse, R10, R112 ;  /* 0x0000000a0470723c */ /* 0x040fe20000001870 */
[----:B------:R-:W-:Y:S05]  /*7250*/  LDSM.16.MT88.4 R8, [R195+0x1000] ;  /* 0x00100000c308783b */ /* 0x000fea0000004200 */
[-C--:B--2---:R-:W-:Y:S06]  /*7260*/  HMMA.16816.F32 R116, R4, R16.reuse, R116 ;  /* 0x000000100474723c */ /* 0x084fec0000001874 */
        /* <DEDUP_REMOVED lines=40> */
[----:B------:R-:W-:Y:S01]  /*74f0*/  VIADD R5, R195, 0xffffa000 ;  /* 0xffffa000c3057836 */ /* 0x000fe20000000000 */
[C---:B------:R-:W-:Y:S05]  /*7500*/  HMMA.16816.F32 R104, R84.reuse, R32, R104 ;  /* 0x000000205468723c */ /* 0x040fea0000001868 */
[----:B------:R-:W-:Y:S01]  /*7510*/  LOP3.LUT R4, R240, 0x1, RZ, 0xc0, !PT ;  /* 0x00000001f0047812 */ /* 0x000fe200078ec0ff */
[-C--:B------:R-:W-:Y:S03]  /*7520*/  HMMA.16816.F32 R108, R84, R34.reuse, R108 ;  /* 0x00000022546c723c */ /* 0x080fe6000000186c */
[----:B------:R-:W-:Y:S02]  /*7530*/  ISETP.NE.U32.AND P0, PT, R4, 0x1, PT ;  /* 0x000000010400780c */ /* 0x000fe40003f05070 */
[----:B------:R-:W-:Y:S01]  /*7540*/  @P6 IADD3 R4, P2, R232, -0x100, RZ ;  /* 0xffffff00e8046810 */ /* 0x000fe20007f5e0ff */
[C---:B------:R-:W-:Y:S05]  /*7550*/  HMMA.16816.F32 R112, R28.reuse, R34, R112 ;  /* 0x000000221c70723c */ /* 0x040fea0000001870 */
[----:B------:R-:W-:Y:S01]  /*7560*/  @P6 IMAD.MOV.U32 R232, RZ, RZ, R4 ;  /* 0x000000ffffe86224 */ /* 0x000fe200078e0004 */
[-C--:B------:R-:W-:Y:S05]  /*7570*/  HMMA.16816.F32 R116, R28, R92.reuse, R116 ;  /* 0x0000005c1c74723c */ /* 0x080fea0000001874 */
[----:B------:R-:W-:Y:S01]  /*7580*/  @P6 IADD3.X R4, R233, -0x1, RZ, P2, !PT ;  /* 0xffffffffe9046810 */ /* 0x000fe200017fe4ff */
[C---:B------:R-:W-:Y:S04]  /*7590*/  HMMA.16816.F32 R120, R84.reuse, R92, R120 ;  /* 0x0000005c5478723c */ /* 0x040fe80000001878 */
[C---:B------:R-:W-:Y:S01]  /*75a0*/  ISETP.GT.AND P2, PT, R240.reuse, R227, PT ;  /* 0x000000e3f000720c */ /* 0x040fe20003f44270 */
        /* <DEDUP_REMOVED lines=134> */
[----:B-1----:R-:W-:Y:S01]  /*7e10*/  @P0 IMAD R44, R46, R3, RZ ;  /* 0x000000032e2c0224 */ /* 0x002fe200078e02ff */
[----:B------:R-:W-:Y:S01]  /*7e20*/  F2FP.F16.F32.PACK_AB R79, R79, R78 ;  /* 0x0000004e4f4f723e */ /* 0x000fe200000000ff */
[----:B------:R-:W-:Y:S01]  /*7e30*/  STS [R222+0x4400], R147 ;  /* 0x00440093de007388 */ /* 0x000fe20000000800 */
[----:B--2---:R-:W-:Y:S01]  /*7e40*/  @P0 IMAD R6, R56, R5, RZ ;  /* 0x0000000538060224 */ /* 0x004fe200078e02ff */
[----:B------:R-:W-:-:S02]  /*7e50*/  SHF.R.S32.HI R11, RZ, 0x1f, R214 ;  /* 0x0000001fff0b7819 */ /* 0x000fc400000114d6 */
        /* <DEDUP_REMOVED lines=14> */
[----:B------:R-:W-:Y:S04]  /*7f40*/  STS [R222+0x8000], R65 ;  /* 0x00800041de007388 */ /* 0x000fe80000000800 */
[----:B------:R-:W-:Y:S04]  /*7f50*/  STS [R222+0x8400], R67 ;  /* 0x00840043de007388 */ /* 0x000fe80000000800 */
[----:B------:R2:W-:Y:S04]  /*7f60*/  STS [R220+0x9000], R57 ;  /* 0x00900039dc007388 */ /* 0x0005e80000000800 */
[----:B------:R3:W-:Y:S01]  /*7f70*/  STS [R220+0x9400], R59 ;  /* 0x0094003bdc007388 */ /* 0x0007e20000000800 */
[----:B-1----:R-:W-:-:S03]  /*7f80*/  @P0 IMAD.WIDE.U32 R46, R46, R2, RZ ;  /* 0x000000022e2e0225 */ /* 0x002fc600078e00ff */
[----:B------:R3:W-:Y:S02]  /*7f90*/  STS [R222+0x9000], R61 ;  /* 0x0090003dde007388 */ /* 0x0007e40000000800 */
[----:B------:R-:W-:Y:S02]  /*7fa0*/  @P0 IADD3 R44, R47, R44, RZ ;  /* 0x0000002c2f2c0210 */ /* 0x000fe40007ffe0ff */
[----:B------:R3:W-:Y:S04]  /*7fb0*/  STS [R222+0x9400], R63 ;  /* 0x0094003fde007388 */ /* 0x0007e80000000800 */
[----:B------:R3:W-:Y:S04]  /*7fc0*/  STS [R220+0xa000], R69 ;  /* 0x00a00045dc007388 */ /* 0x0007e80000000800 */
[----:B------:R3:W-:Y:S04]  /*7fd0*/  STS [R220+0xa400], R71 ;  /* 0x00a40047dc007388 */ /* 0x0007e80000000800 */
[----:B------:R3:W-:Y:S01]  /*7fe0*/  STS [R222+0xa000], R81 ;  /* 0x00a00051de007388 */ /* 0x0007e20000000800 */
[----:B--2---:R-:W-:-:S03]  /*7ff0*/  @P0 IMAD.WIDE.U32 R56, R56, R4, RZ ;  /* 0x0000000438380225 */ /* 0x004fc600078e00ff */
[----:B------:R3:W-:Y:S02]  /*8000*/  STS [R222+0xa400], R83 ;  /* 0x00a40053de007388 */ /* 0x0007e40000000800 */
[----:B------:R-:W-:Y:S02]  /*8010*/  @P0 IADD3 R6, R57, R6, RZ ;  /* 0x0000000639060210 */ /* 0x000fe40007ffe0ff */
[----:B------:R3:W-:Y:S04]  /*8020*/  STS [R220+0xb000], R73 ;  /* 0x00b00049dc007388 */ /* 0x0007e80000000800 */
[----:B------:R3:W-:Y:S01]  /*8030*/  STS [R220+0xb400], R75 ;  /* 0x00b4004bdc007388 */ /* 0x0007e20000000800 */
        /* <DEDUP_REMOVED lines=12> */
.L_x_337:
        /* <DEDUP_REMOVED lines=12> */
.L_x_338:
[----:B------:R1:W-:Y:S01]  /*81c0*/  STS [R222+0xb000], R77 ;  /* 0x00b0004dde007388 */ /* 0x0003e20000000800 */
[--C-:B---3--:R-:W-:Y:S01]  /*81d0*/  SHF.R.S32.HI R63, RZ, 0x1f, R212.reuse ;  /* 0x0000001fff3f7819 */ /* 0x108fe200000114d4 */
[----:B------:R-:W-:Y:S01]  /*81e0*/  IMAD.MOV.U32 R62, RZ, RZ, R212 ;  /* 0x000000ffff3e7224 */ /* 0x000fe200078e00d4 */
[----:B------:R-:W-:Y:S01]  /*81f0*/  SHF.R.S32.HI R7, RZ, 0x1f, R229 ;  /* 0x0000001fff077819 */ /* 0x000fe200000114e5 */
[----:B------:R1:W-:Y:S01]  /*8200*/  STS [R222+0xb400], R79 ;  /* 0x00b4004fde007388 */ /* 0x0003e20000000800 */
[----:B------:R-:W-:Y:S01]  /*8210*/  IMAD R47, R217, -0x40, R242 ;  /* 0xffffffc0d92f7824 */ /* 0x000fe200078e02f2 */
[----:B------:R-:W-:Y:S01]  /*8220*/  SHF.R.S32.HI R57, RZ, 0x1f, R211 ;  /* 0x0000001fff397819 */ /* 0x000fe200000114d3 */
[-C--:B------:R-:W-:Y:S01]  /*8230*/  IMAD.WIDE.U32 R50, R229, R2.reuse, R62 ;  /* 0x00000002e5327225 */ /* 0x080fe200078e003e */
[----:B------:R-:W-:Y:S01]  /*8240*/  BAR.SYNC.DEFER_BLOCKING 0x0 ;  /* 0x0000000000007b1d */ /* 0x000fe20000010000 */
[----:B------:R-:W-:Y:S02]  /*8250*/  SHF.R.S32.HI R59, RZ, 0x1f, R210 ;  /* 0x0000001fff3b7819 */ /* 0x000fe400000114d2 */
[----:B------:R-:W-:Y:S01]  /*8260*/  IMAD R48, R7, R2, RZ ;  /* 0x0000000207307224 */ /* 0x000fe200078e02ff */
[----:B------:R-:W-:-:S02]  /*8270*/  ISETP.GE.AND P4, PT, R210, R47, PT ;  /* 0x0000002fd200720c */ /* 0x000fc40003f86270 */
[----:B------:R-:W-:Y:S01]  /*8280*/  IADD3 R64, P0, R46, R50, RZ ;  /* 0x000000322e407210 */ /* 0x000fe20007f1e0ff */
[----:B------:R-:W-:Y:S01]  /*8290*/  IMAD R45, R229, R3, R48 ;  /* 0x00000003e52d7224 */ /* 0x000fe200078e0230 */
[----:B------:R-:W-:Y:S01]  /*82a0*/  ULDC.64 UR6, c[0x0][0x468] ;  /* 0x00011a0000067ab9 */ /* 0x000fe20000000a00 */
[----:B------:R-:W-:Y:S01]  /*82b0*/  IADD3 R46, R210, 0x20, RZ ;  /* 0x00000020d22e7810 */ /* 0x000fe20007ffe0ff */
[----:B------:R-:W-:Y:S02]  /*82c0*/  BSSY B0, `(.L_x_339) ;  /* 0x0000023000007945 */ /* 0x000fe40003800000 */
[----:B------:R-:W-:Y:S01]  /*82d0*/  IADD3.X R65, R44, R51, R45, P0, !PT ;  /* 0x000000332c417210 */ /* 0x000fe200007fe42d */
[----:B------:R-:W-:Y:S01]  /*82e0*/  IMAD R44, R57, UR6, RZ ;  /* 0x00000006392c7c24 */ /* 0x000fe2000f8e02ff */
[----:B------:R-:W-:-:S03]  /*82f0*/  ISETP.GE.AND P3, PT, R46, R47, PT ;  /* 0x0000002f2e00720c */ /* 0x000fc60003f66270 */
[C---:B------:R-:W-:Y:S02]  /*8300*/  IMAD R44, R211.reuse, UR7, R44 ;  /* 0x00000007d32c7c24 */ /* 0x040fe4000f8e022c */
[----:B------:R-:W-:-:S04]  /*8310*/  IMAD.WIDE.U32 R64, R211, UR6, R64 ;  /* 0x00000006d3407c25 */ /* 0x000fc8000f8e0040 */
[----:B------:R-:W-:Y:S01]  /*8320*/  IMAD.IADD R61, R44, 0x1, R65 ;  /* 0x000000012c3d7824 */ /* 0x000fe200078e0241 */
[----:B------:R1:W2:Y:S04]  /*8330*/  LDS.128 R40, [R219+0x13000] ;  /* 0x01300000db287984 */ /* 0x0002a80000000c00 */
[----:B------:R1:W3:Y:S04]  /*8340*/  LDS.128 R36, [R219+0x15000] ;  /* 0x01500000db247984 */ /* 0x0002e80000000c00 */
[----:B------:R1:W4:Y:S04]  /*8350*/  LDS.128 R32, [R219+0x17000] ;  /* 0x01700000db207984 */ /* 0x0003280000000c00 */
[----:B------:R1:W1:Y:S04]  /*8360*/  LDS.128 R28, [R219+0x18000] ;  /* 0x01800000db1c7984 */ /* 0x0002680000000c00 */
[----:B------:R1:W1:Y:S04]  /*8370*/  LDS.128 R24, [R219+0x19000] ;  /* 0x01900000db187984 */ /* 0x0002680000000c00 */
[----:B------:R1:W1:Y:S04]  /*8380*/  LDS.128 R20, [R219+0x1a000] ;  /* 0x01a00000db147984 */ /* 0x0002680000000c00 */
[----:B------:R1:W1:Y:S04]  /*8390*/  LDS.128 R16, [R219+0x1b000] ;  /* 0x01b00000db107984 */ /* 0x0002680000000c00 */
[----:B------:R1:W1:Y:S04]  /*83a0*/  LDS.128 R12, [R219+0x1c000] ;  /* 0x01c00000db0c7984 */ /* 0x0002680000000c00 */
[----:B------:R1:W1:Y:S01]  /*83b0*/  LDS.128 R8, [R219+0x1d000] ;  /* 0x01d00000db087984 */ /* 0x0002620000000c00 */
[----:B------:R-:W-:Y:S05]  /*83c0*/  @P4 BRA `(.L_x_340) ;  /* 0x0000000000484947 */ /* 0x000fea0003800000 */
[----:B------:R-:W-:Y:S01]  /*83d0*/  ULDC UR4, c[0x0][0x2d0] ;  /* 0x0000b40000047ab9 */ /* 0x000fe20000000800 */
[----:B------:R-:W2:Y:S01]  /*83e0*/  LDS.128 R52, [R219+0x14000] ;  /* 0x01400000db347984 */ /* 0x000ea20000000c00 */
[----:B------:R-:W-:Y:S01]  /*83f0*/  ISETP.GE.AND P2, PT, R212, UR4, PT ;  /* 0x00000004d4007c0c */ /* 0x000fe2000bf46270 */
[-C--:B------:R-:W-:Y:S01]  /*8400*/  IMAD R58, R59, R2.reuse, RZ ;  /* 0x000000023b3a7224 */ /* 0x080fe200078e02ff */
[----:B------:R-:W-:Y:S01]  /*8410*/  ISETP.GE.AND P1, PT, R216, UR4, PT ;  /* 0x00000004d8007c0c */ /* 0x000fe2000bf26270 */
[----:B------:R-:W3:Y:S01]  /*8420*/  LDS.128 R48, [R219+0x16000] ;  /* 0x01600000db307984 */ /* 0x000ee20000000c00 */
[----:B------:R-:W-:Y:S01]  /*8430*/  IMAD.MOV.U32 R60, RZ, RZ, R64 ;  /* 0x000000ffff3c7224 */ /* 0x000fe200078e0040 */
[----:B------:R-:W-:Y:S01]  /*8440*/  ISETP.GE.AND P0, PT, R215, UR4, PT ;  /* 0x00000004d7007c0c */ /* 0x000fe2000bf06270 */
[C---:B------:R-:W-:Y:S01]  /*8450*/  IMAD R58, R210.reuse, R3, R58 ;  /* 0x00000003d23a7224 */ /* 0x040fe200078e023a */
[----:B------:R-:W-:Y:S01]  /*8460*/  ULDC.64 UR6, c[0x0][0x3f0] ;  /* 0x0000fc0000067ab9 */ /* 0x000fe20000000a00 */
[----:B------:R-:W-:-:S04]  /*8470*/  IMAD.WIDE.U32 R66, R210, R2, R60 ;  /* 0x00000002d2427225 */ /* 0x000fc800078e003c */
[----:B------:R-:W-:Y:S01]  /*8480*/  IMAD.IADD R58, R58, 0x1, R67 ;  /* 0x000000013a3a7824 */ /* 0x000fe200078e0243 */
[----:B------:R-:W4:Y:S01]  /*8490*/  @!P2 LDS.128 R44, [R219+0x12000] ;  /* 0x01200000db2ca984 */ /* 0x000f220000000c00 */
[----:B------:R-:W-:-:S04]  /*84a0*/  LEA R68, P5, R66, UR6, 0x1 ;  /* 0x0000000642447c11 */ /* 0x000fc8000f8a08ff */
[----:B------:R-:W-:-:S05]  /*84b0*/  LEA.HI.X R69, R66, UR7, R58, 0x1, P5 ;  /* 0x0000000742457c11 */ /* 0x000fca000a8f0c3a */
[----:B--2---:R2:W-:Y:S04]  /*84c0*/  @!P1 STG.E.128 desc[UR14][R68.64+0x80], R52 ;  /* 0x0000803444009986 */ /* 0x0045e8000c101d0e */
[----:B---3--:R2:W-:Y:S04]  /*84d0*/  @!P0 STG.E.128 desc[UR14][R68.64+0x100], R48 ;  /* 0x0001003044008986 */ /* 0x0085e8000c101d0e */
[----:B----4-:R2:W-:Y:S02]  /*84e0*/  @!P2 STG.E.128 desc[UR14][R68.64], R44 ;  /* 0x0000002c4400a986 */ /* 0x0105e4000c101d0e */
.L_x_340:
[----:B------:R-:W-:Y:S05]  /*84f0*/  BSYNC B0 ;  /* 0x0000000000007941 */ /* 0x000fea0003800000 */
.L_x_339:
[----:B------:R-:W-:Y:S04]  /*8500*/  BSSY B0, `(.L_x_341) ;  /* 0x0000013000007945 */ /* 0x000fe80003800000 */
[----:B------:R-:W-:Y:S05]  /*8510*/  @P3 BRA `(.L_x_342) ;  /* 0x0000000000443947 */ /* 0x000fea0003800000 */
[----:B--2---:R-:W-:Y:S01]  /*8520*/  IADD3 R45, P0, R210, 0x20, RZ ;  /* 0x00000020d22d7810 */ /* 0x004fe20007f1e0ff */
[----:B------:R-:W-:Y:S01]  /*8530*/  IMAD.MOV.U32 R60, RZ, RZ, R64 ;  /* 0x000000ffff3c7224 */ /* 0x000fe200078e0040 */
[----:B------:R-:W-:Y:S01]  /*8540*/  ULDC UR4, c[0x0][0x2d0] ;  /* 0x0000b40000047ab9 */ /* 0x000fe20000000800 */
[----:B------:R-:W-:Y:S01]  /*8550*/  ULDC.64 UR6, c[0x0][0x3f0] ;  /* 0x0000fc0000067ab9 */ /* 0x000fe20000000a00 */
[----:B------:R-:W-:Y:S01]  /*8560*/  ISETP.GE.AND P2, PT, R212, UR4, PT ;  /* 0x00000004d4007c0c */ /* 0x000fe2000bf46270 */
[----:B------:R-:W-:Y:S01]  /*8570*/  IMAD.X R47, RZ, RZ, R59, P0 ;  /* 0x000000ffff2f7224 */ /* 0x000fe200000e063b */
[----:B------:R-:W-:Y:S02]  /*8580*/  ISETP.GE.AND P1, PT, R216, UR4, PT ;  /* 0x00000004d8007c0c */ /* 0x000fe4000bf26270 */
[----:B------:R-:W-:Y:S01]  /*8590*/  ISETP.GE.AND P0, PT, R215, UR4, PT ;  /* 0x00000004d7007c0c */ /* 0x000fe2000bf06270 */
[-C--:B------:R-:W-:Y:S02]  /*85a0*/  IMAD R44, R47, R2.reuse, RZ ;  /* 0x000000022f2c7224 */ /* 0x080fe400078e02ff */
[----:B------:R-:W-:-:S04]  /*85b0*/  IMAD.WIDE.U32 R46, R45, R2, R60 ;  /* 0x000000022d2e7225 */ /* 0x000fc800078e003c */
[----:B------:R-:W-:Y:S01]  /*85c0*/  IMAD R44, R45, R3, R44 ;  /* 0x000000032d2c7224 */ /* 0x000fe200078e022c */
[----:B------:R-:W-:-:S03]  /*85d0*/  LEA R2, P5, R46, UR6, 0x1 ;  /* 0x000000062e027c11 */ /* 0x000fc6000f8a08ff */
[----:B------:R-:W-:-:S05]  /*85e0*/  IMAD.IADD R44, R44, 0x1, R47 ;  /* 0x000000012c2c7824 */ /* 0x000fca00078e022f */
[----:B------:R-:W-:-:S05]  /*85f0*/  LEA.HI.X R3, R46, UR7, R44, 0x1, P5 ;  /* 0x000000072e037c11 */ /* 0x000fca000a8f0c2c */
[----:B------:R2:W-:Y:S04]  /*8600*/  @!P2 STG.E.128 desc[UR14][R2.64], R40 ;  /* 0x000000280200a986 */ /* 0x0005e8000c101d0e */
[----:B---3--:R2:W-:Y:S04]  /*8610*/  @!P1 STG.E.128 desc[UR14][R2.64+0x80], R36 ;  /* 0x0000802402009986 */ /* 0x0085e8000c101d0e */
[----:B----4-:R2:W-:Y:S02]  /*8620*/  @!P0 STG.E.128 desc[UR14][R2.64+0x100], R32 ;  /* 0x0001002002008986 */ /* 0x0105e4000c101d0e */
.L_x_342:
[----:B------:R-:W-:Y:S05]  /*8630*/  BSYNC B0 ;  /* 0x0000000000007941 */ /* 0x000fea0003800000 */
.L_x_341:
[-C--:B------:R-:W-:Y:S01]  /*8640*/  IMAD.WIDE.U32 R62, R229, R4.reuse, R62 ;  /* 0x00000004e53e7225 */ /* 0x080fe200078e003e */
[----:B------:R-:W-:Y:S01]  /*8650*/  ULDC.64 UR6, c[0x0][0x470] ;  /* 0x00011c0000067ab9 */ /* 0x000fe20000000a00 */
[----:B------:R-:W-:Y:S02]  /*8660*/  BSSY B0, `(.L_x_343) ;  /* 0x000001a000007945 */ /* 0x000fe40003800000 */
[----:B--2---:R-:W-:Y:S01]  /*8670*/  IMAD R2, R7, R4, RZ ;  /* 0x0000000407027224 */ /* 0x004fe200078e02ff */
[----:B----4-:R-:W-:-:S03]  /*8680*/  IADD3 R32, P0, R56, R62, RZ ;  /* 0x0000003e38207210 */ /* 0x010fc60007f1e0ff */
[----:B------:R-:W-:Y:S02]  /*8690*/  IMAD R229, R229, R5, R2 ;  /* 0x00000005e5e57224 */ /* 0x000fe400078e0202 */
[----:B------:R-:W-:-:S03]  /*86a0*/  IMAD R2, R57, UR6, RZ ;  /* 0x0000000639027c24 */ /* 0x000fc6000f8e02ff */
[----:B------:R-:W-:Y:S01]  /*86b0*/  IADD3.X R33, R6, R63, R229, P0, !PT ;  /* 0x0000003f06217210 */ /* 0x000fe200007fe4e5 */
        /* <DEDUP_REMOVED lines=20> */
.L_x_344:
[----:B------:R-:W-:Y:S05]  /*8800*/  BSYNC B0 ;  /* 0x0000000000007941 */ /* 0x000fea0003800000 */
.L_x_343:
[----:B------:R-:W-:Y:S05]  /*8810*/  @P3 BRA `(.L_x_313) ;  /* 0x0000000000483947 */ /* 0x000fea0003800000 */
[----:B------:R-:W-:Y:S01]  /*8820*/  IADD3 R2, P0, R210, 0x20, RZ ;  /* 0x00000020d2027810 */ /* 0x000fe20007f1e0ff */
[----:B-12---:R-:W-:Y:S01]  /*8830*/  IMAD.MOV.U32 R12, RZ, RZ, R6 ;  /* 0x000000ffff0c7224 */ /* 0x006fe200078e0006 */
        /* <DEDUP_REMOVED lines=8> */
[----:B------:R-:W-:-:S04]  /*88c0*/  IMAD R7, R7, R4, RZ ;  /* 0x0000000407077224 */ /* 0x000fc800078e02ff */
[----:B------:R-:W-:Y:S01]  /*88d0*/  IMAD R7, R2, R5, R7 ;  /* 0x0000000502077224 */ /* 0x000fe200078e0207 */
[----:B------:R-:W-:-:S03]  /*88e0*/  LEA R2, P3, R12, UR6, 0x1 ;  /* 0x000000060c027c11 */ /* 0x000fc6000f8608ff */
[----:B------:R-:W-:-:S05]  /*88f0*/  IMAD.IADD R7, R7, 0x1, R13 ;  /* 0x0000000107077824 */ /* 0x000fca00078e020d */
[----:B------:R-:W-:-:S05]  /*8900*/  LEA.HI.X R3, R12, UR7, R7, 0x1, P3 ;  /* 0x000000070c037c11 */ /* 0x000fca00098f0c07 */
[----:B------:R4:W-:Y:S04]  /*8910*/  @!P2 STG.E.128 desc[UR14][R2.64], R24 ;  /* 0x000000180200a986 */ /* 0x0009e8000c101d0e */
[----:B------:R4:W-:Y:S04]  /*8920*/  @!P1 STG.E.128 desc[UR14][R2.64+0x80], R16 ;  /* 0x0000801002009986 */ /* 0x0009e8000c101d0e */
[----:B------:R4:W-:Y:S02]  /*8930*/  @!P0 STG.E.128 desc[UR14][R2.64+0x100], R8 ;  /* 0x0001000802008986 */ /* 0x0009e4000c101d0e */
.L_x_313:
[----:B------:R-:W-:Y:S05]  /*8940*/  BSYNC B1 ;  /* 0x0000000000017941 */ /* 0x000fea0003800000 */
.L_x_299:
[----:B---34-:R-:W3:Y:S02]  /*8950*/  LDC R2, c[0x0][0xc] ;  /* 0x00000300ff027b82 */ /* 0x018ee40000000800 */
[----:B---3--:R-:W-:-:S04]  /*8960*/  IADD3 R217, R2, R217, RZ ;  /* 0x000000d902d97210 */ /* 0x008fc80007ffe0ff */
[----:B------:R-:W-:-:S13]  /*8970*/  ISETP.GE.AND P0, PT, R217, UR12, PT ;  /* 0x0000000cd9007c0c */ /* 0x000fda000bf06270 */
[----:B------:R-:W-:Y:S05]  /*8980*/  @P0 BRA `(.L_x_345) ;  /* 0x0000000000040947 */ /* 0x000fea0003800000 */
[----:B------:R-:W-:Y:S05]  /*8990*/  BRA `(.L_x_346) ;  /* 0xffffff7c00dc7947 */ /* 0x000fea000383ffff */
.L_x_345:
[----:B------:R-:W-:Y:S05]  /*89a0*/  EXIT ;  /* 0x000000000000794d */ /* 0x000fea0003800000 */
.L_x_347:
        /* <DEDUP_REMOVED lines=13> */
.L_x_1589:


//--------------------- .text._ZN5flash44flash_bwd_dq_dk_dv_loop_seqk_parallel_kernelI23Flash_bwd_kernel_traitsILi192ELi64ELi64ELi8ELi4ELi2ELi2ELb0ELb0EN7cutlass6half_tE19Flash_kernel_traitsILi192ELi64ELi64ELi8ES3_EELb0ELb0ELb0ELb0ELb0ELb1ELb0EEEvNS_16Flash_bwd_paramsE --------------------------
	.section	.text._ZN5flash44flash_bwd_dq_dk_dv_loop_seqk_parallel_kernelI23Flash_bwd_kernel_traitsILi192ELi64ELi64ELi8ELi4ELi2ELi2ELb0ELb0EN7cutlass6half_tE19Flash_kernel_traitsILi192ELi64ELi64ELi8ES3_EELb0ELb0ELb0ELb0ELb0ELb1ELb0EEEvNS_16Flash_bwd_paramsE,"ax",@progbits
	.align	128
        .global         _ZN5flash44flash_bwd_dq_dk_dv_loop_seqk_parallel_kernelI23Flash_bwd_kernel_traitsILi192ELi64ELi64ELi8ELi4ELi2ELi2ELb0ELb0EN7cutlass6half_tE19Flash_kernel_traitsILi192ELi64ELi64ELi8ES3_EELb0ELb0ELb0ELb0ELb0ELb1ELb0EEEvNS_16Flash_bwd_paramsE
        .type           _ZN5flash44flash_bwd_dq_dk_dv_loop_seqk_parallel_kernelI23Flash_bwd_kernel_traitsILi192ELi64ELi64ELi8ELi4ELi2ELi2ELb0ELb0EN7cutlass6half_tE19Flash_kernel_traitsILi192ELi64ELi64ELi8ES3_EELb0ELb0ELb0ELb0ELb0ELb1ELb0EEEvNS_16Flash_bwd_paramsE,@function
        .size           _ZN5flash44flash_bwd_dq_dk_dv_loop_seqk_parallel_kernelI23Flash_bwd_kernel_traitsILi192ELi64ELi64ELi8ELi4ELi2ELi2ELb0ELb0EN7cutlass6half_tE19Flash_kernel_traitsILi192ELi64ELi64ELi8ES3_EELb0ELb0ELb0ELb0ELb0ELb1ELb0EEEvNS_16Flash_bwd_paramsE,(.L_x_1590 - _ZN5flash44flash_bwd_dq_dk_dv_loop_seqk_parallel_kernelI23Flash_bwd_kernel_traitsILi192ELi64ELi64ELi8ELi4ELi2ELi2ELb0ELb0EN7cutlass6half_tE19Flash_kernel_traitsILi192ELi64ELi64ELi8ES3_EELb0ELb0ELb0ELb0ELb0ELb1ELb0EEEvNS_16Flash_bwd_paramsE)
        .other          _ZN5flash44flash_bwd_dq_dk_dv_loop_seqk_parallel_kernelI23Flash_bwd_kernel_traitsILi192ELi64ELi64ELi8ELi4ELi2ELi2ELb0ELb0EN7cutlass6half_tE19Flash_kernel_traitsILi192ELi64ELi64ELi8ES3_EELb0ELb0ELb0ELb0ELb0ELb1ELb0EEEvNS_16Flash_bwd_paramsE,@"STO_CUDA_ENTRY STV_DEFAULT"
_ZN5flash44flash_bwd_dq_dk_dv_loop_seqk_parallel_kernelI23Flash_bwd_kernel_traitsILi192ELi64ELi64ELi8ELi4ELi2ELi2ELb0ELb0EN7cutlass6half_tE19Flash_kernel_traitsILi192ELi64ELi64ELi8ES3_EELb0ELb0ELb0ELb0ELb0ELb1ELb0EEEvNS_16Flash_bwd_paramsE:
.text._ZN5flash44flash_bwd_dq_dk_dv_loop_seqk_parallel_kernelI23Flash_bwd_kernel_traitsILi192ELi64ELi64ELi8ELi4ELi2ELi2ELb0ELb0EN7cutlass6half_tE19Flash_kernel_traitsILi192ELi64ELi64ELi8ES3_EELb0ELb0ELb0ELb0ELb0ELb1ELb0EEEvNS_16Flash_bwd_paramsE:
        /* <DEDUP_REMOVED lines=16> */
[----:B------:R-:W-:Y:S01]  /*0100*/  ULDC.64 UR12, c[0x0][0x300] ;  /* 0x0000c000000c7ab9 */ /* 0x000fe20000000a00 */
[----:B------:R-:W4:Y:S01]  /*0110*/  S2R R221, SR_CTAID.Z ;  /* 0x0000000000dd7919 */ /* 0x000f220000002700 */
[----:B--2---:R-:W-:-:S04]  /*0120*/  ULEA UR5, UR5, UR4, 0x18 ;  /* 0x0000000405057291 */ /* 0x004fc8000f8ec03f */
[----:B------:R-:W-:Y:S02]  /*0130*/  UIADD3 UR6, UR5, 0x12000, URZ ;  /* 0x0001200005067890 */ /* 0x000fe4000fffe03f */
[----:B------:R-:W-:Y:S01]  /*0140*/  UIADD3 UR4, UR5, 0x1e000, URZ ;  /* 0x0001e00005047890 */ /* 0x000fe2000fffe03f */
[----:B-1----:R-:W-:Y:S01]  /*0150*/  SHF.R.S32.HI R10, RZ, 0x1f, R5 ;  /* 0x0000001fff0a7819 */ /* 0x002fe20000011405 */
[----:B------:R-:W-:-:S03]  /*0160*/  IMAD.SHL.U32 R207, R5, 0x2, RZ ;  /* 0x0000000205cf7824 */ /* 0x000fc600078e00ff */
[CC--:B------:R-:W-:Y:S02]  /*0170*/  LEA.HI R16, R10.reuse, R5.reuse, RZ, 0x4 ;  /* 0x000000050a107211 */ /* 0x0c0fe400078f20ff */
[-C--:B------:R-:W-:Y:S02]  /*0180*/  LEA.HI R14, R10, R5.reuse, RZ, 0x3 ;  /* 0x000000050a0e7211 */ /* 0x080fe400078f18ff */
[----:B------:R-:W-:Y:S02]  /*0190*/  SHF.R.S32.HI R9, RZ, 0x4, R16 ;  /* 0x00000004ff097819 */ /* 0x000fe40000011410 */
[----:B------:R-:W-:Y:S02]  /*01a0*/  LOP3.LUT R0, R14, 0xfffffff8, RZ, 0xc0, !PT ;  /* 0xfffffff80e007812 */ /* 0x000fe400078ec0ff */
[----:B------:R-:W-:Y:S02]  /*01b0*/  SHF.R.S32.HI R213, RZ, 0x3, R14 ;  /* 0x00000003ffd57819 */ /* 0x000fe4000001140e */
[----:B------:R-:W-:Y:S01]  /*01c0*/  LEA.HI R8, R10, R5, RZ, 0x5 ;  /* 0x000000050a087211 */ /* 0x000fe200078f28ff */
[----:B------:R-:W-:Y:S01]  /*01d0*/  IMAD.IADD R3, R5, 0x1, -R0 ;  /* 0x0000000105037824 */ /* 0x000fe200078e0a00 */
[----:B------:R-:W-:Y:S01]  /*01e0*/  LEA.HI R2, R16, R9, RZ, 0x1 ;  /* 0x0000000910027211 */ /* 0x000fe200078f08ff */
[----:B------:R-:W-:Y:S01]  /*01f0*/  IMAD.SHL.U32 R13, R213, 0x40, RZ ;  /* 0x00000040d50d7824 */ /* 0x000fe200078e00ff */
[----:B------:R-:W-:Y:S01]  /*0200*/  LEA.HI R7, R10, R5, RZ, 0x2 ;  /* 0x000000050a077211 */ /* 0x000fe200078f10ff */
[----:B------:R-:W-:Y:S01]  /*0210*/  IMAD.SHL.U32 R214, R3, 0x8, RZ ;  /* 0x0000000803d67824 */ /* 0x000fe200078e00ff */
[----:B------:R-:W-:-:S02]  /*0220*/  SHF.R.S32.HI R211, RZ, 0x5, R8 ;  /* 0x00000005ffd37819 */ /* 0x000fc40000011408 */
[----:B------:R-:W-:Y:S02]  /*0230*/  LOP3.LUT R2, R2, 0xfffffffe, RZ, 0xc0, !PT ;  /* 0xfffffffe02027812 */ /* 0x000fe400078ec0ff */
[--C-:B------:R-:W-:Y:S02]  /*0240*/  SHF.R.S32.HI R11, RZ, 0x2, R7.reuse ;  /* 0x00000002ff0b7819 */ /* 0x100fe40000011407 */
[----:B------:R-:W-:Y:S01]  /*0250*/  SHF.R.S32.HI R6, RZ, 0x1f, R7 ;  /* 0x0000001fff067819 */ /* 0x000fe20000011407 */
[----:B------:R-:W-:Y:S01]  /*0260*/  IMAD.IADD R2, R9, 0x1, -R2 ;  /* 0x0000000109027824 */ /* 0x000fe200078e0a02 */
[----:B------:R-:W-:Y:S02]  /*0270*/  LOP3.LUT R13, R13, 0x1c0, RZ, 0xc0, !PT ;  /* 0x000001c00d0d7812 */ /* 0x000fe400078ec0ff */
[----:B------:R-:W-:Y:S02]  /*0280*/  LEA.HI R0, R8, R211, RZ, 0x1 ;  /* 0x000000d308007211 */ /* 0x000fe400078f08ff */
[----:B------:R-:W-:-:S02]  /*0290*/  LEA.HI R6, R6, R11, RZ, 0x3 ;  /* 0x0000000b06067211 */ /* 0x000fc400078f18ff */
[----:B------:R-:W-:Y:S02]  /*02a0*/  LOP3.LUT R9, R13, 0x38, R214, 0xf8, !PT ;  /* 0x000000380d097812 */ /* 0x000fe400078ef8d6 */
[----:B------:R-:W-:Y:S02]  /*02b0*/  SHF.R.U32.HI R212, RZ, 0x3, R13 ;  /* 0x00000003ffd47819 */ /* 0x000fe4000001160d */
[----:B------:R-:W-:Y:S02]  /*02c0*/  LOP3.LUT R16, R16, 0xfffffff0, RZ, 0xc0, !PT ;  /* 0xfffffff010107812 */ /* 0x000fe400078ec0ff */
[----:B------:R-:W-:Y:S02]  /*02d0*/  LOP3.LUT R0, R0, 0xfffffffe, RZ, 0xc0, !PT ;  /* 0xfffffffe00007812 */ /* 0x000fe400078ec0ff */
[----:B------:R-:W-:Y:S01]  /*02e0*/  LOP3.LUT R6, R6, 0xfffffff8, RZ, 0xc0, !PT ;  /* 0xfffffff806067812 */ /* 0x000fe200078ec0ff */
[----:B------:R-:W-:Y:S01]  /*02f0*/  IMAD.IADD R16, R5, 0x1, -R16 ;  /* 0x0000000105107824 */ /* 0x000fe200078e0a10 */
[----:B------:R-:W-:Y:S01]  /*0300*/  LOP3.LUT R212, R9, R212, RZ, 0x3c, !PT ;  /* 0x000000d409d47212 */ /* 0x000fe200078e3cff */
[C---:B------:R-:W-:Y:S01]  /*0310*/  IMAD.SHL.U32 R9, R3.reuse, 0x40, RZ ;  /* 0x0000004003097824 */ /* 0x040fe200078e00ff */
[----:B------:R-:W-:Y:S01]  /*0320*/  LOP3.LUT P4, RZ, R3, 0x2, RZ, 0xc0, !PT ;  /* 0x0000000203ff7812 */ /* 0x000fe2000788c0ff */
[----:B------:R-:W-:Y:S01]  /*0330*/  IMAD.IADD R6, R11, 0x1, -R6 ;  /* 0x000000010b067824 */ /* 0x000fe200078e0a06 */
[----:B------:R-:W-:Y:S01]  /*0340*/  LOP3.LUT P3, RZ, R3, 0x4, RZ, 0xc0, !PT ;  /* 0x0000000403ff7812 */ /* 0x000fe2000786c0ff */
[----:B------:R-:W-:Y:S01]  /*0350*/  IMAD.IADD R3, R211, 0x1, -R0 ;  /* 0x00000001d3037824 */ /* 0x000fe200078e0a00 */
[----:B------:R-:W-:-:S02]  /*0360*/  SHF.R.S32.HI R11, RZ, 0x1f, R16 ;  /* 0x0000001fff0b7819 */ /* 0x000fc40000011410 */
[----:B------:R-:W-:Y:S01]  /*0370*/  LOP3.LUT R9, R9, 0x1c0, RZ, 0xc0, !PT ;  /* 0x000001c009097812 */ /* 0x000fe200078ec0ff */
[----:B------:R-:W-:Y:S01]  /*0380*/  IMAD.SHL.U32 R12, R3, 0x10, RZ ;  /* 0x00000010030c7824 */ /* 0x000fe200078e00ff */
[----:B------:R-:W-:Y:S02]  /*0390*/  LEA.HI R0, R11, R16, RZ, 0x3 ;  /* 0x000000100b007211 */ /* 0x000fe400078f18ff */
[-C--:B------:R-:W-:Y:S02]  /*03a0*/  LEA.HI R223, R10, R5.reuse, RZ, 0x6 ;  /* 0x000000050adf7211 */ /* 0x080fe400078f30ff */
[----:B------:R-:W-:Y:S02]  /*03b0*/  LOP3.LUT R11, R9, 0x10, R12, 0xf8, !PT ;  /* 0x00000010090b7812 */ /* 0x000fe400078ef80c */
[----:B------:R-:W-:Y:S02]  /*03c0*/  LOP3.LUT R12, R6, 0x1, RZ, 0xc0, !PT ;  /* 0x00000001060c7812 */ /* 0x000fe400078ec0ff */
[----:B------:R-:W-:-:S02]  /*03d0*/  LEA.HI R4, R10, R5, RZ, 0x7 ;  /* 0x000000050a047211 */ /* 0x000fc400078f38ff */
[----:B------:R-:W-:Y:S02]  /*03e0*/  ISETP.NE.U32.AND P0, PT, R12, 0x1, PT ;  /* 0x000000010c00780c */ /* 0x000fe40003f05070 */
[----:B------:R-:W-:Y:S02]  /*03f0*/  LOP3.LUT R13, R9, 0x8, R14, 0xf8, !PT ;  /* 0x00000008090d7812 */ /* 0x000fe400078ef80e */
[----:B------:R-:W-:Y:S01]  /*0400*/  SHF.R.U32.HI R198, RZ, 0x3, R9 ;  /* 0x00000003ffc67819 */ /* 0x000fe20000011609 */
[----:B------:R-:W-:Y:S01]  /*0410*/  IMAD.SHL.U32 R9, R2, 0x200, RZ ;  /* 0x0000020002097824 */ /* 0x000fe200078e00ff */
[----:B------:R-:W-:Y:S02]  /*0420*/  SHF.R.S32.HI R223, RZ, 0x6, R223 ;  /* 0x00000006ffdf7819 */ /* 0x000fe400000114df */
[----:B------:R-:W-:Y:S02]  /*0430*/  SHF.R.S32.HI R4, RZ, 0x7, R4 ;  /* 0x00000007ff047819 */ /* 0x000fe40000011404 */
[----:B------:R-:W-:Y:S01]  /*0440*/  LOP3.LUT R11, R11, 0x8, R14, 0xf8, !PT ;  /* 0x000000080b0b7812 */ /* 0x000fe200078ef80e */
[C---:B------:R-:W-:Y:S01]  /*0450*/  IMAD R212, R223.reuse, 0x200, R212 ;  /* 0x00000200dfd47824 */ /* 0x040fe200078e02d4 */
[C---:B------:R-:W-:Y:S01]  /*0460*/  R2P PR, R6.reuse, 0x6 ;  /* 0x0000000606007804 */ /* 0x040fe20000000000 */
[----:B------:R-:W-:Y:S01]  /*0470*/  IMAD.SHL.U32 R6, R6, 0x40, RZ ;  /* 0x0000004006067824 */ /* 0x000fe200078e00ff */
[----:B------:R-:W-:Y:S01]  /*0480*/  LOP3.LUT R210, R8, 0xffffffe0, RZ, 0xc0, !PT ;  /* 0xffffffe008d27812 */ /* 0x000fe200078ec0ff */
[----:B------:R-:W-:Y:S01]  /*0490*/  IMAD.SHL.U32 R223, R223, 0x8, RZ ;  /* 0x00000008dfdf7824 */ /* 0x000fe200078e00ff */
[----:B------:R-:W-:-:S02]  /*04a0*/  SHF.R.S32.HI R8, RZ, 0x1f, R8 ;  /* 0x0000001fff087819 */ /* 0x000fc40000011408 */
[----:B------:R-:W-:Y:S01]  /*04b0*/  LOP3.LUT R209, R0, 0xfffffff8, RZ, 0xc0, !PT ;  /* 0xfffffff800d17812 */ /* 0x000fe200078ec0ff */
[----:B------:R-:W-:Y:S01]  /*04c0*/  IMAD.IADD R210, R5, 0x1, -R210 ;  /* 0x0000000105d27824 */ /* 0x000fe200078e0ad2 */
[----:B------:R-:W-:Y:S01]  /*04d0*/  LOP3.LUT R202, R13, R198, RZ, 0x3c, !PT ;  /* 0x000000c60dca7212 */ /* 0x000fe200078e3cff */
[C---:B------:R-:W-:Y:S01]  /*04e0*/  IMAD R13, R4.reuse, 0x800, R9 ;  /* 0x00000800040d7824 */ /* 0x040fe200078e0209 */
[----:B------:R-:W-:Y:S01]  /*04f0*/  LOP3.LUT R198, R9, R11, R198, 0xf6, !PT ;  /* 0x0000000b09c67212 */ /* 0x000fe200078ef6c6 */
[----:B------:R-:W-:Y:S01]  /*0500*/  IMAD.SHL.U32 R9, R4, 0x20, RZ ;  /* 0x0000002004097824 */ /* 0x000fe200078e00ff */
[----:B------:R-:W-:Y:S01]  /*0510*/  LOP3.LUT R12, R7, 0x7ffffffc, RZ, 0xc0, !PT ;  /* 0x7ffffffc070c7812 */ /* 0x000fe200078ec0ff */
[----:B------:R-:W-:Y:S01]  /*0520*/  IMAD.IADD R209, R16, 0x1, -R209 ;  /* 0x0000000110d17824 */ /* 0x000fe200078e0ad1 */
[----:B------:R-:W-:Y:S01]  /*0530*/  LEA.HI R8, R8, R211, RZ, 0x2 ;  /* 0x000000d308087211 */ /* 0x000fe200078f10ff */
[----:B------:R-:W-:Y:S01]  /*0540*/  IMAD.SHL.U32 R0, R0, 0x40, RZ ;  /* 0x0000004000007824 */ /* 0x000fe200078e00ff */
[----:B------:R-:W-:Y:S01]  /*0550*/  LOP3.LUT R4, R6, 0x1c0, RZ, 0xc0, !PT ;  /* 0x000001c006047812 */ /* 0x000fe200078ec0ff */
[----:B------:R-:W-:Y:S01]  /*0560*/  IMAD.SHL.U32 R6, R2, 0x20, RZ ;  /* 0x0000002002067824 */ /* 0x000fe200078e00ff */
[----:B------:R-:W-:Y:S01]  /*0570*/  LOP3.LUT R223, R223, 0x18, RZ, 0xc0, !PT ;  /* 0x00000018dfdf7812 */ /* 0x000fe200078ec0ff */
[----:B------:R-:W-:Y:S01]  /*0580*/  IMAD.IADD R7, R5, 0x1, -R12 ;  /* 0x0000000105077824 */ /* 0x000fe200078e0a0c */
[----:B------:R-:W-:Y:S01]  /*0590*/  LOP3.LUT R8, R8, 0xfffffffc, RZ, 0xc0, !PT ;  /* 0xfffffffc08087812 */ /* 0x000fe200078ec0ff */
[----:B------:R-:W-:Y:S01]  /*05a0*/  IMAD.SHL.U32 R203, R209, 0x40, RZ ;  /* 0x00000040d1cb7824 */ /* 0x000fe200078e00ff */
[----:B------:R-:W-:Y:S01]  /*05b0*/  SHF.R.U32.HI R224, RZ, 0x3, R4 ;  /* 0x00000003ffe07819 */ /* 0x000fe20000011604 */
[----:B------:R-:W-:Y:S01]  /*05c0*/  IMAD.SHL.U32 R2, R2, 0x8, RZ ;  /* 0x0000000802027824 */ /* 0x000fe200078e00ff */
[----:B------:R-:W-:Y:S01]  /*05d0*/  LOP3.LUT R207, R9, 0x6, R207, 0xf8, !PT ;  /* 0x0000000609cf7812 */ /* 0x000fe200078ef8cf */
[----:B------:R-:W-:Y:S01]  /*05e0*/  IMAD.IADD R5, R211, 0x1, -R8 ;  /* 0x00000001d3057824 */ /* 0x000fe200078e0a08 */
[----:B------:R-:W-:Y:S01]  /*05f0*/  LOP3.LUT R6, R223, 0x20, R6, 0xf8, !PT ;  /* 0x00000020df067812 */ /* 0x000fe200078ef806 */
[----:B------:R-:W-:Y:S01]  /*0600*/  IMAD.IADD R202, R13, 0x1, R202 ;  /* 0x000000010dca7824 */ /* 0x000fe200078e02ca */
[----:B------:R-:W-:-:S02]  /*0610*/  LOP3.LUT R9, R4, 0x20, R9, 0xf8, !PT ;  /* 0x0000002004097812 */ /* 0x000fc400078ef809 */
[----:B------:R-:W-:Y:S01]  /*0620*/  LOP3.LUT R223, R224, R4, R223, 0x1e, !PT ;  /* 0x00000004e0df7212 */ /* 0x000fe200078e1edf */
[----:B------:R-:W-:Y:S01]  /*0630*/  IMAD.SHL.U32 R4, R7, 0x2, RZ ;  /* 0x0000000207047824 */ /* 0x000fe200078e00ff */
[----:B------:R-:W-:Y:S01]  /*0640*/  SHF.R.S32.HI R7, RZ, 0x1f, R210 ;  /* 0x0000001fff077819 */ /* 0x000fe200000114d2 */
[----:B------:R-:W-:Y:S01]  /*0650*/  IMAD.SHL.U32 R202, R202, 0x2, RZ ;  /* 0x00000002caca7824 */ /* 0x000fe200078e00ff */
[----:B------:R-:W-:Y:S02]  /*0660*/  LOP3.LUT R203, R203, 0x1c0, RZ, 0xc0, !PT ;  /* 0x000001c0cbcb7812 */ /* 0x000fe400078ec0ff */
[----:B------:R-:W-:Y:S01]  /*0670*/  LOP3.LUT R224, R9, R224, RZ, 0x3c, !PT ;  /* 0x000000e009e07212 */ /* 0x000fe200078e3cff */
[--C-:B------:R-:W-:Y:S01]  /*0680*/  IMAD R9, R5, 0x400, R4.reuse ;  /* 0x0000040005097824 */ /* 0x100fe200078e0204 */
[----:B------:R-:W-:Y:S01]  /*0690*/  LEA.HI R208, R7, R210, RZ, 0x2 ;  /* 0x000000d207d07211 */ /* 0x000fe200078f10ff */
[----:B------:R-:W-:Y:S01]  /*06a0*/  IMAD R4, R3, 0x400, R4 ;  /* 0x0000040003047824 */ /* 0x000fe200078e0204 */
[----:B------:R-:W-:Y:S01]  /*06b0*/  SHF.R.U32.HI R197, RZ, 0x3, R203 ;  /* 0x00000003ffc57819 */ /* 0x000fe200000116cb */
[----:B------:R-:W-:Y:S01]  /*06c0*/  IMAD.IADD R224, R9, 0x1, R224 ;  /* 0x0000000109e07824 */ /* 0x000fe200078e02e0 */
[----:B------:R-:W-:Y:S01]  /*06d0*/  LOP3.LUT R2, R203, 0x8, R2, 0xf8, !PT ;  /* 0x00000008cb027812 */ /* 0x000fe200078ef802 */
[----:B------:R-:W-:Y:S01]  /*06e0*/  IMAD.IADD R223, R4, 0x1, R223 ;  /* 0x0000000104df7824 */ /* 0x000fe200078e02df */
[----:B------:R-:W-:Y:S01]  /*06f0*/  LOP3.LUT R0, R0, 0xfffffe00, RZ, 0xc0, !PT ;  /* 0xfffffe0000007812 */ /* 0x000fe200078ec0ff */
[----:B------:R-:W-:Y:S01]  /*0700*/  VIADD R200, R202, UR6 ;  /* 0x00000006cac87c36 */ /* 0x000fe20008000000 */
[----:B------:R-:W-:-:S02]  /*0710*/  SHF.R.S32.HI R208, RZ, 0x2, R208 ;  /* 0x00000002ffd07819 */ /* 0x000fc400000114d0 */
[----:B------:R-:W-:Y:S01]  /*0720*/  LOP3.LUT R203, R197, R6, R203, 0x1e, !PT ;  /* 0x00000006c5cb7212 */ /* 0x000fe200078e1ecb */
[--C-:B------:R-:W-:Y:S01]  /*0730*/  IMAD R204, R5, 0x400, R0.reuse ;  /* 0x0000040005cc7824 */ /* 0x100fe200078e0200 */
[----:B------:R-:W-:Y:S01]  /*0740*/  LOP3.LUT R197, R2, R197, RZ, 0x3c, !PT ;  /* 0x000000c502c57212 */ /* 0x000fe200078e3cff */
[----:B------:R-:W-:Y:S01]  /*0750*/  IMAD R2, R3, 0x400, R0 ;  /* 0x0000040003027824 */ /* 0x000fe200078e0200 */
[----:B------:R-:W-:Y:S01]  /*0760*/  LEA R224, R224, UR5, 0x1 ;  /* 0x00000005e0e07c11 */ /* 0x000fe2000f8e08ff */
[----:B------:R-:W-:Y:S01]  /*0770*/  IMAD.MOV.U32 R3, RZ, RZ, -0x10 ;  /* 0xfffffff0ff037424 */ /* 0x000fe200078e00ff */
[----:B------:R-:W-:Y:S01]  /*0780*/  SEL R201, R201, 0xffffffe0, !P4 ;  /* 0xffffffe0c9c97807 */ /* 0x000fe20006000000 */
[----:B------:R-:W-:Y:S01]  /*0790*/  IMAD R208, R5, 0x10, R208 ;  /* 0x0000001005d07824 */ /* 0x000fe200078e02d0 */
[----:B------:R-:W-:Y:S01]  /*07a0*/  SEL R199, R199, 0xffffffc0, !P3 ;  /* 0xffffffc0c7c77807 */ /* 0x000fe20005800000 */
[----:B------:R-:W-:Y:S01]  /*07b0*/  IMAD.IADD R204, R204, 0x1, R197 ;  /* 0x00000001cccc7824 */ /* 0x000fe200078e02c5 */
[----:B------:R-:W-:Y:S01]  /*07c0*/  LEA R198, R198, UR5, 0x1 ;  /* 0x00000005c6c67c11 */ /* 0x000fe2000f8e08ff */
[----:B------:R-:W-:Y:S01]  /*07d0*/  IMAD.IADD R197, R197, 0x1, R2 ;  /* 0x00000001c5c57824 */ /* 0x000fe200078e0202 */
[----:B------:R-:W-:Y:S01]  /*07e0*/  LEA R223, R223, UR6, 0x1 ;  /* 0x00000006dfdf7c11 */ /* 0x000fe2000f8e08ff */
[----:B------:R-:W-:Y:S01]  /*07f0*/  VIADD R226, R224, 0x20 ;  /* 0x00000020e0e27836 */ /* 0x000fe20000000000 */
[----:B------:R-:W-:Y:S01]  /*0800*/  SEL R3, R3, 0x10, !P0 ;  /* 0x0000001003037807 */ /* 0x000fe20004000000 */
[----:B------:R-:W-:Y:S01]  /*0810*/  IMAD.IADD R201, R200, 0x1, R201 ;  /* 0x00000001c8c97824 */ /* 0x000fe200078e02c9 */
[----:B------:R-:W-:Y:S01]  /*0820*/  SHF.R.S32.HI R5, RZ, 0x1f, R208 ;  /* 0x0000001fff057819 */ /* 0x000fe200000114d0 */
[----:B------:R-:W-:Y:S01]  /*0830*/  @P1 VIADD R226, R224, 0xffffffe0 ;  /* 0xffffffe0e0e21836 */ /* 0x000fe20000000000 */
[----:B------:R-:W-:Y:S01]  /*0840*/  LOP3.LUT R203, R203, R0, RZ, 0xfc, !PT ;  /* 0x00000000cbcb7212 */ /* 0x000fe200078efcff */
[----:B------:R-:W-:Y:S01]  /*0850*/  IMAD.IADD R200, R200, 0x1, R199 ;  /* 0x00000001c8c87824 */ /* 0x000fe200078e02c7 */
[----:B---3--:R-:W-:Y:S01]  /*0860*/  SHF.R.S32.HI R219, RZ, 0x1f, R206 ;  /* 0x0000001fffdb7819 */ /* 0x008fe200000114ce */
[----:B------:R-:W-:Y:S01]  /*0870*/  IMAD.IADD R0, R199, 0x1, R198 ;  /* 0x00000001c7007824 */ /* 0x000fe200078e02c6 */
[----:B------:R-:W-:Y:S01]  /*0880*/  SHF.R.S32.HI R217, RZ, 0x1f, R213 ;  /* 0x0000001fffd97819 */ /* 0x000fe200000114d5 */
[----:B------:R-:W-:Y:S01]  /*0890*/  VIADD R225, R223, 0x40 ;  /* 0x00000040dfe17836 */ /* 0x000fe20000000000 */
[----:B------:R-:W-:Y:S01]  /*08a0*/  SHF.R.S32.HI R215, RZ, 0x1f, R214 ;  /* 0x0000001fffd77819 */ /* 0x000fe200000114d6 */
[----:B------:R-:W-:Y:S01]  /*08b0*/  VIADD R220, R208, 0x8 ;  /* 0x00000008d0dc7836 */ /* 0x000fe20000000000 */
[----:B------:R-:W-:Y:S01]  /*08c0*/  LEA R222, R212, UR5, 0x1 ;  /* 0x00000005d4de7c11 */ /* 0x000fe2000f8e08ff */
[----:B------:R-:W-:Y:S01]  /*08d0*/  IMAD.IADD R199, R201, 0x1, R199 ;  /* 0x00000001c9c77824 */ /* 0x000fe200078e02c7 */
[----:B------:R-:W-:Y:S01]  /*08e0*/  SHF.L.U64.HI R218, R208, 0x2, R5 ;  /* 0x00000002d0da7819 */ /* 0x000fe20000010205 */
[----:B------:R-:W-:Y:S01]  /*08f0*/  IMAD.IADD R227, R224, 0x1, R3 ;  /* 0x00000001e0e37824 */ /* 0x000fe200078e0203 */
[----:B------:R-:W-:Y:S01]  /*0900*/  LEA R197, R197, UR4, 0x1 ;  /* 0x00000004c5c57c11 */ /* 0x000fe2000f8e08ff */
[----:B------:R-:W-:-:S02]  /*0910*/  @P2 VIADD R225, R223, 0xffffffc0 ;  /* 0xffffffc0dfe12836 */ /* 0x000fc40000000000 */
[----:B----4-:R-:W-:-:S07]  /*0920*/  IMAD.IADD R230, R3, 0x1, R226 ;  /* 0x0000000103e67824 */ /* 0x010fce00078e02e2 */
.L_x_376:
        /* <DEDUP_REMOVED lines=21> */
[----:B----4-:R-:W4:Y:S04]  /*0a80*/  @P3 LDG.E R242, desc[UR16][R12.64] ;  /* 0x000000100cf23981 */ /* 0x010f28000c1e1900 */
[----:B------:R-:W-:Y:S02]  /*0a90*/  @P2 IMAD.X R19, R8, 0x1, R3, P0 ;  /* 0x0000000108132824 */ /* 0x000fe400000e0603 */
[----:B------:R-:W3:Y:S03]  /*0aa0*/  @!P2 LDC.64 R2, c[0x0][0x318] ;  /* 0x0000c600ff02ab82 */ /* 0x000ee60000000a00 */
[----:B------:R-:W4:Y:S01]  /*0ab0*/  @P2 LDG.E R243, desc[UR16][R18.64] ;  /* 0x0000001012f32981 */ /* 0x000f22000c1e1900 */
[----:B-1----:R-:W-:Y:S01]  /*0ac0*/  ISETP.NE.AND P3, PT, R7, RZ, PT ;  /* 0x000000ff0700720c */ /* 0x002fe20003f65270 */
[----:B------:R-:W-:-:S03]  /*0ad0*/  IMAD.MOV.U32 R245, RZ, RZ, -0x1 ;  /* 0xfffffffffff57424 */ /* 0x000fc600078e00ff */
[----:B------:R-:W1:Y:S01]  /*0ae0*/  @!P2 LDC R7, c[0x0][0x2cc] ;  /* 0x0000b300ff07ab82 */ /* 0x000e620000000800 */
[----:B---3--:R-:W-:-:S04]  /*0af0*/  ISETP.EQ.U32.AND P1, PT, R4, RZ, PT ;  /* 0x000000ff0400720c */ /* 0x008fc80003f22070 */
[----:B------:R-:W-:Y:S02]  /*0b00*/  ISETP.EQ.OR.EX P1, PT, R5, RZ, !P3, P1 ;  /* 0x000000ff0500720c */ /* 0x000fe40005f22710 */
[----:B------:R-:W-:-:S05]  /*0b10*/  IADD3 R10, P0, R11, R4, RZ ;  /* 0x000000040b0a7210 */ /* 0x000fca0007f1e0ff */
[----:B------:R-:W-:Y:S01]  /*0b20*/  IMAD.X R11, R8, 0x1, R5, P0 ;  /* 0x00000001080b7824 */ /* 0x000fe200000e0605 */
[----:B------:R-:W-:Y:S02]  /*0b30*/  @!P2 ISETP.NE.U32.AND P0, PT, R2, RZ, PT ;  /* 0x000000ff0200a20c */ /* 0x000fe40003f05070 */
[----:B------:R-:W3:Y:S03]  /*0b40*/  LDC R2, c[0x0][0x2c8] ;  /* 0x0000b200ff027b82 */ /* 0x000ee60000000800 */
[----:B-----5:R1:W5:Y:S01]  /*0b50*/  @!P1 LDG.E R245, desc[UR16][R10.64] ;  /* 0x000000100af59981 */ /* 0x020362000c1e1900 */
[----:B------:R-:W-:-:S04]  /*0b60*/  ISETP.NE.U32.AND P1, PT, R4, RZ, PT ;  /* 0x000000ff0400720c */ /* 0x000fc80003f25070 */
        /* <DEDUP_REMOVED lines=10> */
.L_x_348:
[----:B------:R-:W-:Y:S01]  /*0c10*/  IMAD.SHL.U32 R241, R216, 0x40, RZ ;  /* 0x00000040d8f17824 */ /* 0x000fe200078e00ff */
[----:B-----5:R-:W-:-:S04]  /*0c20*/  @!P2 IADD3 R243, R7, R2, -R242 ;  /* 0x0000000207f3a210 */ /* 0x020fc80007ffe8f2 */
[----:B------:R-:W-:-:S13]  /*0c30*/  ISETP.GT.AND P0, PT, R243, R241, PT ;  /* 0x000000f1f300720c */ /* 0x000fda0003f04270 */
[----:B------:R-:W-:Y:S05]  /*0c40*/  @!P0 BRA `(.L_x_349) ;  /* 0x0000006400208947 */ /* 0x000fea0003800000 */
[----:B------:R-:W3:Y:S01]  /*0c50*/  LDC R6, c[0x0][0x278] ;  /* 0x00009e00ff067b82 */ /* 0x000ee20000000800 */
[----:B------:R-:W-:Y:S01]  /*0c60*/  IMAD.MOV.U32 R8, RZ, RZ, RZ ;  /* 0x000000ffff087224 */ /* 0x000fe200078e00ff */
[----:B------:R-:W-:Y:S01]  /*0c70*/  ISETP.NE.AND P0, PT, R245, -0x1, PT ;  /* 0xfffffffff500780c */ /* 0x000fe20003f05270 */
[----:B-1----:R-:W-:Y:S01]  /*0c80*/  VIADD R12, R15, 0x3f ;  /* 0x0000003f0f0c7836 */ /* 0x002fe20000000000 */
[----:B------:R-:W-:Y:S01]  /*0c90*/  ISETP.NE.AND P1, PT, R17, -0x1, PT ;  /* 0xffffffff1100780c */ /* 0x000fe20003f25270 */
[----:B------:R-:W1:Y:S01]  /*0ca0*/  S2R R28, SR_CTAID.X ;  /* 0x00000000001c7919 */ /* 0x000e620000002500 */
[----:B------:R-:W-:Y:S02]  /*0cb0*/  SHF.R.S32.HI R229, RZ, 0x1f, R241 ;  /* 0x0000001fffe57819 */ /* 0x000fe400000114f1 */
[----:B------:R-:W4:Y:S01]  /*0cc0*/  LDC.64 R4, c[0x0][0x228] ;  /* 0x00008a00ff047b82 */ /* 0x000f220000000a00 */
[----:B------:R-:W-:Y:S02]  /*0cd0*/  SHF.R.S32.HI R19, RZ, 0x1f, R12 ;  /* 0x0000001fff137819 */ /* 0x000fe4000001140c */
[----:B------:R-:W-:-:S02]  /*0ce0*/  SHF.R.S32.HI R236, RZ, 0x1f, R221 ;  /* 0x0000001fffec7819 */ /* 0x000fc400000114dd */
[----:B------:R-:W-:-:S03]  /*0cf0*/  LEA.HI R19, R19, R12, RZ, 0x6 ;  /* 0x0000000c13137211 */ /* 0x000fc600078f30ff */
[----:B------:R-:W5:Y:S01]  /*0d00*/  LDC R27, c[0x0][0x2d4] ;  /* 0x0000b500ff1b7b82 */ /* 0x000f620000000800 */
[----:B------:R-:W-:-:S04]  /*0d10*/  LOP3.LUT R24, R19, 0xffffffc0, RZ, 0xc0, !PT ;  /* 0xffffffc013187812 */ /* 0x000fc800078ec0ff */
[----:B------:R-:W-:Y:S02]  /*0d20*/  IADD3 R24, R24, -0x40, RZ ;  /* 0xffffffc018187810 */ /* 0x000fe40007ffe0ff */
[----:B---3--:R-:W-:Y:S01]  /*0d30*/  IABS R7, R6 ;  /* 0x0000000600077213 */ /* 0x008fe20000000000 */
[----:B------:R-:W3:Y:S03]  /*0d40*/  LDC R21, c[0x0][0x2dc] ;  /* 0x0000b700ff157b82 */ /* 0x000ee60000000800 */
[----:B--2---:R-:W2:Y:S01]  /*0d50*/  I2F.RP R11, R7 ;  /* 0x00000007000b7306 */ /* 0x004ea20000209400 */
[----:B----4-:R-:W-:-:S04]  /*0d60*/  IMAD.WIDE.U32 R12, R206, R4, RZ ;  /* 0x00000004ce0c7225 */ /* 0x010fc800078e00ff */
[----:B------:R-:W3:Y:S01]  /*0d70*/  LDC R20, c[0x0][0x270] ;  /* 0x00009c00ff147b82 */ /* 0x000ee20000000800 */
[----:B-----5:R-:W-:-:S07]  /*0d80*/  IMAD.WIDE.U32 R34, R206, R27, RZ ;  /* 0x0000001bce227225 */ /* 0x020fce00078e00ff */
[----:B------:R-:W4:Y:S01]  /*0d90*/  LDC R33, c[0x0][0x2c4] ;  /* 0x0000b100ff217b82 */ /* 0x000f220000000800 */
[----:B--2---:R-:W2:Y:S07]  /*0da0*/  MUFU.RCP R10, R11 ;  /* 0x0000000b000a7308 */ /* 0x004eae0000001000 */
[----:B------:R-:W5:Y:S01]  /*0db0*/  LDC.U8 R32, c[0x0][0x480] ;  /* 0x00012000ff207b82 */ /* 0x000f620000000000 */
[----:B---3--:R-:W-:Y:S01]  /*0dc0*/  IMAD.WIDE R40, R21, R20, RZ ;  /* 0x0000001415287225 */ /* 0x008fe200078e02ff */
[----:B--2---:R-:W-:-:S03]  /*0dd0*/  IADD3 R10, R10, 0xffffffe, RZ ;  /* 0x0ffffffe0a0a7810 */ /* 0x004fc60007ffe0ff */
[----:B------:R-:W-:-:S03]  /*0de0*/  IMAD R11, R219, R4, RZ ;  /* 0x00000004db0b7224 */ /* 0x000fc600078e02ff */
[----:B------:R-:W2:Y:S01]  /*0df0*/  LDC.U8 R4, c[0x0][0x3d8] ;  /* 0x0000f600ff047b82 */ /* 0x000ea20000000000 */
[----:B------:R-:W3:Y:S01]  /*0e00*/  F2I.FTZ.U32.TRUNC.NTZ R9, R10 ;  /* 0x0000000a00097305 */ /* 0x000ee2000021f000 */
[----:B------:R-:W-:Y:S01]  /*0e10*/  IMAD R5, R206, R5, R11 ;  /* 0x00000005ce057224 */ /* 0x000fe200078e020b */
[----:B------:R-:W-:Y:S01]  /*0e20*/  SHF.R.S32.HI R11, RZ, 0x1f, R27 ;  /* 0x0000001fff0b7819 */ /* 0x000fe2000001141b */
[----:B------:R-:W-:-:S03]  /*0e30*/  IMAD.WIDE.U32 R30, R40, R17, RZ ;  /* 0x00000011281e7225 */ /* 0x000fc600078e00ff */
[----:B------:R-:W-:Y:S01]  /*0e40*/  IADD3 R25, R13, R5, RZ ;  /* 0x000000050d197210 */ /* 0x000fe20007ffe0ff */
[----:B------:R-:W-:Y:S01]  /*0e50*/  @P0 IMAD.IADD R5, R242, 0x1, R245 ;  /* 0x00000001f2050824 */ /* 0x000fe200078e02f5 */
[----:B-----5:R-:W-:Y:S02]  /*0e60*/  ISETP.NE.AND P6, PT, R32, RZ, PT ;  /* 0x000000ff2000720c */ /* 0x020fe40003fc5270 */
[----:B---3--:R-:W-:-:S05]  /*0e70*/  IADD3 R2, RZ, -R9, RZ ;  /* 0x80000009ff027210 */ /* 0x008fca0007ffe0ff */
[----:B------:R-:W-:Y:S01]  /*0e80*/  IMAD R3, R2, R7, RZ ;  /* 0x0000000702037224 */ /* 0x000fe200078e02ff */
[----:B------:R-:W-:-:S03]  /*0e90*/  IABS R2, R221 ;  /* 0x000000dd00027213 */ /* 0x000fc60000000000 */
[----:B------:R-:W-:Y:S02]  /*0ea0*/  IMAD.HI.U32 R3, R9, R3, R8 ;  /* 0x0000000309037227 */ /* 0x000fe400078e0008 */
[----:B------:R-:W3:Y:S04]  /*0eb0*/  LDC.64 R8, c[0x0][0x240] ;  /* 0x00009000ff087b82 */ /* 0x000ee80000000a00 */
[----:B------:R-:W-:-:S05]  /*0ec0*/  IMAD.HI.U32 R14, R3, R2, RZ ;  /* 0x00000002030e7227 */ /* 0x000fca00078e00ff */
[----:B------:R-:W-:-:S05]  /*0ed0*/  IADD3 R10, -R14, RZ, RZ ;  /* 0x000000ff0e0a7210 */ /* 0x000fca0007ffe1ff */
[C---:B------:R-:W-:Y:S02]  /*0ee0*/  IMAD R10, R7.reuse, R10, R2 ;  /* 0x0000000a070a7224 */ /* 0x040fe400078e0202 */
[----:B------:R-:W5:Y:S03]  /*0ef0*/  @P0 LDC.64 R2, c[0x0][0x250] ;  /* 0x00009400ff020b82 */ /* 0x000f660000000a00 */
[----:B------:R-:W-:Y:S01]  /*0f00*/  ISETP.GT.U32.AND P5, PT, R7, R10, PT ;  /* 0x0000000a0700720c */ /* 0x000fe20003fa4070 */
[----:B---3--:R-:W-:-:S03]  /*0f10*/  IMAD.WIDE.U32 R22, R17, R8, RZ ;  /* 0x0000000811167225 */ /* 0x008fc600078e00ff */
[----:B------:R-:W-:Y:S01]  /*0f20*/  SEL R26, R12, R22, !P1 ;  /* 0x000000160c1a7207 */ /* 0x000fe20004800000 */
[----:B------:R-:W-:Y:S01]  /*0f30*/  IMAD R12, R11, R206, RZ ;  /* 0x000000ce0b0c7224 */ /* 0x000fe200078e02ff */
[----:B------:R-:W-:-:S07]  /*0f40*/  LOP3.LUT R11, R221, R6, RZ, 0x3c, !PT ;  /* 0x00000006dd0b7212 */ /* 0x000fce00078e3cff */
[-C--:B------:R-:W-:Y:S02]  /*0f50*/  @!P5 IADD3 R10, R10, -R7.reuse, RZ ;  /* 0x800000070a0ad210 */ /* 0x080fe40007ffe0ff */
[----:B------:R-:W-:Y:S02]  /*0f60*/  @!P5 IADD3 R14, R14, 0x1, RZ ;  /* 0x000000010e0ed810 */ /* 0x000fe40007ffe0ff */
[----:B------:R-:W-:Y:S01]  /*0f70*/  ISETP.GE.U32.AND P2, PT, R10, R7, PT ;  /* 0x000000070a00720c */ /* 0x000fe20003f46070 */
[----:B------:R-:W-:Y:S01]  /*0f80*/  IMAD R10, R17, R9, RZ ;  /* 0x00000009110a7224 */ /* 0x000fe200078e02ff */
[----:B------:R-:W-:Y:S01]  /*0f90*/  ISETP.GE.AND P3, PT, R11, RZ, PT ;  /* 0x000000ff0b00720c */ /* 0x000fe20003f66270 */
[----:B------:R-:W-:Y:S01]  /*0fa0*/  IMAD R7, R219, R27, R12 ;  /* 0x0000001bdb077224 */ /* 0x000fe200078e020c */
[----:B------:R-:W-:Y:S01]  /*0fb0*/  ISETP.NE.AND P5, PT, R6, RZ, PT ;  /* 0x000000ff0600720c */ /* 0x000fe20003fa5270 */
[----:B-----5:R-:W-:Y:S01]  /*0fc0*/  @P0 IMAD.WIDE.U32 R12, R5, R2, RZ ;  /* 0x00000002050c0225 */ /* 0x020fe200078e00ff */
[----:B------:R-:W-:-:S02]  /*0fd0*/  @P1 IADD3 R25, R23, R10, RZ ;  /* 0x0000000a17191210 */ /* 0x000fc40007ffe0ff */
[----:B------:R-:W3:Y:S01]  /*0fe0*/  @!P1 LDC.64 R10, c[0x0][0x418] ;  /* 0x00010600ff0a9b82 */ /* 0x000ee20000000a00 */
[----:B------:R-:W-:Y:S01]  /*0ff0*/  @P0 IMAD R16, R5, R3, RZ ;  /* 0x0000000305100224 */ /* 0x000fe200078e02ff */
[----:B------:R-:W-:Y:S01]  /*1000*/  IADD3 R22, R35, R7, RZ ;  /* 0x0000000723167210 */ /* 0x000fe20007ffe0ff */
[----:B------:R-:W-:Y:S01]  /*1010*/  IMAD R5, R41, R34, RZ ;  /* 0x0000002229057224 */ /* 0x000fe200078e02ff */
[----:B------:R-:W-:Y:S01]  /*1020*/  @P0 MOV R18, R12 ;  /* 0x0000000c00120202 */ /* 0x000fe20000000f00 */
[----:B------:R-:W-:Y:S01]  /*1030*/  @P2 VIADD R14, R14, 0x1 ;  /* 0x000000010e0e2836 */ /* 0x000fe20000000000 */
[----:B--2---:R-:W-:Y:S01]  /*1040*/  ISETP.NE.AND P2, PT, R4, RZ, PT ;  /* 0x000000ff0400720c */ /* 0x004fe20003f45270 */
[----:B------:R-:W-:Y:S02]  /*1050*/  @P0 IMAD.IADD R16, R13, 0x1, R16 ;  /* 0x000000010d100824 */ /* 0x000fe400078e0210 */
[----:B------:R-:W2:Y:S01]  /*1060*/  @P1 LDC.64 R12, c[0x0][0x420] ;  /* 0x00010800ff0c1b82 */ /* 0x000ea20000000a00 */
[----:B------:R-:W-:Y:S01]  /*1070*/  IMAD.WIDE.U32 R34, R40, R34, RZ ;  /* 0x0000002228227225 */ /* 0x000fe200078e00ff */
[----:B------:R-:W-:-:S02]  /*1080*/  @!P3 IADD3 R14, -R14, RZ, RZ ;  /* 0x000000ff0e0eb210 */ /* 0x000fc40007ffe1ff */
[----:B------:R-:W-:Y:S01]  /*1090*/  @!P5 LOP3.LUT R14, RZ, R6, RZ, 0x33, !PT ;  /* 0x00000006ff0ed212 */ /* 0x000fe200078e33ff */
[----:B------:R-:W-:Y:S01]  /*10a0*/  IMAD R22, R40, R22, R5 ;  /* 0x0000001628167224 */ /* 0x000fe200078e0205 */
[----:B------:R-:W-:Y:S01]  /*10b0*/  SEL R23, R34, R30, !P1 ;  /* 0x0000001e22177207 */ /* 0x000fe20004800000 */
[----:B------:R-:W-:Y:S01]  /*10c0*/  IMAD R4, R41, R17, RZ ;  /* 0x0000001129047224 */ /* 0x000fe200078e02ff */
[----:B------:R-:W1:Y:S02]  /*10d0*/  LDC.64 R6, c[0x0][0x488] ;  /* 0x00012200ff067b82 */ /* 0x000e640000000a00 */
[----:B------:R-:W-:Y:S01]  /*10e0*/  IADD3 R22, R35, R22, RZ ;  /* 0x0000001623167210 */ /* 0x000fe20007ffe0ff */
[----:B------:R-:W-:Y:S01]  /*10f0*/  @P1 IMAD.IADD R22, R31, 0x1, R4 ;  /* 0x000000011f161824 */ /* 0x000fe200078e0204 */
[C---:B------:R-:W-:Y:S01]  /*1100*/  SHF.L.U32 R35, R206.reuse, 0x7, RZ ;  /* 0x00000007ce237819 */ /* 0x040fe200000006ff */
[C---:B----4-:R-:W-:Y:S01]  /*1110*/  @P2 IMAD R42, R206.reuse, R33, RZ ;  /* 0x00000021ce2a2224 */ /* 0x050fe200078e02ff */
[C---:B------:R-:W-:Y:S01]  /*1120*/  SHF.L.U64.HI R31, R206.reuse, 0x7, R219 ;  /* 0x00000007ce1f7819 */ /* 0x040fe200000102db */
[-C--:B---3--:R-:W-:Y:S01]  /*1130*/  @!P1 IMAD R29, R219, R10.reuse, RZ ;  /* 0x0000000adb1d9224 */ /* 0x088fe200078e02ff */
[----:B------:R-:W3:Y:S01]  /*1140*/  @P2 LDC R34, c[0x0][0x2e4] ;  /* 0x0000b900ff222b82 */ /* 0x000ee20000000800 */
[----:B------:R-:W-:Y:S01]  /*1150*/  @!P1 IMAD.WIDE.U32 R44, R206, R10, RZ ;  /* 0x0000000ace2c9225 */ /* 0x000fe200078e00ff */
[----:B------:R-:W-:-:S02]  /*1160*/  @P2 SEL R10, R42, R17, !P1 ;  /* 0x000000112a0a2207 */ /* 0x000fc40004800000 */
[----:B------:R-:W-:Y:S01]  /*1170*/  SEL R35, R35, RZ, P4 ;  /* 0x000000ff23237207 */ /* 0x000fe20002000000 */
[----:B------:R-:W-:Y:S01]  /*1180*/  @!P1 IMAD R29, R206, R11, R29 ;  /* 0x0000000bce1d9224 */ /* 0x000fe200078e021d */
[----:B------:R-:W-:Y:S02]  /*1190*/  SEL R31, R31, RZ, P4 ;  /* 0x000000ff1f1f7207 */ /* 0x000fe40002000000 */
[----:B------:R-:W4:Y:S01]  /*11a0*/  @P0 LDC.64 R4, c[0x0][0x248] ;  /* 0x00009200ff040b82 */ /* 0x000f220000000a00 */
[C---:B--2---:R-:W-:Y:S01]  /*11b0*/  @P1 IMAD.WIDE.U32 R36, R17.reuse, R12, RZ ;  /* 0x0000000c11241225 */ /* 0x044fe200078e00ff */
[----:B------:R-:W-:Y:S02]  /*11c0*/  IADD3 R30, P3, R24, R35, RZ ;  /* 0x00000023181e7210 */ /* 0x000fe40007f7e0ff */
[----:B------:R-:W-:Y:S01]  /*11d0*/  SHF.R.S32.HI R12, RZ, 0x1f, R24 ;  /* 0x0000001fff0c7819 */ /* 0x000fe20000011418 */
[----:B------:R-:W-:Y:S01]  /*11e0*/  @P1 IMAD R13, R17, R13, R37 ;  /* 0x0000000d110d1224 */ /* 0x000fe200078e0225 */
[----:B------:R-:W-:Y:S01]  /*11f0*/  @!P1 IADD3 R13, R45, R29, RZ ;  /* 0x0000001d2d0d9210 */ /* 0x000fe20007ffe0ff */
[----:B------:R-:W-:Y:S01]  /*1200*/  IMAD R37, R221, R21, RZ ;  /* 0x00000015dd257224 */ /* 0x000fe200078e02ff */
[----:B------:R-:W-:Y:S01]  /*1210*/  @P1 MOV R11, R36 ;  /* 0x00000024000b1202 */ /* 0x000fe20000000f00 */
[----:B------:R-:W-:-:S02]  /*1220*/  IMAD.X R38, R12, 0x1, R31, P3 ;  /* 0x000000010c267824 */ /* 0x000fc400018e061f */
[-C--:B------:R-:W-:Y:S02]  /*1230*/  IMAD R39, R41, R30.reuse, RZ ;  /* 0x0000001e29277224 */ /* 0x080fe400078e02ff */
[----:B------:R-:W-:-:S04]  /*1240*/  IMAD.WIDE.U32 R30, R40, R30, RZ ;  /* 0x0000001e281e7225 */ /* 0x000fc800078e00ff */
[----:B---3--:R-:W-:Y:S02]  /*1250*/  @P2 IMAD R29, R221, R34, R10 ;  /* 0x00000022dd1d2224 */ /* 0x008fe400078e020a */
[----:B-1----:R-:W-:Y:S01]  /*1260*/  IMAD.WIDE.U32 R34, R28, R6, RZ ;  /* 0x000000061c227225 */ /* 0x002fe200078e00ff */
[----:B------:R-:W-:-:S03]  /*1270*/  @P0 IADD3 R6, R242, R245, RZ ;  /* 0x000000f5f2060210 */ /* 0x000fc60007ffe0ff */
[----:B------:R-:W-:Y:S01]  /*1280*/  @!P2 IMAD R10, R206, R20, R221 ;  /* 0x00000014ce0aa224 */ /* 0x000fe200078e02dd */
[----:B------:R-:W-:Y:S01]  /*1290*/  SEL R34, R34, RZ, P6 ;  /* 0x000000ff22227207 */ /* 0x000fe20003000000 */
[----:B------:R-:W-:Y:S01]  /*12a0*/  IMAD R7, R28, R7, R35 ;  /* 0x000000071c077224 */ /* 0x000fe200078e0223 */
[----:B------:R-:W-:Y:S01]  /*12b0*/  SHF.R.S32.HI R35, RZ, 0x1f, R37 ;  /* 0x0000001fff237819 */ /* 0x000fe20000011425 */
[----:B------:R-:W-:Y:S02]  /*12c0*/  @!P2 IMAD R29, R10, R33, RZ ;  /* 0x000000210a1da224 */ /* 0x000fe400078e02ff */
[C---:B----4-:R-:W-:Y:S02]  /*12d0*/  @P0 IMAD R28, R6.reuse, R5, RZ ;  /* 0x00000005061c0224 */ /* 0x050fe400078e02ff */
[----:B------:R-:W-:-:S04]  /*12e0*/  @P0 IMAD.WIDE.U32 R32, R6, R4, RZ ;  /* 0x0000000406200225 */ /* 0x000fc800078e00ff */
[----:B------:R-:W-:Y:S01]  /*12f0*/  IMAD R39, R40, R38, R39 ;  /* 0x0000002628277224 */ /* 0x000fe200078e0227 */
[----:B------:R-:W-:Y:S01]  /*1300*/  @P0 IADD3 R28, R33, R28, RZ ;  /* 0x0000001c211c0210 */ /* 0x000fe20007ffe0ff */
[----:B------:R-:W-:Y:S01]  /*1310*/  @!P1 IMAD.MOV.U32 R11, RZ, RZ, R44 ;  /* 0x000000ffff0b9224 */ /* 0x000fe200078e002c */
[----:B------:R-:W-:Y:S01]  /*1320*/  SEL R33, R7, RZ, P6 ;  /* 0x000000ff07217207 */ /* 0x000fe20003000000 */
        /* <DEDUP_REMOVED lines=13> */
.L_x_350:
        /* <DEDUP_REMOVED lines=13> */
.L_x_351:
        /* <DEDUP_REMOVED lines=10> */
.L_x_352:
[----:B------:R-:W-:-:S04]  /*1570*/  IMAD R6, R206, R20, R221 ;  /* 0x00000014ce067224 */ /* 0x000fc800078e02dd */
[----:B------:R-:W-:-:S07]  /*1580*/  IMAD R27, R6, R27, RZ ;  /* 0x0000001b061b7224 */ /* 0x000fce00078e02ff */
.L_x_353:
[----:B------:R-:W1:Y:S01]  /*1590*/  LDC.64 R6, c[0x0][0x420] ;  /* 0x00010800ff067b82 */ /* 0x000e620000000a00 */
[----:B------:R-:W-:Y:S01]  /*15a0*/  IMAD R20, R21, R20, RZ ;  /* 0x0000001415147224 */ /* 0x000fe200078e02ff */
[----:B------:R-:W-:Y:S01]  /*15b0*/  IADD3 R38, P0, R214, R11, RZ ;  /* 0x0000000bd6267210 */ /* 0x000fe20007f1e0ff */
[----:B------:R-:W-:Y:S01]  /*15c0*/  ULDC.64 UR6, c[0x0][0x428] ;  /* 0x00010a0000067ab9 */ /* 0x000fe20000000a00 */
[----:B------:R-:W-:Y:S01]  /*15d0*/  IADD3 R29, R24, R29, RZ ;  /* 0x0000001d181d7210 */ /* 0x000fe20007ffe0ff */
[----:B------:R-:W-:Y:S01]  /*15e0*/  ULDC.64 UR10, c[0x0][0x210] ;  /* 0x00008400000a7ab9 */ /* 0x000fe20000000a00 */
[----:B------:R-:W-:Y:S01]  /*15f0*/  SHF.L.U32 R11, R20, 0x6, RZ ;  /* 0x00000006140b7819 */ /* 0x000fe200000006ff */
[----:B------:R-:W-:Y:S01]  /*1600*/  ULDC.64 UR8, c[0x0][0x3e0] ;  /* 0x0000f80000087ab9 */ /* 0x000fe20000000a00 */
[----:B------:R-:W-:Y:S01]  /*1610*/  IADD3.X R39, R215, R13, RZ, P0, !PT ;  /* 0x0000000dd7277210 */ /* 0x000fe200007fe4ff */
[----:B------:R-:W-:Y:S01]  /*1620*/  BSSY B1, `(.L_x_349) ;  /* 0x00005aa000017945 */ /* 0x000fe20003800000 */
[----:B------:R-:W-:-:S02]  /*1630*/  IADD3 R30, P1, P0, R30, R11, R37 ;  /* 0x0000000b1e1e7210 */ /* 0x000fc4000783e025 */
[----:B------:R-:W-:Y:S02]  /*1640*/  SHF.R.S32.HI R11, RZ, 0x1f, R11 ;  /* 0x0000001fff0b7819 */ /* 0x000fe4000001140b */
[----:B------:R-:W-:Y:S02]  /*1650*/  LEA.HI.SX32 R240, R19, 0xffffffff, 0x1a ;  /* 0xffffffff13f07811 */ /* 0x000fe400078fd2ff */
[----:B------:R-:W-:Y:S02]  /*1660*/  IADD3.X R35, R36, R11, R35, P1, P0 ;  /* 0x0000000b24237210 */ /* 0x000fe40000fe0423 */
[----:B------:R-:W-:Y:S02]  /*1670*/  IADD3 R11, P2, R213, R24, RZ ;  /* 0x00000018d50b7210 */ /* 0x000fe40007f5e0ff */
[----:B------:R-:W-:-:S03]  /*1680*/  IADD3 R23, P1, P0, R34, R30, R23 ;  /* 0x0000001e22177210 */ /* 0x000fc6000783e017 */
[----:B------:R-:W-:Y:S01]  /*1690*/  IMAD.WIDE.U32 R36, R11, R8, R214 ;  /* 0x000000080b247225 */ /* 0x000fe200078e00d6 */
[----:B------:R-:W-:Y:S02]  /*16a0*/  IADD3.X R22, R33, R35, R22, P1, P0 ;  /* 0x0000002321167210 */ /* 0x000fe40000fe0416 */
[----:B------:R-:W2:Y:S01]  /*16b0*/  LDC.64 R34, c[0x0][0x478] ;  /* 0x00011e00ff227b82 */ /* 0x000ea20000000a00 */
[----:B-1----:R-:W-:Y:S01]  /*16c0*/  IMAD R13, R12, R6, RZ ;  /* 0x000000060c0d7224 */ /* 0x002fe200078e02ff */
[----:B------:R-:W-:Y:S01]  /*16d0*/  IADD3 R26, P1, R26, R36, RZ ;  /* 0x000000241a1a7210 */ /* 0x000fe20007f3e0ff */
[----:B------:R-:W-:-:S04]  /*16e0*/  IMAD.WIDE.U32 R38, R24, R6, R38 ;  /* 0x0000000618267225 */ /* 0x000fc800078e0026 */
[----:B------:R-:W-:-:S04]  /*16f0*/  IMAD R13, R24, R7, R13 ;  /* 0x00000007180d7224 */ /* 0x000fc800078e020d */
[----:B------:R-:W-:Y:S02]  /*1700*/  IMAD.IADD R39, R39, 0x1, R13 ;  /* 0x0000000127277824 */ /* 0x000fe400078e020d */
[----:B------:R-:W-:Y:S01]  /*1710*/  IMAD.X R13, R217, 0x1, R12, P2 ;  /* 0x00000001d90d7824 */ /* 0x000fe200010e060c */
[----:B------:R-:W-:Y:S01]  /*1720*/  IADD3 R12, R24, R27, RZ ;  /* 0x0000001b180c7210 */ /* 0x000fe20007ffe0ff */
[----:B------:R-:W-:Y:S02]  /*1730*/  IMAD R24, R236, UR6, RZ ;  /* 0x00000006ec187c24 */ /* 0x000fe4000f8e02ff */
[----:B------:R-:W-:Y:S02]  /*1740*/  IMAD R30, R13, R8, RZ ;  /* 0x000000080d1e7224 */ /* 0x000fe400078e02ff */
[----:B------:R-:W-:Y:S02]  /*1750*/  IMAD R13, R211, R20, R210 ;  /* 0x00000014d30d7224 */ /* 0x000fe400078e02d2 */
[----:B------:R-:W-:-:S02]  /*1760*/  IMAD R20, R11, R9, R30 ;  /* 0x000000090b147224 */ /* 0x000fc400078e021e */
[----:B------:R-:W-:Y:S01]  /*1770*/  IMAD R11, R221, UR7, R24 ;  /* 0x00000007dd0b7c24 */ /* 0x000fe2000f8e0218 */
[----:B------:R-:W-:Y:S01]  /*1780*/  IADD3 R23, P0, R13, R23, RZ ;  /* 0x000000170d177210 */ /* 0x000fe20007f1e0ff */
[----:B------:R-:W-:Y:S01]  /*1790*/  IMAD.WIDE.U32 R38, R221, UR6, R38 ;  /* 0x00000006dd267c25 */ /* 0x000fe2000f8e0026 */
[----:B------:R-:W-:Y:S01]  /*17a0*/  ULDC.64 UR6, c[0x0][0x258] ;  /* 0x0000960000067ab9 */ /* 0x000fe20000000a00 */
[----:B------:R-:W-:Y:S01]  /*17b0*/  IADD3.X R27, R25, R37, R20, P1, !PT ;  /* 0x00000025191b7210 */ /* 0x000fe20000ffe414 */
[----:B------:R-:W1:Y:S01]  /*17c0*/  LDC.64 R30, c[0x0][0x2b0] ;  /* 0x0000ac00ff1e7b82 */ /* 0x000e620000000a00 */
[----:B------:R-:W-:Y:S01]  /*17d0*/  IMAD R20, R236, UR6, RZ ;  /* 0x00000006ec147c24 */ /* 0x000fe2000f8e02ff */
[----:B------:R-:W-:Y:S01]  /*17e0*/  LEA.HI.X.SX32 R22, R13, R22, 0x1, P0 ;  /* 0x000000160d167211 */ /* 0x000fe200000f0eff */
[----:B------:R-:W-:Y:S02]  /*17f0*/  IMAD.IADD R39, R39, 0x1, R11 ;  /* 0x0000000127277824 */ /* 0x000fe400078e020b */
[----:B------:R-:W-:-:S02]  /*1800*/  IMAD R20, R221, UR7, R20 ;  /* 0x00000007dd147c24 */ /* 0x000fc4000f8e0214 */
[----:B------:R-:W-:Y:S01]  /*1810*/  IMAD.WIDE.U32 R26, R221, UR6, R26 ;  /* 0x00000006dd1a7c25 */ /* 0x000fe2000f8e001a */
[----:B------:R-:W-:Y:S02]  /*1820*/  ULDC.64 UR6, c[0x0][0x400] ;  /* 0x0001000000067ab9 */ /* 0x000fe40000000a00 */
[----:B------:R-:W-:Y:S01]  /*1830*/  LEA R246, P0, R23, UR6, 0x2 ;  /* 0x0000000617f67c11 */ /* 0x000fe2000f8010ff */
[----:B------:R-:W-:Y:S01]  /*1840*/  IMAD R24, R217, R6, RZ ;  /* 0x00000006d9187224 */ /* 0x000fe200078e02ff */
[----:B------:R-:W-:Y:S01]  /*1850*/  IADD3 R20, R27, R20, RZ ;  /* 0x000000141b147210 */ /* 0x000fe20007ffe0ff */
[----:B------:R-:W-:Y:S01]  /*1860*/  IMAD.WIDE.U32 R38, R213, R6, R38 ;  /* 0x00000006d5267225 */ /* 0x000fe200078e0026 */
[----:B------:R-:W-:Y:S02]  /*1870*/  LEA.HI.X R247, R23, UR7, R22, 0x2, P0 ;  /* 0x0000000717f77c11 */ /* 0x000fe400080f1416 */
[----:B------:R-:W-:Y:S01]  /*1880*/  ISETP.GE.AND P0, PT, R15, 0x1, PT ;  /* 0x000000010f00780c */ /* 0x000fe20003f06270 */
[----:B------:R-:W-:Y:S01]  /*1890*/  IMAD R24, R213, R7, R24 ;  /* 0x00000007d5187224 */ /* 0x000fe200078e0218 */
[----:B------:R-:W-:Y:S01]  /*18a0*/  LEA R250, P2, R26, UR10, 0x1 ;  /* 0x0000000a1afa7c11 */ /* 0x000fe2000f8408ff */
[----:B--2---:R-:W-:Y:S01]  /*18b0*/  IMAD.WIDE R12, R12, 0x4, R34 ;  /* 0x000000040c0c7825 */ /* 0x004fe200078e0222 */
[----:B------:R-:W-:-:S02]  /*18c0*/  LEA R248, P1, R38, UR8, 0x1 ;  /* 0x0000000826f87c11 */ /* 0x000fc4000f8208ff */
[----:B------:R-:W-:Y:S01]  /*18d0*/  LEA.HI.X R251, R26, UR11, R20, 0x1, P2 ;  /* 0x0000000b1afb7c11 */ /* 0x000fe200090f0c14 */
[----:B------:R-:W-:Y:S02]  /*18e0*/  IMAD.IADD R24, R39, 0x1, R24 ;  /* 0x0000000127187824 */ /* 0x000fe400078e0218 */
[----:B-1----:R-:W-:-:S03]  /*18f0*/  IMAD.WIDE R232, R29, 0x4, R30 ;  /* 0x000000041de87825 */ /* 0x002fc600078e021e */
[----:B------:R-:W-:Y:S01]  /*1900*/  LEA.HI.X R249, R38, UR9, R24, 0x1, P1 ;  /* 0x0000000926f97c11 */ /* 0x000fe200088f0c18 */
[----:B------:R-:W-:Y:S06]  /*1910*/  @!P0 BRA `(.L_x_354) ;  /* 0x0000005000148947 */ /* 0x000fec0003800000 */
[----:B------:R-:W-:Y:S01]  /*1920*/  VIADD R11, R213, 0x20 ;  /* 0x00000020d50b7836 */ /* 0x000fe20000000000 */
[----:B------:R-:W-:Y:S01]  /*1930*/  @P6 BAR.SYNC.DEFER_BLOCKING 0x0 ;  /* 0x0000000000006b1d */ /* 0x000fe20000010000 */
[----:B------:R-:W-:Y:S02]  /*1940*/  IMAD R15, R240, -0x40, R15 ;  /* 0xffffffc0f00f7824 */ /* 0x000fe400078e020f */
[-C--:B------:R-:W-:Y:S02]  /*1950*/  IMAD R22, R229, R4.reuse, RZ ;  /* 0x00000004e5167224 */ /* 0x080fe400078e02ff */
[----:B------:R-:W-:Y:S01]  /*1960*/  IMAD.WIDE.U32 R24, R241, R4, R214 ;  /* 0x00000004f1187225 */ /* 0x000fe200078e00d6 */
[----:B------:R-:W-:Y:S01]  /*1970*/  ISETP.GE.AND P3, PT, R11, R15, PT ;  /* 0x0000000f0b00720c */ /* 0x000fe20003f66270 */
[----:B------:R-:W-:Y:S01]  /*1980*/  ULDC.64 UR8, c[0x0][0x260] ;  /* 0x0000980000087ab9 */ /* 0x000fe20000000a00 */
[----:B------:R-:W-:Y:S01]  /*1990*/  ULDC.64 UR6, c[0x0][0x268] ;  /* 0x00009a0000067ab9 */ /* 0x000fe20000000a00 */
[----:B------:R-:W-:Y:S01]  /*19a0*/  IMAD R17, R241, R5, R22 ;  /* 0x00000005f1117224 */ /* 0x000fe200078e0216 */
[----:B------:R-:W-:Y:S01]  /*19b0*/  IADD3 R32, P0, R32, R24, RZ ;  /* 0x0000001820207210 */ /* 0x000fe20007f1e0ff */
[----:B------:R-:W-:Y:S01]  /*19c0*/  IMAD R20, R216, -0x40, R243 ;  /* 0xffffffc0d8147824 */ /* 0x000fe200078e02f3 */
[----:B------:R-:W-:Y:S01]  /*19d0*/  ISETP.GE.AND P6, PT, R208, R15, PT ;  /* 0x0000000fd000720c */ /* 0x000fe20003fc6270 */
[----:B------:R-:W-:Y:S01]  /*19e0*/  IMAD.WIDE.U32 R26, R8, 0x40, RZ ;  /* 0x00000040081a7825 */ /* 0x000fe200078e00ff */
[----:B------:R-:W-:Y:S01]  /*19f0*/  IADD3.X R33, R28, R25, R17, P0, !PT ;  /* 0x000000191c217210 */ /* 0x000fe200007fe411 */
[----:B------:R-:W1:Y:S01]  /*1a00*/  LDC R228, c[0x0][0x270] ;  /* 0x00009c00ffe47b82 */ /* 0x000e620000000800 */
[----:B------:R-:W-:Y:S01]  /*1a10*/  ISETP.GE.AND P1, PT, R11, R20, PT ;  /* 0x000000140b00720c */ /* 0x000fe20003f26270 */
[----:B------:R-:W-:Y:S01]  /*1a20*/  IMAD.WIDE.U32 R24, R241, R2, R214 ;  /* 0x00000002f1187225 */ /* 0x000fe200078e00d6 */
[----:B------:R-:W-:-:S03]  /*1a30*/  ISETP.GE.AND P2, PT, R213, R20, PT ;  /* 0x00000014d500720c */ /* 0x000fc60003f46270 */
[----:B------:R-:W-:Y:S01]  /*1a40*/  IMAD.SHL.U32 R9, R9, 0x40, RZ ;  /* 0x0000004009097824 */ /* 0x000fe200078e00ff */
[----:B------:R-:W-:Y:S01]  /*1a50*/  IADD3 R24, P0, R18, R24, RZ ;  /* 0x0000001812187210 */ /* 0x000fe20007f1e0ff */
[----:B------:R-:W-:Y:S01]  /*1a60*/  IMAD.WIDE.U32 R22, R6, 0x40, RZ ;  /* 0x0000004006167825 */ /* 0x000fe200078e00ff */
[----:B------:R-:W-:-:S03]  /*1a70*/  @!P3 IADD3 R18, P4, R250, R26, RZ ;  /* 0x0000001afa12b210 */ /* 0x000fc60007f9e0ff */
[----:B------:R-:W-:Y:S01]  /*1a80*/  IMAD.SHL.U32 R7, R7, 0x40, RZ ;  /* 0x0000004007077824 */ /* 0x000fe200078e00ff */
[----:B------:R-:W-:Y:S01]  /*1a90*/  @!P3 IADD3.X R19, R251, R27, R9, P4, !PT ;  /* 0x0000001bfb13b210 */ /* 0x000fe200027fe409 */
[----:B------:R-:W-:Y:S01]  /*1aa0*/  IMAD R6, R229, R2, RZ ;  /* 0x00000002e5067224 */ /* 0x000fe200078e02ff */
[----:B------:R-:W-:Y:S01]  /*1ab0*/  LEA.HI R9, R240, R240, RZ, 0x1 ;  /* 0x000000f0f0097211 */ /* 0x000fe200078f08ff */
[----:B------:R-:W-:Y:S01]  /*1ac0*/  IMAD R17, R10, UR8, RZ ;  /* 0x000000080a117c24 */ /* 0x000fe2000f8e02ff */
[----:B------:R-:W-:Y:S01]  /*1ad0*/  @!P3 IADD3 R22, P5, R248, R22, RZ ;  /* 0x00000016f816b210 */ /* 0x000fe20007fbe0ff */
[----:B------:R-:W-:Y:S01]  /*1ae0*/  IMAD R11, R241, R3, R6 ;  /* 0x00000003f10b7224 */ /* 0x000fe200078e0206 */
[----:B------:R-:W-:Y:S01]  /*1af0*/  LOP3.LUT R9, R9, 0xfffffffe, RZ, 0xc0, !PT ;  /* 0xfffffffe09097812 */ /* 0x000fe200078ec0ff */
[----:B------:R-:W-:Y:S01]  /*1b00*/  IMAD.WIDE.U32 R32, R14, UR8, R32 ;  /* 0x000000080e207c25 */ /* 0x000fe2000f8e0020 */
[----:B------:R-:W-:-:S03]  /*1b10*/  @!P3 IADD3.X R23, R249, R23, R7, P5, !PT ;  /* 0x00000017f917b210 */ /* 0x000fc60002ffe407 */
[----:B------:R-:W-:Y:S01]  /*1b20*/  VIADD R239, R212, 0x3000 ;  /* 0x00003000d4ef7836 */ /* 0x000fe20000000000 */
[----:B------:R-:W-:Y:S01]  /*1b30*/  IADD3.X R25, R16, R25, R11, P0, !PT ;  /* 0x0000001910197210 */ /* 0x000fe200007fe40b */
[----:B------:R-:W-:Y:S01]  /*1b40*/  IMAD.IADD R8, R240, 0x1, -R9 ;  /* 0x00000001f0087824 */ /* 0x000fe200078e0a09 */
[C---:B------:R-:W-:Y:S01]  /*1b50*/  @!P1 IADD3 R6, P0, R213.reuse, 0x20, RZ ;  /* 0x00000020d5069810 */ /* 0x040fe20007f1e0ff */
[----:B------:R-:W-:Y:S01]  /*1b60*/  IMAD.SHL.U32 R235, R208, 0x4, RZ ;  /* 0x00000004d0eb7824 */ /* 0x000fe200078e00ff */
[-C--:B------:R-:W-:Y:S01]  /*1b70*/  ISETP.GE.AND P4, PT, R213, R15.reuse, PT ;  /* 0x0000000fd500720c */ /* 0x080fe20003f86270 */
[----:B------:R-:W-:Y:S01]  /*1b80*/  IMAD.WIDE.U32 R24, R14, UR6, R24 ;  /* 0x000000060e187c25 */ /* 0x000fe2000f8e0018 */
[----:B------:R-:W-:-:S03]  /*1b90*/  ISETP.GE.AND P5, PT, R220, R15, PT ;  /* 0x0000000fdc00720c */ /* 0x000fc60003fa6270 */
[----:B------:R-:W-:Y:S02]  /*1ba0*/  IMAD.MOV.U32 R231, RZ, RZ, R233 ;  /* 0x000000ffffe77224 */ /* 0x000fe400078e00e9 */
[----:B------:R-:W-:Y:S02]  /*1bb0*/  IMAD.MOV.U32 R237, RZ, RZ, 0x7f800000 ;  /* 0x7f800000ffed7424 */ /* 0x000fe400078e00ff */
[----:B------:R-:W-:Y:S02]  /*1bc0*/  IMAD.MOV.U32 R238, RZ, RZ, 0x7f800000 ;  /* 0x7f800000ffee7424 */ /* 0x000fe400078e00ff */
[----:B------:R-:W-:Y:S02]  /*1bd0*/  IMAD.MOV.U32 R194, RZ, RZ, 0x20 ;  /* 0x00000020ffc27424 */ /* 0x000fe400078e00ff */
[----:B------:R-:W-:Y:S01]  /*1be0*/  IMAD.MOV.U32 R193, RZ, RZ, 0x40 ;  /* 0x00000040ffc17424 */ /* 0x000fe200078e00ff */
[----:B------:R2:W-:Y:S01]  /*1bf0*/  @P4 STS.128 [R222+0xc000], RZ ;  /* 0x00c000ffde004388 */ /* 0x0005e20000000c00 */
[--C-:B------:R-:W-:Y:S01]  /*1c00*/  @!P1 IMAD.X R11, RZ, RZ, R217.reuse, P0 ;  /* 0x000000ffff0b9224 */ /* 0x100fe200000e06d9 */
[----:B------:R-:W-:Y:S01]  /*1c10*/  @!P1 IADD3 R7, P0, R213, 0x20, RZ ;  /* 0x00000020d5079810 */ /* 0x000fe20007f1e0ff */
[----:B------:R-:W-:Y:S01]  /*1c20*/  IMAD R15, R10, UR6, RZ ;  /* 0x000000060a0f7c24 */ /* 0x000fe2000f8e02ff */
[----:B------:R2:W-:Y:S01]  /*1c30*/  @P4 STS.128 [R222+0xe000], RZ ;  /* 0x00e000ffde004388 */ /* 0x0005e20000000c00 */
[----:B------:R-:W-:Y:S01]  /*1c40*/  @!P1 IMAD R11, R11, R4, RZ ;  /* 0x000000040b0b9224 */ /* 0x000fe200078e02ff */
[----:B------:R-:W-:Y:S01]  /*1c50*/  CS2R R142, SRZ ;  /* 0x00000000008e7805 */ /* 0x000fe2000001ff00 */
[----:B------:R-:W-:Y:S01]  /*1c60*/  @!P1 IMAD.X R9, RZ, RZ, R217, P0 ;  /* 0x000000ffff099224 */ /* 0x000fe200000e06d9 */
[----:B------:R-:W-:Y:S01]  /*1c70*/  ISETP.NE.AND P0, PT, R8, 0x1, PT ;  /* 0x000000010800780c */ /* 0x000fe20003f05270 */
[C---:B------:R-:W-:Y:S01]  /*1c80*/  IMAD R8, R14.reuse, UR9, R17 ;  /* 0x000000090e087c24 */ /* 0x040fe2000f8e0211 */
[----:B------:R2:W-:Y:S01]  /*1c90*/  @P4 STS.128 [R222+0x10000], RZ ;  /* 0x010000ffde004388 */ /* 0x0005e20000000c00 */
[----:B------:R-:W-:Y:S01]  /*1ca0*/  IMAD R16, R14, UR7, R15 ;  /* 0x000000070e107c24 */ /* 0x000fe2000f8e020f */
[----:B------:R-:W-:Y:S01]  /*1cb0*/  SEL R239, R239, R212, !P0 ;  /* 0x000000d4efef7207 */ /* 0x000fe20004000000 */
[----:B------:R-:W-:Y:S01]  /*1cc0*/  @!P1 IMAD R20, R9, R2, RZ ;  /* 0x0000000209149224 */ /* 0x000fe200078e02ff */
[----:B------:R-:W-:Y:S01]  /*1cd0*/  @!PT LDS RZ, [RZ] ;  /* 0x00000000fffff984 */ /* 0x000fe20000000800 */
[----:B------:R-:W-:Y:S01]  /*1ce0*/  @!PT LDS RZ, [RZ] ;  /* 0x00000000fffff984 */ /* 0x000fe20000000800 */
[----:B------:R-:W-:Y:S01]  /*1cf0*/  @!PT LDS RZ, [RZ] ;  /* 0x00000000fffff984 */ /* 0x000fe20000000800 */
[----:B------:R-:W-:Y:S01]  /*1d00*/  @!P4 LDGSTS.E.BYPASS.LTC128B.128 [R222+0xc000], desc[UR16][R248.64] ;  /* 0x0c000000f8decfae */ /* 0x000fe2000b901d50 */
[----:B------:R-:W-:Y:S01]  /*1d10*/  IMAD.IADD R33, R33, 0x1, R8 ;  /* 0x0000000121217824 */ /* 0x000fe200078e0208 */
[----:B------:R-:W-:Y:S01]  /*1d20*/  LEA R239, R239, UR5, 0x1 ;  /* 0x00000005efef7c11 */ /* 0x000fe2000f8e08ff */
[----:B------:R-:W-:Y:S01]  /*1d30*/  IMAD.IADD R27, R25, 0x1, R16 ;  /* 0x00000001191b7824 */ /* 0x000fe200078e0210 */
[----:B------:R-:W3:Y:S01]  /*1d40*/  @!P2 LDC.64 R8, c[0x0][0x218] ;  /* 0x00008600ff08ab82 */ /* 0x000ee20000000a00 */
[C---:B------:R-:W-:Y:S01]  /*1d50*/  @!P1 IMAD R15, R6.reuse, R5, R11 ;  /* 0x00000005060f9224 */ /* 0x040fe200078e020b */
[----:B------:R-:W-:Y:S01]  /*1d60*/  @!P4 LDGSTS.E.BYPASS.LTC128B.128 [R222+0xe000], desc[UR16][R248.64+0x80] ;  /* 0x0e000080f8decfae */ /* 0x000fe2000b901d50 */
[----:B------:R-:W-:Y:S01]  /*1d70*/  @!P1 IMAD R11, R7, R3, R20 ;  /* 0x00000003070b9224 */ /* 0x000fe200078e0214 */
[----:B------:R-:W-:Y:S01]  /*1d80*/  CS2R R140, SRZ ;  /* 0x00000000008c7805 */ /* 0x000fe2000001ff00 */
[----:B------:R-:W-:Y:S01]  /*1d90*/  @!P1 IMAD.MOV.U32 R16, RZ, RZ, R32 ;  /* 0x000000ffff109224 */ /* 0x000fe200078e0020 */
[----:B------:R-:W-:Y:S01]  /*1da0*/  @!P4 LDGSTS.E.BYPASS.LTC128B.128 [R222+0x10000], desc[UR16][R248.64+0x100] ;  /* 0x10000100f8decfae */ /* 0x000fe2000b901d50 */
[----:B------:R-:W-:Y:S01]  /*1db0*/  @!P1 IMAD.MOV.U32 R17, RZ, RZ, R33 ;  /* 0x000000ffff119224 */ /* 0x000fe200078e0021 */
[----:B------:R-:W-:Y:S01]  /*1dc0*/  CS2R R146, SRZ ;  /* 0x0000000000927805 */ /* 0x000fe2000001ff00 */
[----:B------:R-:W-:Y:S01]  /*1dd0*/  @!P1 IMAD.MOV.U32 R20, RZ, RZ, R24 ;  /* 0x000000ffff149224 */ /* 0x000fe200078e0018 */
[----:B------:R2:W-:Y:S01]  /*1de0*/  @P3 STS.128 [R222+0xd000], RZ ;  /* 0x00d000ffde003388 */ /* 0x0005e20000000c00 */
[----:B------:R-:W-:Y:S01]  /*1df0*/  @!P1 IMAD.MOV.U32 R21, RZ, RZ, R27 ;  /* 0x000000ffff159224 */ /* 0x000fe200078e001b */
[----:B------:R-:W-:Y:S01]  /*1e00*/  CS2R R144, SRZ ;  /* 0x0000000000907805 */ /* 0x000fe2000001ff00 */
[----:B------:R-:W-:Y:S01]  /*1e10*/  @!P1 IMAD.WIDE.U32 R16, R6, R4, R16 ;  /* 0x0000000406109225 */ /* 0x000fe200078e0010 */
[----:B------:R2:W-:Y:S01]  /*1e20*/  @P3 STS.128 [R222+0xf000], RZ ;  /* 0x00f000ffde003388 */ /* 0x0005e20000000c00 */
[----:B------:R-:W-:-:S02]  /*1e30*/  CS2R R138, SRZ ;  /* 0x00000000008a7805 */ /* 0x000fc4000001ff00 */
[----:B------:R-:W-:Y:S01]  /*1e40*/  CS2R R136, SRZ ;  /* 0x0000000000887805 */ /* 0x000fe2000001ff00 */
[-C--:B------:R-:W-:Y:S01]  /*1e50*/  @!P1 IMAD.WIDE.U32 R20, R7, R2.reuse, R20 ;  /* 0x0000000207149225 */ /* 0x080fe200078e0014 */
[----:B------:R2:W-:Y:S01]  /*1e60*/  @P3 STS.128 [R222+0x11000], RZ ;  /* 0x011000ffde003388 */ /* 0x0005e20000000c00 */
[----:B------:R-:W4:Y:S01]  /*1e70*/  @!P2 LDC.64 R6, c[0x0][0x220] ;  /* 0x00008800ff06ab82 */ /* 0x000f220000000a00 */
[----:B------:R-:W-:Y:S01]  /*1e80*/  CS2R R134, SRZ ;  /* 0x0000000000867805 */ /* 0x000fe2000001ff00 */
[-C--:B------:R-:W-:Y:S01]  /*1e90*/  @!P2 IMAD R14, R217, R2.reuse, RZ ;  /* 0x00000002d90ea224 */ /* 0x080fe200078e02ff */
[----:B------:R-:W-:Y:S01]  /*1ea0*/  @!PT LDS RZ, [RZ] ;  /* 0x00000000fffff984 */ /* 0x000fe20000000800 */
[----:B------:R-:W-:Y:S01]  /*1eb0*/  @!PT LDS RZ, [RZ] ;  /* 0x00000000fffff984 */ /* 0x000fe20000000800 */
[----:B------:R-:W-:Y:S01]  /*1ec0*/  @!PT LDS RZ, [RZ] ;  /* 0x00000000fffff984 */ /* 0x000fe20000000800 */
[----:B------:R-:W-:Y:S01]  /*1ed0*/  @!P3 LDGSTS.E.BYPASS.LTC128B.128 [R222+0xd000], desc[UR16][R22.64] ;  /* 0x0d00000016debfae */ /* 0x000fe2000b901d50 */
[----:B------:R-:W-:Y:S01]  /*1ee0*/  @!P2 IMAD.MOV.U32 R26, RZ, RZ, R24 ;  /* 0x000000ffff1aa224 */ /* 0x000fe200078e0018 */
[----:B------:R-:W-:Y:S01]  /*1ef0*/  CS2R R132, SRZ ;  /* 0x0000000000847805 */ /* 0x000fe2000001ff00 */
[C---:B------:R-:W-:Y:S01]  /*1f00*/  @!P2 IMAD R14, R213.reuse, R3, R14 ;  /* 0x00000003d50ea224 */ /* 0x040fe200078e020e */
[----:B------:R-:W-:Y:S01]  /*1f10*/  @!P3 LDGSTS.E.BYPASS.LTC128B.128 [R222+0xf000], desc[UR16][R22.64+0x80] ;  /* 0x0f00008016debfae */ /* 0x000fe2000b901d50 */
[----:B------:R-:W-:Y:S01]  /*1f20*/  @!P2 IMAD.WIDE.U32 R26, R213, R2, R26 ;  /* 0x00000002d51aa225 */ /* 0x000fe200078e001a */
[----:B------:R-:W-:Y:S01]  /*1f30*/  CS2R R126, SRZ ;  /* 0x00000000007e7805 */ /* 0x000fe2000001ff00 */
[----:B------:R-:W1:Y:S01]  /*1f40*/  @!P1 LDC.64 R2, c[0x0][0x220] ;  /* 0x00008800ff029b82 */ /* 0x000e620000000a00 */
[----:B------:R-:W-:Y:S01]  /*1f50*/  @!P3 LDGSTS.E.BYPASS.LTC128B.128 [R222+0x11000], desc[UR16][R22.64+0x100] ;  /* 0x1100010016debfae */ /* 0x000fe2000b901d50 */
[-C--:B------:R-:W-:Y:S01]  /*1f60*/  @!P2 IMAD R10, R217, R4.reuse, RZ ;  /* 0x00000004d90aa224 */ /* 0x080fe200078e02ff */
[----:B------:R-:W-:Y:S01]  /*1f70*/  CS2R R124, SRZ ;  /* 0x00000000007c7805 */ /* 0x000fe2000001ff00 */
[----:B------:R-:W-:Y:S01]  /*1f80*/  @!P2 IMAD.WIDE.U32 R24, R213, R4, R32 ;  /* 0x00000004d518a225 */ /* 0x000fe200078e0020 */
[----:B------:R2:W-:Y:S01]  /*1f90*/  @P4 STS [R239], RZ ;  /* 0x000000ffef004388 */ /* 0x0005e20000000800 */
[----:B------:R-:W-:-:S02]  /*1fa0*/  CS2R R130, SRZ ;  /* 0x0000000000827805 */ /* 0x000fc4000001ff00 */
[----:B------:R-:W-:Y:S01]  /*1fb0*/  CS2R R128, SRZ ;  /* 0x0000000000807805 */ /* 0x000fe2000001ff00 */
[----:B------:R-:W-:Y:S01]  /*1fc0*/  @!P2 IMAD R10, R213, R5, R10 ;  /* 0x00000005d50aa224 */ /* 0x000fe200078e020a */
[----:B------:R2:W-:Y:S01]  /*1fd0*/  @P4 STS [R239+0x4], RZ ;  /* 0x000004ffef004388 */ /* 0x0005e20000000800 */
[----:B------:R-:W-:Y:S01]  /*1fe0*/  @!P2 IMAD.IADD R14, R27, 0x1, R14 ;  /* 0x000000011b0ea824 */ /* 0x000fe200078e020e */
[----:B------:R-:W2:Y:S01]  /*1ff0*/  @!P1 LDC.64 R4, c[0x0][0x218] ;  /* 0x00008600ff049b82 */ /* 0x000ea20000000a00 */
[----:B------:R-:W-:Y:S01]  /*2000*/  @!P2 IMAD.IADD R10, R25, 0x1, R10 ;  /* 0x00000001190aa824 */ /* 0x000fe200078e020a */
[----:B------:R1:W-:Y:S01]  /*2010*/  @P4 STS [R239+0x8], RZ ;  /* 0x000008ffef004388 */ /* 0x0003e20000000800 */
[----:B------:R-:W-:Y:S01]  /*2020*/  @!P1 IMAD.IADD R11, R21, 0x1, R11 ;  /* 0x00000001150b9824 */ /* 0x000fe200078e020b */
[----:B------:R-:W-:Y:S01]  /*2030*/  CS2R R122, SRZ ;  /* 0x00000000007a7805 */ /* 0x000fe2000001ff00 */
[----:B------:R-:W-:Y:S01]  /*2040*/  @!P1 IMAD.IADD R15, R17, 0x1, R15 ;  /* 0x00000001110f9824 */ /* 0x000fe200078e020f */
[----:B------:R1:W-:Y:S01]  /*2050*/  @P4 STS [R239+0xc], RZ ;  /* 0x00000cffef004388 */ /* 0x0003e20000000800 */
[----:B------:R-:W-:Y:S01]  /*2060*/  IMAD.MOV.U32 R234, RZ, RZ, R12 ;  /* 0x000000ffffea7224 */ /* 0x000fe200078e000c */
[----:B------:R-:W-:Y:S01]  /*2070*/  CS2R R120, SRZ ;  /* 0x0000000000787805 */ /* 0x000fe2000001ff00 */
[----:B------:R-:W-:Y:S01]  /*2080*/  IMAD.MOV.U32 R233, RZ, RZ, R13 ;  /* 0x000000ffffe97224 */ /* 0x000fe200078e000d */
[----:B------:R1:W-:Y:S01]  /*2090*/  @P4 STS [R239+0x2000], RZ ;  /* 0x002000ffef004388 */ /* 0x0003e20000000800 */
[----:B------:R-:W-:-:S02]  /*20a0*/  CS2R R118, SRZ ;  /* 0x0000000000767805 */ /* 0x000fc4000001ff00 */
[----:B------:R-:W-:Y:S02]  /*20b0*/  CS2R R116, SRZ ;  /* 0x0000000000747805 */ /* 0x000fe4000001ff00 */
[----:B------:R-:W-:Y:S01]  /*20c0*/  CS2R R110, SRZ ;  /* 0x00000000006e7805 */ /* 0x000fe2000001ff00 */
[----:B------:R1:W-:Y:S01]  /*20d0*/  @P4 STS [R239+0x2004], RZ ;  /* 0x002004ffef004388 */ /* 0x0003e20000000800 */
[----:B------:R-:W-:Y:S02]  /*20e0*/  CS2R R108, SRZ ;  /* 0x00000000006c7805 */ /* 0x000fe4000001ff00 */
[----:B------:R-:W-:Y:S02]  /*20f0*/  CS2R R114, SRZ ;  /* 0x0000000000727805 */ /* 0x000fe4000001ff00 */
[----:B------:R-:W-:Y:S01]  /*2100*/  CS2R R112, SRZ ;  /* 0x0000000000707805 */ /* 0x000fe2000001ff00 */
        /* <DEDUP_REMOVED lines=24> */
[----:B------:R-:W-:Y:S01]  /*2290*/  @!PT LDS RZ, [RZ] ;  /* 0x00000000fffff984 */ /* 0x000fe20000000800 */
[----:B------:R-:W-:Y:S01]  /*22a0*/  @!PT LDS RZ, [RZ] ;  /* 0x00000000fffff984 */ /* 0x000fe20000000800 */
[----:B------:R-:W-:Y:S01]  /*22b0*/  @!PT LDS RZ, [RZ] ;  /* 0x00000000fffff984 */ /* 0x000fe20000000800 */
[----:B------:R-:W-:Y:S01]  /*22c0*/  @!P4 LDGSTS.E.BYPASS.LTC128B.128 [R239], desc[UR16][R250.64] ;  /* 0x00000000faefcfae */ /* 0x000fe2000b901d50 */
[----:B------:R-:W-:-:S02]  /*22d0*/  CS2R R38, SRZ ;  /* 0x0000000000267805 */ /* 0x000fc4000001ff00 */
[----:B------:R-:W-:Y:S02]  /*22e0*/  CS2R R36, SRZ ;  /* 0x0000000000247805 */ /* 0x000fe4000001ff00 */
[----:B------:R-:W-:Y:S01]  /*22f0*/  CS2R R30, SRZ ;  /* 0x00000000001e7805 */ /* 0x000fe2000001ff00 */
[----:B------:R-:W-:Y:S01]  /*2300*/  @!P4 LDGSTS.E.BYPASS.LTC128B.128 [R239+0x2000], desc[UR16][R250.64+0x80] ;  /* 0x02000080faefcfae */ /* 0x000fe2000b901d50 */
[----:B------:R-:W-:Y:S02]  /*2310*/  CS2R R28, SRZ ;  /* 0x00000000001c7805 */ /* 0x000fe4000001ff00 */
[----:B------:R-:W-:Y:S01]  /*2320*/  CS2R R34, SRZ ;  /* 0x0000000000227805 */ /* 0x000fe2000001ff00 */
[----:B------:R-:W-:Y:S01]  /*2330*/  ULDC UR4, c[0x0][0x2dc] ;  /* 0x0000b70000047ab9 */ /* 0x000fe20000000800 */
[----:B------:R-:W-:Y:S01]  /*2340*/  @!P4 LDGSTS.E.BYPASS.LTC128B.128 [R239+0x4000], desc[UR16][R250.64+0x100] ;  /* 0x04000100faefcfae */ /* 0x000fe2000b901d50 */
[----:B---3--:R-:W-:Y:S01]  /*2350*/  @!P2 LEA R8, P4, R24, R8, 0x1 ;  /* 0x000000081808a211 */ /* 0x008fe200078808ff */
[----:B------:R-:W-:-:S02]  /*2360*/  ULDC UR6, c[0x0][0x2ec] ;  /* 0x0000bb0000067ab9 */ /* 0x000fc40000000800 */
[----:B------:R3:W-:Y:S01]  /*2370*/  @P3 STS [R239+0x1000], RZ ;  /* 0x001000ffef003388 */ /* 0x0007e20000000800 */
[----:B------:R-:W-:Y:S02]  /*2380*/  @!P2 LEA.HI.X R9, R24, R9, R10, 0x1, P4 ;  /* 0x000000091809a211 */ /* 0x000fe400020f0c0a */
[C---:B--2---:R-:W-:Y:S01]  /*2390*/  @!P1 LEA R4, P4, R16.reuse, R4, 0x1 ;  /* 0x0000000410049211 */ /* 0x044fe200078808ff */
[----:B------:R3:W-:Y:S03]  /*23a0*/  @P3 STS [R239+0x1004], RZ ;  /* 0x001004ffef003388 */ /* 0x0007e60000000800 */
[----:B------:R-:W-:Y:S01]  /*23b0*/  @!P1 LEA.HI.X R5, R16, R5, R15, 0x1, P4 ;  /* 0x0000000510059211 */ /* 0x000fe200020f0c0f */
[----:B------:R3:W-:Y:S04]  /*23c0*/  @P3 STS [R239+0x1008], RZ ;  /* 0x001008ffef003388 */ /* 0x0007e80000000800 */
        /* <DEDUP_REMOVED lines=9> */
[----:B------:R-:W-:Y:S01]  /*2460*/  @!PT LDS RZ, [RZ] ;  /* 0x00000000fffff984 */ /* 0x000fe20000000800 */
[----:B------:R-:W-:Y:S01]  /*2470*/  @!PT LDS RZ, [RZ] ;  /* 0x00000000fffff984 */ /* 0x000fe20000000800 */
[----:B------:R-:W-:Y:S01]  /*2480*/  @!PT LDS RZ, [RZ] ;  /* 0x00000000fffff984 */ /* 0x000fe20000000800 */
[----:B------:R-:W-:Y:S04]  /*2490*/  @!P3 LDGSTS.E.BYPASS.LTC128B.128 [R239+0x1000], desc[UR16][R18.64] ;  /* 0x0100000012efbfae */ /* 0x000fe8000b901d50 */
[----:B------:R-:W-:Y:S04]  /*24a0*/  @!P3 LDGSTS.E.BYPASS.LTC128B.128 [R239+0x3000], desc[UR16][R18.64+0x80] ;  /* 0x0300008012efbfae */ /* 0x000fe8000b901d50 */
[----:B------:R-:W-:Y:S01]  /*24b0*/  @!P3 LDGSTS.E.BYPASS.LTC128B.128 [R239+0x5000], desc[UR16][R18.64+0x100] ;  /* 0x0500010012efbfae */ /* 0x000fe2000b901d50 */
[----:B----4-:R-:W-:-:S03]  /*24c0*/  @!P2 LEA R6, P3, R26, R6, 0x1 ;  /* 0x000000061a06a211 */ /* 0x010fc600078608ff */
[----:B------:R3:W-:Y:S01]  /*24d0*/  @P2 STS.128 [R222+0x12000], RZ ;  /* 0x012000ffde002388 */ /* 0x0007e20000000c00 */
[----:B------:R-:W-:Y:S02]  /*24e0*/  @!P2 LEA.HI.X R7, R26, R7, R14, 0x1, P3 ;  /* 0x000000071a07a211 */ /* 0x000fe400018f0c0e */
[C---:B-1----:R-:W-:Y:S01]  /*24f0*/  @!P1 LEA R10, P3, R20.reuse, R2, 0x1 ;  /* 0x00000002140a9211 */ /* 0x042fe200078608ff */
[----:B------:R3:W-:Y:S03]  /*2500*/  @P2 STS.128 [R222+0x14000], RZ ;  /* 0x014000ffde002388 */ /* 0x0007e60000000c00 */
[----:B------:R-:W-:Y:S01]  /*2510*/  @!P1 LEA.HI.X R11, R20, R3, R11, 0x1, P3 ;  /* 0x00000003140b9211 */ /* 0x000fe200018f0c0b */
[----:B------:R3:W-:Y:S04]  /*2520*/  @P2 STS.128 [R222+0x16000], RZ ;  /* 0x016000ffde002388 */ /* 0x0007e80000000c00 */
[----:B------:R-:W-:Y:S01]  /*2530*/  @!PT LDS RZ, [RZ] ;  /* 0x00000000fffff984 */ /* 0x000fe20000000800 */
[----:B------:R-:W-:Y:S01]  /*2540*/  @!PT LDS RZ, [RZ] ;  /* 0x00000000fffff984 */ /* 0x000fe20000000800 */
[----:B------:R-:W-:Y:S01]  /*2550*/  @!PT LDS RZ, [RZ] ;  /* 0x00000000fffff984 */ /* 0x000fe20000000800 */
[----:B------:R-:W-:Y:S04]  /*2560*/  @!P2 LDGSTS.E.BYPASS.LTC128B.128 [R222+0x12000], desc[UR16][R8.64] ;  /* 0x1200000008deafae */ /* 0x000fe8000b901d50 */
[----:B------:R-:W-:Y:S04]  /*2570*/  @!P2 LDGSTS.E.BYPASS.LTC128B.128 [R222+0x14000], desc[UR16][R8.64+0x80] ;  /* 0x1400008008deafae */ /* 0x000fe8000b901d50 */
[----:B------:R1:W-:Y:S04]  /*2580*/  @!P2 LDGSTS.E.BYPASS.LTC128B.128 [R222+0x16000], desc[UR16][R8.64+0x100] ;  /* 0x1600010008deafae */ /* 0x0003e8000b901d50 */
[----:B------:R3:W-:Y:S04]  /*2590*/  @P1 STS.128 [R222+0x13000], RZ ;  /* 0x013000ffde001388 */ /* 0x0007e80000000c00 */
[----:B------:R3:W-:Y:S04]  /*25a0*/  @P1 STS.128 [R222+0x15000], RZ ;  /* 0x015000ffde001388 */ /* 0x0007e80000000c00 */
[----:B------:R3:W-:Y:S04]  /*25b0*/  @P1 STS.128 [R222+0x17000], RZ ;  /* 0x017000ffde001388 */ /* 0x0007e80000000c00 */
[----:B------:R-:W-:Y:S01]  /*25c0*/  @!PT LDS RZ, [RZ] ;  /* 0x00000000fffff984 */ /* 0x000fe20000000800 */
[----:B------:R-:W-:Y:S01]  /*25d0*/  @!PT LDS RZ, [RZ] ;  /* 0x00000000fffff984 */ /* 0x000fe20000000800 */
[----:B------:R-:W-:Y:S01]  /*25e0*/  @!PT LDS RZ, [RZ] ;  /* 0x00000000fffff984 */ /* 0x000fe20000000800 */
[----:B------:R-:W-:Y:S04]  /*25f0*/  @!P1 LDGSTS.E.BYPASS.LTC128B.128 [R222+0x13000], desc[UR16][R4.64] ;  /* 0x1300000004de9fae */ /* 0x000fe8000b901d50 */
[----:B------:R-:W-:Y:S04]  /*2600*/  @!P1 LDGSTS.E.BYPASS.LTC128B.128 [R222+0x15000], desc[UR16][R4.64+0x80] ;  /* 0x1500008004de9fae */ /* 0x000fe8000b901d50 */
[----:B------:R2:W-:Y:S01]  /*2610*/  @!P1 LDGSTS.E.BYPASS.LTC128B.128 [R222+0x17000], desc[UR16][R4.64+0x100] ;  /* 0x1700010004de9fae */ /* 0x0005e2000b901d50 */
[----:B-1----:R-:W-:-:S03]  /*2620*/  IADD3 R8, P3, R235, R232, RZ ;  /* 0x000000e8eb087210 */ /* 0x002fc60007f7e0ff */
[----:B------:R3:W-:Y:S02]  /*2630*/  @P2 STS.128 [R222+0x18000], RZ ;  /* 0x018000ffde002388 */ /* 0x0007e40000000c00 */
[----:B------:R-:W-:Y:S02]  /*2640*/  IMAD.X R9, R218, 0x1, R231, P3 ;  /* 0x00000001da097824 */ /* 0x000fe400018e06e7 */
[----:B------:R3:W-:Y:S04]  /*2650*/  @P2 STS.128 [R222+0x1a000], RZ ;  /* 0x01a000ffde002388 */ /* 0x0007e80000000c00 */
[----:B------:R3:W5:Y:S04]  /*2660*/  @!P6 LDG.E R237, desc[UR16][R8.64] ;  /* 0x0000001008ede981 */ /* 0x000768000c1e1900 */
[----:B------:R3:W5:Y:S04]  /*2670*/  @!P5 LDG.E R238, desc[UR16][R8.64+0x20] ;  /* 0x0000201008eed981 */ /* 0x000768000c1e1900 */
[----:B------:R3:W-:Y:S04]  /*2680*/  @P2 STS.128 [R222+0x1c000], RZ ;  /* 0x01c000ffde002388 */ /* 0x0007e80000000c00 */
[----:B------:R-:W-:Y:S01]  /*2690*/  @!PT LDS RZ, [RZ] ;  /* 0x00000000fffff984 */ /* 0x000fe20000000800 */
[----:B------:R-:W-:Y:S01]  /*26a0*/  @!PT LDS RZ, [RZ] ;  /* 0x00000000fffff984 */ /* 0x000fe20000000800 */
[----:B------:R-:W-:Y:S01]  /*26b0*/  @!PT LDS RZ, [RZ] ;  /* 0x00000000fffff984 */ /* 0x000fe20000000800 */
[----:B------:R3:W-:Y:S01]  /*26c0*/  @!P2 LDGSTS.E.BYPASS.LTC128B.128 [R222+0x18000], desc[UR16][R6.64] ;  /* 0x1800000006deafae */ /* 0x0007e2000b901d50 */
[----:B------:R-:W-:-:S03]  /*26d0*/  VIADD R2, R241, 0x40 ;  /* 0x00000040f1027836 */ /* 0x000fc60000000000 */
[----:B------:R3:W-:Y:S04]  /*26e0*/  @!P2 LDGSTS.E.BYPASS.LTC128B.128 [R222+0x1a000], desc[UR16][R6.64+0x80] ;  /* 0x1a00008006deafae */ /* 0x0007e8000b901d50 */
[----:B------:R3:W-:Y:S04]  /*26f0*/  @!P2 LDGSTS.E.BYPASS.LTC128B.128 [R222+0x1c000], desc[UR16][R6.64+0x100] ;  /* 0x1c00010006deafae */ /* 0x0007e8000b901d50 */
[----:B------:R3:W-:Y:S04]  /*2700*/  @P1 STS.128 [R222+0x19000], RZ ;  /* 0x019000ffde001388 */ /* 0x0007e80000000c00 */
[----:B------:R3:W-:Y:S04]  /*2710*/  @P1 STS.128 [R222+0x1b000], RZ ;  /* 0x01b000ffde001388 */ /* 0x0007e80000000c00 */
[----:B------:R3:W-:Y:S04]  /*2720*/  @P1 STS.128 [R222+0x1d000], RZ ;  /* 0x01d000ffde001388 */ /* 0x0007e80000000c00 */
[----:B------:R-:W-:Y:S01]  /*2730*/  @!PT LDS RZ, [RZ] ;  /* 0x00000000fffff984 */ /* 0x000fe20000000800 */
[----:B------:R-:W-:Y:S01]  /*2740*/  @!PT LDS RZ, [RZ] ;  /* 0x00000000fffff984 */ /* 0x000fe20000000800 */
[----:B------:R-:W-:Y:S01]  /*2750*/  @!PT LDS RZ, [RZ] ;  /* 0x00000000fffff984 */ /* 0x000fe20000000800 */
[----:B------:R3:W-:Y:S04]  /*2760*/  @!P1 LDGSTS.E.BYPASS.LTC128B.128 [R222+0x19000], desc[UR16][R10.64] ;  /* 0x190000000ade9fae */ /* 0x0007e8000b901d50 */
[----:B------:R3:W-:Y:S01]  /*2770*/  @!P1 LDGSTS.E.BYPASS.LTC128B.128 [R222+0x1b000], desc[UR16][R10.64+0x80] ;  /* 0x1b0000800ade9fae */ /* 0x0007e2000b901d50 */
[----:B------:R-:W-:-:S03]  /*2780*/  ISETP.GE.AND P3, PT, R2, R243, PT ;  /* 0x000000f30200720c */ /* 0x000fc60003f66270 */
[----:B------:R3:W-:Y:S04]  /*2790*/  @!P1 LDGSTS.E.BYPASS.LTC128B.128 [R222+0x1d000], desc[UR16][R10.64+0x100] ;  /* 0x1d0001000ade9fae */ /* 0x0007e8000b901d50 */
[----:B------:R-:W0:Y:S01]  /*27a0*/  LDGDEPBAR ;  /* 0x00000000000079af */ /* 0x000e220000000000 */
[----:B------:R-:W-:Y:S01]  /*27b0*/  R2P PR, R209, 0x6 ;  /* 0x00000006d1007804 */ /* 0x000fe20000000000 */
[----:B------:R-:W-:Y:S02]  /*27c0*/  VIADD R3, R204, 0x3000 ;  /* 0x00003000cc037836 */ /* 0x000fe40000000000 */
[----:B--2---:R-:W-:Y:S02]  /*27d0*/  VIADD R4, R203, 0x3000 ;  /* 0x00003000cb047836 */ /* 0x004fe40000000000 */
[----:B------:R-:W-:-:S02]  /*27e0*/  SEL R194, R194, 0xffffffe0, !P1 ;  /* 0xffffffe0c2c27807 */ /* 0x000fc40004800000 */
[----:B------:R-:W-:Y:S02]  /*27f0*/  SEL R193, R193, 0xffffffc0, !P2 ;  /* 0xffffffc0c1c17807 */ /* 0x000fe40005000000 */
[----:B------:R-:W-:Y:S01]  /*2800*/  SEL R196, R3, R204, !P0 ;  /* 0x000000cc03c47207 */ /* 0x000fe20004000000 */
[----:B------:R-:W-:Y:S01]  /*2810*/  IMAD.IADD R192, R197, 0x1, R194 ;  /* 0x00000001c5c07824 */ /* 0x000fe200078e02c2 */
[----:B------:R-:W-:Y:S02]  /*2820*/  SEL R4, R4, R203, !P0 ;  /* 0x000000cb04047207 */ /* 0x000fe40004000000 */
[----:B------:R-:W-:Y:S02]  /*2830*/  CS2R R32, SRZ ;  /* 0x0000000000207805 */ /* 0x000fe4000001ff00 */
[----:B------:R-:W-:Y:S02]  /*2840*/  CS2R R26, SRZ ;  /* 0x00000000001a7805 */ /* 0x000fe4000001ff00 */
[----:B------:R-:W-:-:S02]  /*2850*/  CS2R R24, SRZ ;  /* 0x0000000000187805 */ /* 0x000fc4000001ff00 */
[----:B------:R-:W-:Y:S02]  /*2860*/  CS2R R22, SRZ ;  /* 0x0000000000167805 */ /* 0x000fe4000001ff00 */
[----:B------:R-:W-:Y:S01]  /*2870*/  CS2R R20, SRZ ;  /* 0x0000000000147805 */ /* 0x000fe2000001ff00 */
[----:B------:R-:W-:Y:S01]  /*2880*/  IMAD.IADD R2, R197, 0x1, R193 ;  /* 0x00000001c5027824 */ /* 0x000fe200078e02c1 */
[----:B------:R-:W-:Y:S01]  /*2890*/  LEA R196, R196, UR5, 0x1 ;  /* 0x00000005c4c47c11 */ /* 0x000fe2000f8e08ff */
[----:B------:R-:W-:Y:S01]  /*28a0*/  IMAD.IADD R3, R193, 0x1, R192 ;  /* 0x00000001c1037824 */ /* 0x000fe200078e02c0 */
[----:B---3--:R-:W-:-:S07]  /*28b0*/  LEA R195, R4, UR5, 0x1 ;  /* 0x0000000504c37c11 */ /* 0x008fce000f8e08ff */
.L_x_357:
[----:B------:R-:W0:Y:S01]  /*28c0*/  LDGDEPBAR ;  /* 0x00000000000079af */ /* 0x000e220000000000 */
[----:B------:R-:W-:Y:S01]  /*28d0*/  IADD3 R150, R196, R194, RZ ;  /* 0x000000c2c4967210 */ /* 0x000fe20007ffe0ff */
[----:B-----5:R-:W-:Y:S01]  /*28e0*/  FMUL.FTZ R166, R238, 1.4426950216293334961 ;  /* 0x3fb8aa3beea67820 */ /* 0x020fe20000410000 */
[----:B------:R-:W-:Y:S01]  /*28f0*/  IADD3 R149, R196, R193, RZ ;  /* 0x000000c1c4957210 */ /* 0x000fe20007ffe0ff */
[C---:B------:R-:W-:Y:S01]  /*2900*/  FMUL.FTZ R164, R237.reuse, 1.4426950216293334961 ;  /* 0x3fb8aa3beda47820 */ /* 0x040fe20000410000 */
[----:B------:R-:W-:Y:S01]  /*2910*/  @P3 LEA R162, R216, R207, 0x6 ;  /* 0x000000cfd8a23211 */ /* 0x000fe200078e30ff */
[----:B------:R-:W-:Y:S01]  /*2920*/  IMAD.IADD R148, R150, 0x1, R193 ;  /* 0x0000000196947824 */ /* 0x000fe200078e02c1 */
[----:B------:R-:W-:Y:S02]  /*2930*/  FSETP.NEU.FTZ.AND P0, PT, R237, -INF , PT ;  /* 0xff800000ed00780b */ /* 0x000fe40003f1d000 */
[C---:B------:R-:W-:Y:S01]  /*2940*/  @P3 IADD3 R168, R162.reuse, 0x18, RZ ;  /* 0x00000018a2a83810 */ /* 0x040fe20007ffe0ff */
[----:B------:R-:W-:Y:S01]  /*2950*/  @P3 VIADD R156, R162, 0x8 ;  /* 0x00000008a29c3836 */ /* 0x000fe20000000000 */
[----:B------:R-:W-:Y:S02]  /*2960*/  FSEL R164, R164, RZ, P0 ;  /* 0x000000ffa4a47208 */ /* 0x000fe40000000000 */
[----:B------:R-:W-:Y:S02]  /*2970*/  FSETP.NEU.FTZ.AND P0, PT, R238, -INF , PT ;  /* 0xff800000ee00780b */ /* 0x000fe40003f1d000 */
[-C--:B------:R-:W-:Y:S02]  /*2980*/  @P3 ISETP.GE.AND P1, PT, R162, R243.reuse, PT ;  /* 0x000000f3a200320c */ /* 0x080fe40003f26270 */
[----:B------:R-:W-:Y:S02]  /*2990*/  FSEL R166, R166, RZ, P0 ;  /* 0x000000ffa6a67208 */ /* 0x000fe40000000000 */
[-C--:B------:R-:W-:Y:S02]  /*29a0*/  @P3 ISETP.GE.AND P0, PT, R156, R243.reuse, PT ;  /* 0x000000f39c00320c */ /* 0x080fe40003f06270 */
[C---:B------:R-:W-:Y:S02]  /*29b0*/  @P3 IADD3 R158, R162.reuse, 0x9, RZ ;  /* 0x00000009a29e3810 */ /* 0x040fe40007ffe0ff */
[----:B------:R-:W-:Y:S01]  /*29c0*/  @P3 IADD3 R152, R162, 0x1, RZ ;  /* 0x00000001a2983810 */ /* 0x000fe20007ffe0ff */
[----:B------:R-:W-:Y:S04]  /*29d0*/  DEPBAR.LE SB0, 0x0 ;  /* 0x000080000000791a */ /* 0x000fe80000000000 */
[----:B------:R-:W-:Y:S01]  /*29e0*/  BAR.SYNC.DEFER_BLOCKING 0x0 ;  /* 0x0000000000007b1d */ /* 0x000fe20000010000 */
[----:B------:R-:W-:Y:S02]  /*29f0*/  @P3 ISETP.GE.AND P2, PT, R152, R243, PT ;  /* 0x000000f39800320c */ /* 0x000fe40003f46270 */
[----:B------:R-:W-:Y:S02]  /*2a00*/  @P3 IADD3 R160, R162, 0x10, RZ ;  /* 0x00000010a2a03810 */ /* 0x000fe40007ffe0ff */
[----:B------:R-:W-:Y:S01]  /*2a10*/  ISETP.GE.AND P4, PT, R240, 0x1, PT ;  /* 0x00000001f000780c */ /* 0x000fe20003f86270 */
[----:B------:R-:W-:Y:S04]  /*2a20*/  LDSM.16.M88.4 R68, [R196] ;  /* 0x00000000c444783b */ /* 0x000fe80000000200 */
[----:B------:R-:W1:Y:S04]  /*2a30*/  LDSM.16.M88.4 R72, [R202+UR5+0x12000] ;  /* 0x01200005ca48783b */ /* 0x000e680008000200 */
[----:B------:R-:W2:Y:S04]  /*2a40*/  LDSM.16.M88.4 R76, [R202+UR5+0x12800] ;  /* 0x01280005ca4c783b */ /* 0x000ea80008000200 */
[----:B------:R-:W-:Y:S04]  /*2a50*/  LDSM.16.M88.4 R80, [R150] ;  /* 0x000000009650783b */ /* 0x000fe80000000200 */
[----:B------:R-:W3:Y:S04]  /*2a60*/  LDSM.16.M88.4 R84, [R201] ;  /* 0x00000000c954783b */ /* 0x000ee80000000200 */
[----:B------:R-:W4:Y:S04]  /*2a70*/  LDSM.16.M88.4 R88, [R201+0x800] ;  /* 0x00080000c958783b */ /* 0x000f280000000200 */
[----:B------:R-:W-:Y:S04]  /*2a80*/  LDSM.16.M88.4 R92, [R149] ;  /* 0x00000000955c783b */ /* 0x000fe80000000200 */
[----:B------:R-:W4:Y:S01]  /*2a90*/  LDSM.16.M88.4 R96, [R200] ;  /* 0x00000000c860783b */ /* 0x000f220000000200 */
[C---:B-1----:R-:W-:Y:S06]  /*2aa0*/  HMMA.16816.F32 R4, R68.reuse, R72, RZ ;  /* 0x000000484404723c */ /* 0x042fec00000018ff */
[C---:B------:R-:W-:Y:S01]  /*2ab0*/  HMMA.16816.F32 R8, R68.reuse, R74, RZ ;  /* 0x0000004a4408723c */ /* 0x040fe200000018ff */
[----:B------:R-:W-:Y:S05]  /*2ac0*/  LDSM.16.M88.4 R72, [R148] ;  /* 0x000000009448783b */ /* 0x000fea0000000200 */
[C---:B--2---:R-:W-:Y:S06]  /*2ad0*/  HMMA.16816.F32 R12, R68.reuse, R76, RZ ;  /* 0x0000004c440c723c */ /* 0x044fec00000018ff */
[----:B------:R-:W-:Y:S01]  /*2ae0*/  HMMA.16816.F32 R16, R68, R78, RZ ;  /* 0x0000004e4410723c */ /* 0x000fe200000018ff */
[----:B------:R-:W1:Y:S04]  /*2af0*/  LDSM.16.M88.4 R68, [R200+0x800] ;  /* 0x00080000c844783b */ /* 0x000e680000000200 */
[----:B------:R-:W2:Y:S01]  /*2b00*/  LDSM.16.M88.4 R76, [R199] ;  /* 0x00000000c74c783b */ /* 0x000ea20000000200 */
[C---:B---3--:R-:W-:Y:S06]  /*2b10*/  HMMA.16816.F32 R4, R80.reuse, R84, R4 ;  /* 0x000000545004723c */ /* 0x048fec0000001804 */
[C---:B------:R-:W-:Y:S01]  /*2b20*/  HMMA.16816.F32 R8, R80.reuse, R86, R8 ;  /* 0x000000565008723c */ /* 0x040fe20000001808 */
[----:B------:R-:W-:Y:S05]  /*2b30*/  LDSM.16.M88.4 R84, [R196+0x2000] ;  /* 0x00200000c454783b */ /* 0x000fea0000000200 */
[C---:B----4-:R-:W-:Y:S06]  /*2b40*/  HMMA.16816.F32 R12, R80.reuse, R88, R12 ;  /* 0x00000058500c723c */ /* 0x050fec000000180c */
[----:B------:R-:W-:Y:S01]  /*2b50*/  HMMA.16816.F32 R16, R80, R90, R16 ;  /* 0x0000005a5010723c */ /* 0x000fe20000001810 */
[----:B------:R-:W3:Y:S04]  /*2b60*/  LDSM.16.M88.4 R80, [R199+0x800] ;  /* 0x00080000c750783b */ /* 0x000ee80000000200 */
[----:B------:R-:W4:Y:S01]  /*2b70*/  LDSM.16.M88.4 R88, [R202+UR5+0x14000] ;  /* 0x01400005ca58783b */ /* 0x000f220008000200 */
[C---:B------:R-:W-:Y:S06]  /*2b80*/  HMMA.16816.F32 R4, R92.reuse, R96, R4 ;  /* 0x000000605c04723c */ /* 0x040fec0000001804 */
[C---:B------:R-:W-:Y:S01]  /*2b90*/  HMMA.16816.F32 R8, R92.reuse, R98, R8 ;  /* 0x000000625c08723c */ /* 0x040fe20000001808 */
[----:B------:R-:W-:Y:S05]  /*2ba0*/  LDSM.16.M88.4 R96, [R201+0x2000] ;  /* 0x00200000c960783b */ /* 0x000fea0000000200 */
[C---:B-1----:R-:W-:Y:S06]  /*2bb0*/  HMMA.16816.F32 R12, R92.reuse, R68, R12 ;  /* 0x000000445c0c723c */ /* 0x042fec000000180c */
[----:B------:R-:W-:Y:S01]  /*2bc0*/  HMMA.16816.F32 R16, R92, R70, R16 ;  /* 0x000000465c10723c */ /* 0x000fe20000001810 */
[----:B------:R-:W1:Y:S04]  /*2bd0*/  LDSM.16.M88.4 R68, [R202+UR5+0x14800] ;  /* 0x01480005ca44783b */ /* 0x000e680008000200 */
[----:B------:R-:W1:Y:S01]  /*2be0*/  LDSM.16.M88.4 R92, [R150+0x2000] ;  /* 0x00200000965c783b */ /* 0x000e620000000200 */
[C---:B--2---:R-:W-:Y:S06]  /*2bf0*/  HMMA.16816.F32 R4, R72.reuse, R76, R4 ;  /* 0x0000004c4804723c */ /* 0x044fec0000001804 */
[C---:B------:R-:W-:Y:S01]  /*2c00*/  HMMA.16816.F32 R8, R72.reuse, R78, R8 ;  /* 0x0000004e4808723c */ /* 0x040fe20000001808 */
[----:B------:R-:W-:Y:S05]  /*2c10*/  LDSM.16.M88.4 R76, [R149+0x2000] ;  /* 0x00200000954c783b */ /* 0x000fea0000000200 */
[C---:B---3--:R-:W-:Y:S06]  /*2c20*/  HMMA.16816.F32 R12, R72.reuse, R80, R12 ;  /* 0x00000050480c723c */ /* 0x048fec000000180c */
        /* <DEDUP_REMOVED lines=11> */
[C---:B------:R-:W-:Y:S01]  /*2ce0*/  HMMA.16816.F32 R8, R92.reuse, R98, R8 ;  /* 0x000000625c08723c */ /* 0x040fe20000001808 */
[----:B------:R-:W-:Y:S05]  /*2cf0*/  LDSM.16.M88.4 R96, [R202+UR5+0x16000] ;  /* 0x01600005ca60783b */ /* 0x000fea0008000200 */
        /* <DEDUP_REMOVED lines=9> */
[----:B------:R-:W1:Y:S04]  /*2d90*/  LDSM.16.M88.4 R68, [R202+UR5+0x16800] ;  /* 0x01680005ca44783b */ /* 0x000e680008000200 */
        /* <DEDUP_REMOVED lines=13> */
[----:B------:R-:W1:Y:S04]  /*2e70*/  LDSM.16.M88.4 R68, [R200+0x4800] ;  /* 0x00480000c844783b */ /* 0x000e680000000200 */
[----:B------:R-:W1:Y:S01]  /*2e80*/  LDSM.16.M88.4 R92, [R148+0x4000] ;  /* 0x00400000945c783b */ /* 0x000e620000000200 */
[C---:B---3--:R-:W-:Y:S06]  /*2e90*/  HMMA.16816.F32 R4, R76.reuse, R80, R4 ;  /* 0x000000504c04723c */ /* 0x048fec0000001804 */
[C---:B------:R-:W-:Y:S06]  /*2ea0*/  HMMA.16816.F32 R8, R76.reuse, R82, R8 ;  /* 0x000000524c08723c */ /* 0x040fec0000001808 */
[C---:B--2---:R-:W-:Y:S06]  /*2eb0*/  HMMA.16816.F32 R12, R76.reuse, R72, R12 ;  /* 0x000000484c0c723c */ /* 0x044fec000000180c */
[----:B------:R-:W-:Y:S06]  /*2ec0*/  HMMA.16816.F32 R16, R76, R74, R16 ;  /* 0x0000004a4c10723c */ /* 0x000fec0000001810 */
[C---:B----4-:R-:W-:Y:S06]  /*2ed0*/  HMMA.16816.F32 R4, R84.reuse, R88, R4 ;  /* 0x000000585404723c */ /* 0x050fec0000001804 */
[C---:B------:R-:W-:Y:S06]  /*2ee0*/  HMMA.16816.F32 R8, R84.reuse, R90, R8 ;  /* 0x0000005a5408723c */ /* 0x040fec0000001808 */
[C---:B-1----:R-:W-:Y:S06]  /*2ef0*/  HMMA.16816.F32 R12, R84.reuse, R68, R12 ;  /* 0x00000044540c723c */ /* 0x042fec000000180c */
[----:B------:R-:W-:Y:S01]  /*2f00*/  HMMA.16816.F32 R16, R84, R70, R16 ;  /* 0x000000465410723c */ /* 0x000fe20000001810 */
[----:B------:R-:W1:Y:S05]  /*2f10*/  LDSM.16.M88.4 R68, [R199+0x4800] ;  /* 0x00480000c744783b */ /* 0x000e6a0000000200 */
[C---:B------:R-:W-:Y:S06]  /*2f20*/  HMMA.16816.F32 R4, R92.reuse, R96, R4 ;  /* 0x000000605c04723c */ /* 0x040fec0000001804 */
[C---:B------:R-:W-:Y:S07]  /*2f30*/  HMMA.16816.F32 R8, R92.reuse, R98, R8 ;  /* 0x000000625c08723c */ /* 0x040fee0000001808 */
[----:B------:R-:W-:Y:S04]  /*2f40*/  LEA R99, R204, UR5, 0x1 ;  /* 0x00000005cc637c11 */ /* 0x000fe8000f8e08ff */
[C---:B------:R-:W-:Y:S01]  /*2f50*/  IADD3 R97, R193.reuse, R99, RZ ;  /* 0x00000063c1617210 */ /* 0x040fe20007ffe0ff */
[----:B------:R-:W-:Y:S05]  /*2f60*/  IMAD.IADD R98, R194, 0x1, R99 ;  /* 0x00000001c2627824 */ /* 0x000fea00078e0263 */
[----:B------:R-:W-:Y:S02]  /*2f70*/  IADD3 R96, R193, R98, RZ ;  /* 0x00000062c1607210 */ /* 0x000fe40007ffe0ff */
[----:B------:R-:W-:Y:S02]  /*2f80*/  @P3 FSEL R4, R4, -INF , !P1 ;  /* 0xff80000004043808 */ /* 0x000fe40004800000 */
[----:B------:R-:W-:Y:S02]  /*2f90*/  @P3 FSEL R6, R6, -INF , !P1 ;  /* 0xff80000006063808 */ /* 0x000fe40004800000 */
[----:B------:R-:W-:Y:S01]  /*2fa0*/  @P3 FSEL R5, R5, -INF , !P2 ;  /* 0xff80000005053808 */ /* 0x000fe20005000000 */
[----:B------:R-:W-:Y:S01]  /*2fb0*/  FFMA.FTZ R151, R4, UR6, -R164 ;  /* 0x0000000604977c23 */ /* 0x000fe200080108a4 */
[----:B------:R-:W-:Y:S01]  /*2fc0*/  @P3 FSEL R8, R8, -INF , !P0 ;  /* 0xff80000008083808 */ /* 0x000fe20004000000 */
[----:B------:R-:W-:Y:S01]  /*2fd0*/  FFMA.FTZ R153, R6, UR6, -R166 ;  /* 0x0000000606997c23 */ /* 0x000fe200080108a6 */
[----:B------:R-:W-:Y:S01]  /*2fe0*/  @P3 FSEL R10, R10, -INF , !P0 ;  /* 0xff8000000a0a3808 */ /* 0x000fe20004000000 */
[----:B------:R-:W-:Y:S01]  /*2ff0*/  FFMA.FTZ R152, R5, UR6, -R164 ;  /* 0x0000000605987c23 */ /* 0x000fe200080108a4 */
[C---:B-1----:R-:W-:Y:S01]  /*3000*/  HMMA.16816.F32 R12, R92.reuse, R68, R12 ;  /* 0x000000445c0c723c */ /* 0x042fe2000000180c */
[----:B------:R-:W-:Y:S02]  /*3010*/  MUFU.EX2 R151, R151 ;  /* 0x0000009700977308 */ /* 0x000fe40000000800 */
[-C--:B------:R-:W-:Y:S01]  /*3020*/  @P3 ISETP.GE.AND P0, PT, R160, R243.reuse, PT ;  /* 0x000000f3a000320c */ /* 0x080fe20003f06270 */
[----:B------:R-:W-:Y:S01]  /*3030*/  @P3 VIADD R160, R162, 0x11 ;  /* 0x00000011a2a03836 */ /* 0x000fe20000000000 */
[-C--:B------:R-:W-:Y:S01]  /*3040*/  @P3 ISETP.GE.AND P1, PT, R158, R243.reuse, PT ;  /* 0x000000f39e00320c */ /* 0x080fe20003f26270 */
[----:B------:R-:W-:Y:S05]  /*3050*/  HMMA.16816.F32 R16, R92, R70, R16 ;  /* 0x000000465c10723c */ /* 0x000fea0000001810 */
[----:B------:R-:W-:Y:S01]  /*3060*/  MUFU.EX2 R153, R153 ;  /* 0x0000009900997308 */ /* 0x000fe20000000800 */
[----:B------:R-:W-:Y:S01]  /*3070*/  @P3 FSEL R9, R9, -INF , !P1 ;  /* 0xff80000009093808 */ /* 0x000fe20004800000 */
[----:B------:R-:W-:Y:S01]  /*3080*/  FFMA.FTZ R157, R10, UR6, -R166 ;  /* 0x000000060a9d7c23 */ /* 0x000fe200080108a6 */
[----:B------:R-:W-:Y:S03]  /*3090*/  @P3 FSEL R11, R11, -INF , !P1 ;  /* 0xff8000000b0b3808 */ /* 0x000fe60004800000 */
[----:B------:R-:W-:Y:S01]  /*30a0*/  FFMA.FTZ R155, R8, UR6, -R164 ;  /* 0x00000006089b7c23 */ /* 0x000fe200080108a4 */
[-C--:B------:R-:W-:Y:S02]  /*30b0*/  @P3 ISETP.GE.AND P1, PT, R160, R243.reuse, PT ;  /* 0x000000f3a000320c */ /* 0x080fe40003f26270 */
[----:B------:R-:W-:Y:S01]  /*30c0*/  @P3 FSEL R7, R7, -INF , !P2 ;  /* 0xff80000007073808 */ /* 0x000fe20005000000 */
[----:B------:R-:W-:Y:S01]  /*30d0*/  FFMA.FTZ R158, R11, UR6, -R166 ;  /* 0x000000060b9e7c23 */ /* 0x000fe200080108a6 */
[----:B------:R-:W-:Y:S01]  /*30e0*/  @P3 IADD3 R162, R162, 0x19, RZ ;  /* 0x00000019a2a23810 */ /* 0x000fe20007ffe0ff */
[----:B------:R-:W-:Y:S01]  /*30f0*/  FFMA.FTZ R156, R9, UR6, -R164 ;  /* 0x00000006099c7c23 */ /* 0x000fe200080108a4 */
[----:B------:R-:W1:Y:S01]  /*3100*/  MUFU.EX2 R152, R152 ;  /* 0x0000009800987308 */ /* 0x000e620000000800 */
[----:B------:R-:W-:Y:S01]  /*3110*/  FFMA.FTZ R154, R7, UR6, -R166 ;  /* 0x00000006079a7c23 */ /* 0x000fe200080108a6 */
[----:B------:R-:W-:Y:S02]  /*3120*/  @P3 FSEL R13, R13, -INF , !P1 ;  /* 0xff8000000d0d3808 */ /* 0x000fe40004800000 */
[----:B------:R-:W-:Y:S02]  /*3130*/  @P3 FSEL R12, R12, -INF , !P0 ;  /* 0xff8000000c0c3808 */ /* 0x000fe40004000000 */
[----:B------:R-:W-:Y:S01]  /*3140*/  @P3 FSEL R14, R14, -INF , !P0 ;  /* 0xff8000000e0e3808 */ /* 0x000fe20004000000 */
[----:B------:R-:W-:Y:S01]  /*3150*/  FFMA.FTZ R163, R13, UR6, -R164 ;  /* 0x000000060da37c23 */ /* 0x000fe200080108a4 */
[-C--:B------:R-:W-:Y:S02]  /*3160*/  @P3 ISETP.GE.AND P0, PT, R168, R243.reuse, PT ;  /* 0x000000f3a800320c */ /* 0x080fe40003f06270 */
[----:B------:R-:W2:Y:S01]  /*3170*/  MUFU.EX2 R154, R154 ;  /* 0x0000009a009a7308 */ /* 0x000ea20000000800 */
[----:B------:R-:W-:Y:S01]  /*3180*/  @P3 FSEL R15, R15, -INF , !P1 ;  /* 0xff8000000f0f3808 */ /* 0x000fe20004800000 */
[----:B------:R-:W-:Y:S01]  /*3190*/  FFMA.FTZ R161, R14, UR6, -R166 ;  /* 0x000000060ea17c23 */ /* 0x000fe200080108a6 */
[----:B------:R-:W-:Y:S01]  /*31a0*/  @P3 ISETP.GE.AND P1, PT, R162, R243, PT ;  /* 0x000000f3a200320c */ /* 0x000fe20003f26270 */
[----:B------:R-:W-:Y:S01]  /*31b0*/  FFMA.FTZ R159, R12, UR6, -R164 ;  /* 0x000000060c9f7c23 */ /* 0x000fe200080108a4 */
[----:B------:R-:W-:Y:S01]  /*31c0*/  @P3 FSEL R16, R16, -INF , !P0 ;  /* 0xff80000010103808 */ /* 0x000fe20004000000 */
[--C-:B------:R-:W-:Y:S01]  /*31d0*/  FFMA.FTZ R167, R15, UR6, -R166.reuse ;  /* 0x000000060fa77c23 */ /* 0x100fe200080108a6 */
[----:B------:R-:W-:Y:S03]  /*31e0*/  @P3 FSEL R17, R17, -INF , !P1 ;  /* 0xff80000011113808 */ /* 0x000fe60004800000 */
[----:B------:R3:W-:Y:S01]  /*31f0*/  MUFU.EX2 R160, R163 ;  /* 0x000000a300a07308 */ /* 0x0007e20000000800 */
[----:B------:R-:W-:Y:S02]  /*3200*/  @P3 FSEL R18, R18, -INF , !P0 ;  /* 0xff80000012123808 */ /* 0x000fe40004000000 */
[----:B------:R-:W-:Y:S02]  /*3210*/  @P3 FSEL R19, R19, -INF , !P1 ;  /* 0xff80000013133808 */ /* 0x000fe40004800000 */
[----:B-1----:R-:W-:Y:S01]  /*3220*/  F2FP.F16.F32.PACK_AB R177, R152, R151 ;  /* 0x0000009798b1723e */ /* 0x002fe200000000ff */
[--C-:B------:R-:W-:Y:S04]  /*3230*/  FFMA.FTZ R165, R18, UR6, -R166.reuse ;  /* 0x0000000612a57c23 */ /* 0x100fe800080108a6 */
[----:B------:R-:W-:Y:S01]  /*3240*/  MUFU.EX2 R157, R157 ;  /* 0x0000009d009d7308 */ /* 0x000fe20000000800 */
[----:B------:R-:W-:Y:S01]  /*3250*/  FFMA.FTZ R166, R19, UR6, -R166 ;  /* 0x0000000613a67c23 */ /* 0x000fe200080108a6 */
[----:B--2---:R-:W-:Y:S01]  /*3260*/  F2FP.F16.F32.PACK_AB R171, R154, R153 ;  /* 0x000000999aab723e */ /* 0x004fe200000000ff */
[----:B------:R-:W-:Y:S04]  /*3270*/  STS [R224+0x20000], R177 ;  /* 0x020000b1e0007388 */ /* 0x000fe80000000800 */
[----:B------:R-:W-:Y:S03]  /*3280*/  STS [R224+0x20400], R171 ;  /* 0x020400abe0007388 */ /* 0x000fe60000000800 */
[----:B------:R-:W1:Y:S01]  /*3290*/  MUFU.EX2 R158, R158 ;  /* 0x0000009e009e7308 */ /* 0x000e620000000800 */
[--C-:B---3--:R-:W-:Y:S01]  /*32a0*/  FFMA.FTZ R163, R16, UR6, -R164.reuse ;  /* 0x0000000610a37c23 */ /* 0x108fe200080108a4 */
[----:B------:R-:W-:Y:S08]  /*32b0*/  FFMA.FTZ R164, R17, UR6, -R164 ;  /* 0x0000000611a47c23 */ /* 0x000ff000080108a4 */
[----:B------:R-:W-:Y:S10]  /*32c0*/  MUFU.EX2 R155, R155 ;  /* 0x0000009b009b7308 */ /* 0x000ff40000000800 */
[----:B------:R-:W2:Y:S01]  /*32d0*/  MUFU.EX2 R156, R156 ;  /* 0x0000009c009c7308 */ /* 0x000ea20000000800 */
[----:B-1----:R-:W-:Y:S05]  /*32e0*/  F2FP.F16.F32.PACK_AB R170, R158, R157 ;  /* 0x0000009d9eaa723e */ /* 0x002fea00000000ff */
[----:B------:R1:W-:Y:S04]  /*32f0*/  STS [R227+0x20400], R170 ;  /* 0x020400aae3007388 */ /* 0x0003e80000000800 */
[----:B------:R-:W-:Y:S10]  /*3300*/  MUFU.EX2 R162, R167 ;  /* 0x000000a700a27308 */ /* 0x000ff40000000800 */
[----:B------:R-:W3:Y:S01]  /*3310*/  MUFU.EX2 R159, R159 ;  /* 0x0000009f009f7308 */ /* 0x000ee20000000800 */
[----:B--2---:R-:W-:Y:S05]  /*3320*/  F2FP.F16.F32.PACK_AB R172, R156, R155 ;  /* 0x0000009b9cac723e */ /* 0x004fea00000000ff */
[----:B------:R-:W-:Y:S04]  /*3330*/  STS [R227+0x20000], R172 ;  /* 0x020000ace3007388 */ /* 0x000fe80000000800 */
[----:B------:R-:W2:Y:S01]  /*3340*/  MUFU.EX2 R161, R161 ;  /* 0x000000a100a17308 */ /* 0x000ea20000000800 */
[----:B-1----:R-:W-:Y:S09]  /*3350*/  IADD3 R170, P0, R235, R234, RZ ;  /* 0x000000eaebaa7210 */ /* 0x002ff20007f1e0ff */
[----:B------:R1:W-:Y:S01]  /*3360*/  MUFU.EX2 R168, R166 ;  /* 0x000000a600a87308 */ /* 0x0003e20000000800 */
[----:B---3--:R-:W-:Y:S02]  /*3370*/  F2FP.F16.F32.PACK_AB R175, R160, R159 ;  /* 0x0000009fa0af723e */ /* 0x008fe400000000ff */
[----:B------:R-:W-:Y:S03]  /*3380*/  IADD3.X R171, R218, R233, RZ, P0, !PT ;  /* 0x000000e9daab7210 */ /* 0x000fe600007fe4ff */
[----:B------:R-:W-:Y:S04]  /*3390*/  STS [R226+0x20000], R175 ;  /* 0x020000afe2007388 */ /* 0x000fe80000000800 */
[----:B------:R-:W3:Y:S01]  /*33a0*/  MUFU.EX2 R165, R165 ;  /* 0x000000a500a57308 */ /* 0x000ee20000000800 */
[----:B--2---:R-:W-:Y:S05]  /*33b0*/  F2FP.F16.F32.PACK_AB R173, R162, R161 ;  /* 0x000000a1a2ad723e */ /* 0x004fea00000000ff */
[----:B------:R-:W-:Y:S04]  /*33c0*/  STS [R226+0x20400], R173 ;  /* 0x020400ade2007388 */ /* 0x000fe80000000800 */
[----:B------:R-:W-:Y:S01]  /*33d0*/  MUFU.EX2 R163, R163 ;  /* 0x000000a300a37308 */ /* 0x000fe20000000800 */
[----:B-1----:R-:W2:Y:S09]  /*33e0*/  LDG.E R166, desc[UR16][R170.64] ;  /* 0x00000010aaa67981 */ /* 0x002eb2000c1e1900 */
[----:B------:R-:W1:Y:S01]  /*33f0*/  MUFU.EX2 R164, R164 ;  /* 0x000000a400a47308 */ /* 0x000e620000000800 */
[----:B---3--:R-:W-:Y:S05]  /*3400*/  F2FP.F16.F32.PACK_AB R167, R168, R165 ;  /* 0x000000a5a8a7723e */ /* 0x008fea00000000ff */
[----:B------:R3:W-:Y:S01]  /*3410*/  STS [R230+0x20400], R167 ;  /* 0x020400a7e6007388 */ /* 0x0007e20000000800 */
[----:B-1----:R-:W-:Y:S05]  /*3420*/  F2FP.F16.F32.PACK_AB R169, R164, R163 ;  /* 0x000000a3a4a9723e */ /* 0x002fea00000000ff */
[----:B------:R-:W-:Y:S04]  /*3430*/  STS [R230+0x20000], R169 ;  /* 0x020000a9e6007388 */ /* 0x000fe80000000800 */
[----:B------:R-:W-:Y:S04]  /*3440*/  LDSM.16.M88.4 R68, [R99+0xc000] ;  /* 0x00c000006344783b */ /* 0x000fe80000000200 */
[----:B------:R-:W1:Y:S04]  /*3450*/  LDSM.16.M88.4 R72, [R202+UR5+0x18000] ;  /* 0x01800005ca48783b */ /* 0x000e680008000200 */
[----:B------:R-:W4:Y:S04]  /*3460*/  LDSM.16.M88.4 R76, [R202+UR5+0x18800] ;  /* 0x01880005ca4c783b */ /* 0x000f280008000200 */
[----:B------:R-:W-:Y:S04]  /*3470*/  LDSM.16.M88.4 R80, [R98+0xc000] ;  /* 0x00c000006250783b */ /* 0x000fe80000000200 */
[----:B------:R-:W4:Y:S04]  /*3480*/  LDSM.16.M88.4 R84, [R201+0x6000] ;  /* 0x00600000c954783b */ /* 0x000f280000000200 */
[----:B------:R-:W4:Y:S04]  /*3490*/  LDSM.16.M88.4 R88, [R201+0x6800] ;  /* 0x00680000c958783b */ /* 0x000f280000000200 */
[----:B---3--:R2:W3:Y:S04]  /*34a0*/  LDG.E R167, desc[UR16][R170.64+0x20] ;  /* 0x00002010aaa77981 */ /* 0x0084e8000c1e1900 */
[----:B------:R-:W-:Y:S01]  /*34b0*/  LDSM.16.M88.4 R92, [R200+0x6000] ;  /* 0x00600000c85c783b */ /* 0x000fe20000000200 */
[C---:B-1----:R-:W-:Y:S06]  /*34c0*/  HMMA.16816.F32 R4, R68.reuse, R72, RZ ;  /* 0x000000484404723c */ /* 0x042fec00000018ff */
[C---:B------:R-:W-:Y:S01]  /*34d0*/  HMMA.16816.F32 R8, R68.reuse, R74, RZ ;  /* 0x0000004a4408723c */ /* 0x040fe200000018ff */
[----:B------:R-:W1:Y:S05]  /*34e0*/  LDSM.16.M88.4 R72, [R97+0xc000] ;  /* 0x00c000006148783b */ /* 0x000e6a0000000200 */
[C---:B----4-:R-:W-:Y:S06]  /*34f0*/  HMMA.16816.F32 R12, R68.reuse, R76, RZ ;  /* 0x0000004c440c723c */ /* 0x050fec00000018ff */
[----:B------:R-:W-:Y:S01]  /*3500*/  HMMA.16816.F32 R16, R68, R78, RZ ;  /* 0x0000004e4410723c */ /* 0x000fe200000018ff */
[----:B------:R-:W4:Y:S04]  /*3510*/  LDSM.16.M88.4 R68, [R200+0x6800] ;  /* 0x00680000c844783b */ /* 0x000f280000000200 */
[----:B------:R-:W-:Y:S01]  /*3520*/  LDSM.16.M88.4 R76, [R96+0xc000] ;  /* 0x00c00000604c783b */ /* 0x000fe20000000200 */
[C---:B------:R-:W-:Y:S06]  /*3530*/  HMMA.16816.F32 R4, R80.reuse, R84, R4 ;  /* 0x000000545004723c */ /* 0x040fec0000001804 */
[C---:B------:R-:W-:Y:S01]  /*3540*/  HMMA.16816.F32 R8, R80.reuse, R86, R8 ;  /* 0x000000565008723c */ /* 0x040fe20000001808 */
[----:B------:R-:W4:Y:S05]  /*3550*/  LDSM.16.M88.4 R84, [R199+0x6000] ;  /* 0x00600000c754783b */ /* 0x000f2a0000000200 */
[C---:B------:R-:W-:Y:S06]  /*3560*/  HMMA.16816.F32 R12, R80.reuse, R88, R12 ;  /* 0x00000058500c723c */ /* 0x040fec000000180c */
[----:B------:R-:W-:Y:S01]  /*3570*/  HMMA.16816.F32 R16, R80, R90, R16 ;  /* 0x0000005a5010723c */ /* 0x000fe20000001810 */
[----:B------:R-:W4:Y:S04]  /*3580*/  LDSM.16.M88.4 R80, [R199+0x6800] ;  /* 0x00680000c750783b */ /* 0x000f280000000200 */
[----:B------:R-:W-:Y:S01]  /*3590*/  LDSM.16.M88.4 R88, [R99+0xe000] ;  /* 0x00e000006358783b */ /* 0x000fe20000000200 */
[C---:B-1----:R-:W-:Y:S06]  /*35a0*/  HMMA.16816.F32 R4, R72.reuse, R92, R4 ;  /* 0x0000005c4804723c */ /* 0x042fec0000001804 */
[C---:B------:R-:W-:Y:S01]  /*35b0*/  HMMA.16816.F32 R8, R72.reuse, R94, R8 ;  /* 0x0000005e4808723c */ /* 0x040fe20000001808 */
[----:B------:R-:W1:Y:S05]  /*35c0*/  LDSM.16.M88.4 R92, [R202+UR5+0x1a000] ;  /* 0x01a00005ca5c783b */ /* 0x000e6a0008000200 */
[C---:B----4-:R-:W-:Y:S06]  /*35d0*/  HMMA.16816.F32 R12, R72.reuse, R68, R12 ;  /* 0x00000044480c723c */ /* 0x050fec000000180c */
[----:B------:R-:W-:Y:S01]  /*35e0*/  HMMA.16816.F32 R16, R72, R70, R16 ;  /* 0x000000464810723c */ /* 0x000fe20000001810 */
[----:B------:R-:W4:Y:S04]  /*35f0*/  LDSM.16.M88.4 R68, [R202+UR5+0x1a800] ;  /* 0x01a80005ca44783b */ /* 0x000f280008000200 */
        /* <DEDUP_REMOVED lines=10> */
[----:B------:R-:W1:Y:S05]  /*36a0*/  LDSM.16.M88.4 R92, [R200+0x8000] ;  /* 0x00800000c85c783b */ /* 0x000e6a0000000200 */
[C---:B----4-:R-:W-:Y:S06]  /*36b0*/  HMMA.16816.F32 R12, R88.reuse, R68, R12 ;  /* 0x00000044580c723c */ /* 0x050fec000000180c */
[----:B------:R-:W-:Y:S01]  /*36c0*/  HMMA.16816.F32 R16, R88, R70, R16 ;  /* 0x000000465810723c */ /* 0x000fe20000001810 */
        /* <DEDUP_REMOVED lines=18> */
[----:B------:R-:W2:Y:S05]  /*37f0*/  LDSM.16.M88.4 R88, [R201+0xa000] ;  /* 0x00a00000c958783b */ /* 0x000eaa0000000200 */
[C---:B------:R-:W-:Y:S06]  /*3800*/  HMMA.16816.F32 R12, R84.reuse, R72, R12 ;  /* 0x00000048540c723c */ /* 0x040fec000000180c */
[----:B------:R-:W-:Y:S01]  /*3810*/  HMMA.16816.F32 R16, R84, R74, R16 ;  /* 0x0000004a5410723c */ /* 0x000fe20000001810 */
[----:B------:R-:W2:Y:S04]  /*3820*/  LDSM.16.M88.4 R72, [R201+0xa800] ;  /* 0x00a80000c948783b */ /* 0x000ea80000000200 */
        /* <DEDUP_REMOVED lines=8> */
[C---:B--2---:R-:W-:Y:S06]  /*38b0*/  HMMA.16816.F32 R4, R80.reuse, R88, R4 ;  /* 0x000000585004723c */ /* 0x044fec0000001804 */
[C---:B------:R-:W-:Y:S01]  /*38c0*/  HMMA.16816.F32 R8, R80.reuse, R90, R8 ;  /* 0x0000005a5008723c */ /* 0x040fe20000001808 */
[----:B------:R-:W2:Y:S05]  /*38d0*/  LDSM.16.M88.4 R88, [R199+0xa000] ;  /* 0x00a00000c758783b */ /* 0x000eaa0000000200 */
[C---:B------:R-:W-:Y:S06]  /*38e0*/  HMMA.16816.F32 R12, R80.reuse, R72, R12 ;  /* 0x00000048500c723c */ /* 0x040fec000000180c */
[----:B------:R-:W-:Y:S01]  /*38f0*/  HMMA.16816.F32 R16, R80, R74, R16 ;  /* 0x0000004a5010723c */ /* 0x000fe20000001810 */
[----:B------:R-:W3:Y:S05]  /*3900*/  LDSM.16.M88.4 R72, [R199+0xa800] ;  /* 0x00a80000c748783b */ /* 0x000eea0000000200 */
[C---:B-1----:R-:W-:Y:S06]  /*3910*/  HMMA.16816.F32 R4, R84.reuse, R92, R4 ;  /* 0x0000005c5404723c */ /* 0x042fec0000001804 */
[C---:B------:R-:W-:Y:S06]  /*3920*/  HMMA.16816.F32 R8, R84.reuse, R94, R8 ;  /* 0x0000005e5408723c */ /* 0x040fec0000001808 */
[C---:B----4-:R-:W-:Y:S06]  /*3930*/  HMMA.16816.F32 R12, R84.reuse, R68, R12 ;  /* 0x00000044540c723c */ /* 0x050fec000000180c */
[----:B------:R-:W-:Y:S06]  /*3940*/  HMMA.16816.F32 R16, R84, R70, R16 ;  /* 0x000000465410723c */ /* 0x000fec0000001810 */
[C---:B--2---:R-:W-:Y:S06]  /*3950*/  HMMA.16816.F32 R4, R76.reuse, R88, R4 ;  /* 0x000000584c04723c */ /* 0x044fec0000001804 */
[C---:B------:R-:W-:Y:S06]  /*3960*/  HMMA.16816.F32 R8, R76.reuse, R90, R8 ;  /* 0x0000005a4c08723c */ /* 0x040fec0000001808 */
[C---:B---3--:R-:W-:Y:S06]  /*3970*/  HMMA.16816.F32 R12, R76.reuse, R72, R12 ;  /* 0x000000484c0c723c */ /* 0x048fec000000180c */
[----:B------:R-:W-:Y:S06]  /*3980*/  HMMA.16816.F32 R16, R76, R74, R16 ;  /* 0x0000004a4c10723c */ /* 0x000fec0000001810 */
[C---:B------:R-:W-:Y:S01]  /*3990*/  FADD.FTZ R170, -R166.reuse, R4 ;  /* 0x00000004a6aa7221 */ /* 0x040fe20000010100 */
[----:B------:R-:W-:Y:S04]  /*39a0*/  FADD.FTZ R169, -R166, R5 ;  /* 0x00000005a6a97221 */ /* 0x000fe80000010100 */
[----:B------:R-:W-:Y:S01]  /*39b0*/  FMUL.FTZ R170, R151, R170 ;  /* 0x000000aa97aa7220 */ /* 0x000fe20000410000 */
[----:B------:R-:W-:Y:S01]  /*39c0*/  FMUL.FTZ R169, R152, R169 ;  /* 0x000000a998a97220 */ /* 0x000fe20000410000 */
[C---:B------:R-:W-:Y:S01]  /*39d0*/  FADD.FTZ R152, -R166.reuse, R8 ;  /* 0x00000008a6987221 */ /* 0x040fe20000010100 */
[----:B------:R-:W-:Y:S03]  /*39e0*/  FADD.FTZ R151, -R166, R9 ;  /* 0x00000009a6977221 */ /* 0x000fe60000010100 */
[----:B------:R-:W-:Y:S01]  /*39f0*/  F2FP.F16.F32.PACK_AB R169, R169, R170 ;  /* 0x000000aaa9a9723e */ /* 0x000fe200000000ff */
[----:B------:R-:W-:Y:S01]  /*3a00*/  FMUL.FTZ R152, R155, R152 ;  /* 0x000000989b987220 */ /* 0x000fe20000410000 */
[----:B------:R-:W-:Y:S01]  /*3a10*/  FMUL.FTZ R151, R156, R151 ;  /* 0x000000979c977220 */ /* 0x000fe20000410000 */
[C---:B------:R-:W-:Y:S01]  /*3a20*/  FADD.FTZ R155, -R166.reuse, R13 ;  /* 0x0000000da69b7221 */ /* 0x040fe20000010100 */
[----:B------:R-:W-:Y:S03]  /*3a30*/  FADD.FTZ R156, -R166, R12 ;  /* 0x0000000ca69c7221 */ /* 0x000fe60000010100 */
[----:B------:R-:W-:Y:S01]  /*3a40*/  FMUL.FTZ R155, R160, R155 ;  /* 0x0000009ba09b7220 */ /* 0x000fe20000410000 */
[----:B------:R-:W-:Y:S01]  /*3a50*/  F2FP.F16.F32.PACK_AB R152, R151, R152 ;  /* 0x000000989798723e */ /* 0x000fe200000000ff */
[C---:B------:R-:W-:Y:S01]  /*3a60*/  FADD.FTZ R160, -R167.reuse, R6 ;  /* 0x00000006a7a07221 */ /* 0x040fe20000010100 */
[----:B------:R-:W-:Y:S01]  /*3a70*/  FADD.FTZ R151, -R167, R7 ;  /* 0x00000007a7977221 */ /* 0x000fe20000010100 */
[----:B------:R-:W-:Y:S01]  /*3a80*/  FMUL.FTZ R156, R159, R156 ;  /* 0x0000009c9f9c7220 */ /* 0x000fe20000410000 */
[----:B------:R-:W-:Y:S01]  /*3a90*/  FADD.FTZ R170, -R166, R16 ;  /* 0x00000010a6aa7221 */ /* 0x000fe20000010100 */
[----:B------:R-:W-:Y:S01]  /*3aa0*/  FMUL.FTZ R160, R153, R160 ;  /* 0x000000a099a07220 */ /* 0x000fe20000410000 */
[----:B------:R-:W-:Y:S01]  /*3ab0*/  FMUL.FTZ R151, R154, R151 ;  /* 0x000000979a977220 */ /* 0x000fe20000410000 */
[C---:B------:R-:W-:Y:S01]  /*3ac0*/  FADD.FTZ R154, -R167.reuse, R10 ;  /* 0x0000000aa79a7221 */ /* 0x040fe20000010100 */
[----:B------:R-:W-:Y:S01]  /*3ad0*/  FADD.FTZ R153, -R167, R11 ;  /* 0x0000000ba7997221 */ /* 0x000fe20000010100 */
[----:B------:R-:W-:Y:S01]  /*3ae0*/  FADD.FTZ R171, -R166, R17 ;  /* 0x00000011a6ab7221 */ /* 0x000fe20000010100 */
[----:B------:R-:W-:Y:S01]  /*3af0*/  F2FP.F16.F32.PACK_AB R155, R155, R156 ;  /* 0x0000009c9b9b723e */ /* 0x000fe200000000ff */
[----:B------:R-:W-:Y:S01]  /*3b00*/  FMUL.FTZ R154, R157, R154 ;  /* 0x0000009a9d9a7220 */ /* 0x000fe20000410000 */
[----:B------:R-:W-:Y:S01]  /*3b10*/  FMUL.FTZ R153, R158, R153 ;  /* 0x000000999e997220 */ /* 0x000fe20000410000 */
[----:B------:R-:W-:Y:S01]  /*3b20*/  FMUL.FTZ R170, R163, R170 ;  /* 0x000000aaa3aa7220 */ /* 0x000fe20000410000 */
[----:B------:R-:W-:Y:S01]  /*3b30*/  FMUL.FTZ R171, R164, R171 ;  /* 0x000000aba4ab7220 */ /* 0x000fe20000410000 */
[C---:B------:R-:W-:Y:S01]  /*3b40*/  FADD.FTZ R156, -R167.reuse, R14 ;  /* 0x0000000ea79c7221 */ /* 0x040fe20000010100 */
[C---:B------:R-:W-:Y:S01]  /*3b50*/  FADD.FTZ R157, -R167.reuse, R15 ;  /* 0x0000000fa79d7221 */ /* 0x040fe20000010100 */
[C---:B------:R-:W-:Y:S01]  /*3b60*/  FADD.FTZ R158, -R167.reuse, R18 ;  /* 0x00000012a79e7221 */ /* 0x040fe20000010100 */
[----:B------:R-:W-:Y:S01]  /*3b70*/  FADD.FTZ R167, -R167, R19 ;  /* 0x00000013a7a77221 */ /* 0x000fe20000010100 */
[----:B------:R-:W-:Y:S01]  /*3b80*/  F2FP.F16.F32.PACK_AB R171, R171, R170 ;  /* 0x000000aaabab723e */ /* 0x000fe200000000ff */
[----:B------:R-:W-:Y:S01]  /*3b90*/  FMUL.FTZ R156, R161, R156 ;  /* 0x0000009ca19c7220 */ /* 0x000fe20000410000 */
[----:B------:R-:W-:Y:S01]  /*3ba0*/  F2FP.F16.F32.PACK_AB R151, R151, R160 ;  /* 0x000000a09797723e */ /* 0x000fe200000000ff */
[----:B------:R-:W-:Y:S01]  /*3bb0*/  FMUL.FTZ R157, R162, R157 ;  /* 0x0000009da29d7220 */ /* 0x000fe20000410000 */
[----:B------:R-:W-:Y:S01]  /*3bc0*/  FMUL.FTZ R158, R165, R158 ;  /* 0x0000009ea59e7220 */ /* 0x000fe20000410000 */
[----:B------:R-:W-:Y:S01]  /*3bd0*/  FMUL.FTZ R167, R168, R167 ;  /* 0x000000a7a8a77220 */ /* 0x000fe20000410000 */
[----:B------:R-:W-:Y:S06]  /*3be0*/  @!P4 BRA `(.L_x_355) ;  /* 0x00000000005cc947 */ /* 0x000fec0003800000 */
[----:B------:R-:W1:Y:S01]  /*3bf0*/  LDC R7, c[0x0][0x240] ;  /* 0x00009000ff077b82 */ /* 0x000e620000000800 */
[----:B------:R-:W-:Y:S04]  /*3c00*/  LOP3.LUT R4, R240, 0x1, RZ, 0xc0, !PT ;  /* 0x00000001f0047812 */ /* 0x000fe800078ec0ff */
[----:B------:R-:W-:Y:S01]  /*3c10*/  ISETP.NE.U32.AND P1, PT, R4, 0x1, PT ;  /* 0x000000010400780c */ /* 0x000fe20003f25070 */
[----:B------:R-:W-:Y:S02]  /*3c20*/  IMAD.MOV.U32 R4, RZ, RZ, -0x6000 ;  /* 0xffffa000ff047424 */ /* 0x000fe400078e00ff */
[----:B------:R-:W2:Y:S03]  /*3c30*/  LDC R5, c[0x0][0x244] ;  /* 0x00009100ff057b82 */ /* 0x000ea60000000800 */
[----:B------:R-:W-:Y:S05]  /*3c40*/  SEL R4, R4, 0x6000, !P1 ;  /* 0x0000600004047807 */ /* 0x000fea0004800000 */
[--C-:B------:R-:W-:Y:S02]  /*3c50*/  IMAD.IADD R239, R239, 0x1, R4.reuse ;  /* 0x00000001efef7824 */ /* 0x100fe400078e0204 */
[----:B------:R-:W-:Y:S02]  /*3c60*/  IMAD.IADD R196, R196, 0x1, R4 ;  /* 0x00000001c4c47824 */ /* 0x000fe400078e0204 */
[----:B-1----:R-:W-:Y:S05]  /*3c70*/  IMAD.U32 R9, R7, -0x40, RZ ;  /* 0xffffffc007097824 */ /* 0x002fea00078e00ff */
[C---:B------:R-:W-:Y:S04]  /*3c80*/  LEA R250, P0, R9.reuse, R250, 0x1 ;  /* 0x000000fa09fa7211 */ /* 0x040fe800078008ff */
[----:B------:R-:W-:Y:S02]  /*3c90*/  LEA.HI.X.SX32 R251, R9, R251, 0x1, P0 ;  /* 0x000000fb09fb7211 */ /* 0x000fe400000f0eff */
[C---:B------:R-:W-:Y:S03]  /*3ca0*/  LEA R6, P0, R7.reuse, R250, 0x6 ;  /* 0x000000fa07067211 */ /* 0x040fe600078030ff */
[----:B------:R-:W-:Y:S01]  /*3cb0*/  @!PT LDS RZ, [RZ] ;  /* 0x00000000fffff984 */ /* 0x000fe20000000800 */
[----:B------:R-:W-:Y:S01]  /*3cc0*/  @!PT LDS RZ, [RZ] ;  /* 0x00000000fffff984 */ /* 0x000fe20000000800 */
[----:B------:R-:W-:Y:S01]  /*3cd0*/  @!PT LDS RZ, [RZ] ;  /* 0x00000000fffff984 */ /* 0x000fe20000000800 */
[----:B------:R1:W-:Y:S01]  /*3ce0*/  LDGSTS.E.BYPASS.LTC128B.128 [R239], desc[UR16][R250.64] ;  /* 0x00000000faef7fae */ /* 0x0003e2000b901d50 */
[----:B--2---:R-:W-:Y:S03]  /*3cf0*/  LEA.HI.X R7, R7, R251, R5, 0x6, P0 ;  /* 0x000000fb07077211 */ /* 0x004fe600000f3405 */
[----:B------:R1:W-:Y:S04]  /*3d00*/  LDGSTS.E.BYPASS.LTC128B.128 [R239+0x2000], desc[UR16][R250.64+0x80] ;  /* 0x02000080faef7fae */ /* 0x0003e8000b901d50 */
[----:B------:R1:W-:Y:S04]  /*3d10*/  LDGSTS.E.BYPASS.LTC128B.128 [R239+0x4000], desc[UR16][R250.64+0x100] ;  /* 0x04000100faef7fae */ /* 0x0003e8000b901d50 */
[----:B------:R1:W-:Y:S04]  /*3d20*/  LDGSTS.E.BYPASS.LTC128B.128 [R239+0x1000], desc[UR16][R6.64] ;  /* 0x0100000006ef7fae */ /* 0x0003e8000b901d50 */
[----:B------:R1:W-:Y:S04]  /*3d30*/  LDGSTS.E.BYPASS.LTC128B.128 [R239+0x3000], desc[UR16][R6.64+0x80] ;  /* 0x0300008006ef7fae */ /* 0x0003e8000b901d50 */
[----:B------:R1:W-:Y:S04]  /*3d40*/  LDGSTS.E.BYPASS.LTC128B.128 [R239+0x5000], desc[UR16][R6.64+0x100] ;  /* 0x0500010006ef7fae */ /* 0x0003e8000b901d50 */
[----:B------:R-:W0:Y:S02]  /*3d50*/  LDGDEPBAR ;  /* 0x00000000000079af */ /* 0x000e240000000000 */
.L_x_355:
        /* <DEDUP_REMOVED lines=14> */
[----:B-1----:R-:W-:Y:S04]  /*3e40*/  LDSM.16.MT88.4 R4, [R198+0x20000] ;  /* 0x02000000c604783b */ /* 0x002fe80000004200 */
[----:B------:R-:W1:Y:S04]  /*3e50*/  LDSM.16.MT88.4 R8, [R205+0xc000] ;  /* 0x00c00000cd08783b */ /* 0x000e680000004200 */
        /* <DEDUP_REMOVED lines=73> */
[----:B------:R-:W1:Y:S08]  /*42f0*/  LDC R7, c[0x0][0x420] ;  /* 0x00010800ff077b82 */ /* 0x000e700000000800 */
[----:B------:R-:W2:Y:S01]  /*4300*/  LDC R5, c[0x0][0x424] ;  /* 0x00010900ff057b82 */ /* 0x000ea20000000800 */
[----:B-1----:R-:W-:Y:S05]  /*4310*/  IMAD.U32 R9, R7, -0x40, RZ ;  /* 0xffffffc007097824 */ /* 0x002fea00078e00ff */
[C---:B------:R-:W-:Y:S04]  /*4320*/  LEA R248, P0, R9.reuse, R248, 0x1 ;  /* 0x000000f809f87211 */ /* 0x040fe800078008ff */
[----:B------:R-:W-:Y:S02]  /*4330*/  LEA.HI.X.SX32 R249, R9, R249, 0x1, P0 ;  /* 0x000000f909f97211 */ /* 0x000fe400000f0eff */
[C---:B------:R-:W-:Y:S03]  /*4340*/  LEA R6, P0, R7.reuse, R248, 0x6 ;  /* 0x000000f807067211 */ /* 0x040fe600078030ff */
[----:B------:R-:W-:Y:S01]  /*4350*/  @!PT LDS RZ, [RZ] ;  /* 0x00000000fffff984 */ /* 0x000fe20000000800 */
[----:B------:R-:W-:Y:S01]  /*4360*/  @!PT LDS RZ, [RZ] ;  /* 0x00000000fffff984 */ /* 0x000fe20000000800 */
[----:B------:R-:W-:Y:S01]  /*4370*/  @!PT LDS RZ, [RZ] ;  /* 0x00000000fffff984 */ /* 0x000fe20000000800 */
[----:B------:R1:W-:Y:S01]  /*4380*/  LDGSTS.E.BYPASS.LTC128B.128 [R222+0xc000], desc[UR16][R248.64] ;  /* 0x0c000000f8de7fae */ /* 0x0003e2000b901d50 */
[----:B--2---:R-:W-:Y:S03]  /*4390*/  LEA.HI.X R7, R7, R249, R5, 0x6, P0 ;  /* 0x000000f907077211 */ /* 0x004fe600000f3405 */
[----:B------:R1:W-:Y:S04]  /*43a0*/  LDGSTS.E.BYPASS.LTC128B.128 [R222+0xe000], desc[UR16][R248.64+0x80] ;  /* 0x0e000080f8de7fae */ /* 0x0003e8000b901d50 */
[----:B------:R1:W-:Y:S04]  /*43b0*/  LDGSTS.E.BYPASS.LTC128B.128 [R222+0x10000], desc[UR16][R248.64+0x100] ;  /* 0x10000100f8de7fae */ /* 0x0003e8000b901d50 */
[----:B------:R1:W-:Y:S04]  /*43c0*/  LDGSTS.E.BYPASS.LTC128B.128 [R222+0xd000], desc[UR16][R6.64] ;  /* 0x0d00000006de7fae */ /* 0x0003e8000b901d50 */
[----:B------:R1:W-:Y:S04]  /*43d0*/  LDGSTS.E.BYPASS.LTC128B.128 [R222+0xf000], desc[UR16][R6.64+0x80] ;  /* 0x0f00008006de7fae */ /* 0x0003e8000b901d50 */
[----:B------:R1:W-:Y:S04]  /*43e0*/  LDGSTS.E.BYPASS.LTC128B.128 [R222+0x11000], desc[UR16][R6.64+0x100] ;  /* 0x1100010006de7fae */ /* 0x0003e8000b901d50 */
[----:B------:R-:W0:Y:S02]  /*43f0*/  LDGDEPBAR ;  /* 0x00000000000079af */ /* 0x000e240000000000 */
.L_x_356:
[----:B------:R-:W-:Y:S04]  /*4400*/  LDSM.16.M88.4 R148, [R197] ;  /* 0x00000000c594783b */ /* 0x000fe80000000200 */
[----:B------:R-:W1:Y:S04]  /*4410*/  LDSM.16.MT88.4 R16, [R205+0x12000] ;  /* 0x01200000cd10783b */ /* 0x000e680000004200 */
[----:B------:R-:W2:Y:S04]  /*4420*/  LDSM.16.M88.4 R92, [R197+0x1000] ;  /* 0x00100000c55c783b */ /* 0x000ea80000000200 */
[----:B------:R-:W3:Y:S04]  /*4430*/  LDSM.16.MT88.4 R80, [R205+0x14000] ;  /* 0x01400000cd50783b */ /* 0x000ee80000004200 */
[----:B------:R-:W4:Y:S04]  /*4440*/  LDSM.16.MT88.4 R96, [R205+0x16000] ;  /* 0x01600000cd60783b */ /* 0x000f280000004200 */
[----:B------:R-:W-:Y:S04]  /*4450*/  LDSM.16.M88.4 R152, [R192] ;  /* 0x00000000c098783b */ /* 0x000fe80000000200 */
[----:B------:R-:W4:Y:S04]  /*4460*/  LDSM.16.MT88.4 R156, [R205+0x12800] ;  /* 0x01280000cd9c783b */ /* 0x000f280000004200 */
[----:B------:R-:W4:Y:S04]  /*4470*/  LDSM.16.M88.4 R160, [R192+0x1000] ;  /* 0x00100000c0a0783b */ /* 0x000f280000000200 */
[----:B------:R-:W4:Y:S04]  /*4480*/  LDSM.16.MT88.4 R164, [R205+0x14800] ;  /* 0x01480000cda4783b */ /* 0x000f280000004200 */
[----:B------:R-:W4:Y:S04]  /*4490*/  LDSM.16.MT88.4 R168, [R205+0x16800] ;  /* 0x01680000cda8783b */ /* 0x000f280000004200 */
[----:B------:R-:W-:Y:S01]  /*44a0*/  LDSM.16.MT88.4 R172, [R205+0x13000] ;  /* 0x01300000cdac783b */ /* 0x000fe20000004200 */
[-C--:B-1----:R-:W-:Y:S03]  /*44b0*/  HMMA.16816.F32 R4, R148, R16.reuse, RZ ;  /* 0x000000109404723c */ /* 0x082fe600000018ff */
[----:B------:R-:W-:Y:S04]  /*44c0*/  LDSM.16.M88.4 R176, [R2+0x1000] ;  /* 0x0010000002b0783b */ /* 0x000fe80000000200 */
[----:B------:R-:W-:Y:S01]  /*44d0*/  LDSM.16.MT88.4 R180, [R205+0x15000] ;  /* 0x01500000cdb4783b */ /* 0x000fe20000004200 */
[C---:B--2---:R-:W-:Y:S03]  /*44e0*/  HMMA.16816.F32 R8, R92.reuse, R16, RZ ;  /* 0x000000105c08723c */ /* 0x044fe600000018ff */
[----:B------:R-:W-:Y:S03]  /*44f0*/  LDSM.16.MT88.4 R184, [R205+0x17000] ;  /* 0x01700000cdb8783b */ /* 0x000fe60000004200 */
[-C--:B------:R-:W-:Y:S01]  /*4500*/  HMMA.16816.F32 R12, R92, R18.reuse, RZ ;  /* 0x000000125c0c723c */ /* 0x080fe200000018ff */
[----:B------:R-:W-:Y:S05]  /*4510*/  LDSM.16.MT88.4 R188, [R205+0x15800] ;  /* 0x01580000cdbc783b */ /* 0x000fea0000004200 */
[C---:B------:R-:W-:Y:S06]  /*4520*/  HMMA.16816.F32 R16, R148.reuse, R18, RZ ;  /* 0x000000129410723c */ /* 0x040fec00000018ff */
[-C--:B---3--:R-:W-:Y:S06]  /*4530*/  HMMA.16816.F32 R68, R148, R80.reuse, RZ ;  /* 0x000000509444723c */ /* 0x088fec00000018ff */
        /* <DEDUP_REMOVED lines=281> */
[C---:B------:R-:W-:Y:S01]  /*56d0*/  ISETP.GT.AND P2, PT, R240.reuse, RZ, PT ;  /* 0x000000fff000720c */ /* 0x040fe20003f44270 */
        /* <DEDUP_REMOVED lines=128> */
[CC--:B------:R-:W-:Y:S01]  /*5ee0*/  @P0 IADD3 R8, R242.reuse, R245.reuse, RZ ;  /* 0x000000f5f2080210 */ /* 0x0c0fe20007ffe0ff */
[----:B------:R-:W-:Y:S01]  /*5ef0*/  STS [R223+0x4400], R134 ;  /* 0x00440086df007388 */ /* 0x000fe20000000800 */
[----:B------:R-:W-:Y:S02]  /*5f00*/  @P0 IADD3 R47, R242, R245, RZ ;  /* 0x000000f5f22f0210 */ /* 0x000fe40007ffe0ff */
[----:B------:R-:W-:Y:S01]  /*5f10*/  F2FP.F16.F32.PACK_AB R56, R57, R56 ;  /* 0x000000383938723e */ /* 0x000fe200000000ff */
[----:B------:R-:W-:Y:S01]  /*5f20*/  STS [R225+0x4000], R144 ;  /* 0x00400090e1007388 */ /* 0x000fe20000000800 */
[C---:B-1----:R-:W-:Y:S01]  /*5f30*/  @P0 IMAD R6, R8.reuse, R3, RZ ;  /* 0x0000000308060224 */ /* 0x042fe200078e02ff */
[----:B------:R-:W-:Y:S01]  /*5f40*/  F2FP.F16.F32.PACK_AB R60, R61, R60 ;  /* 0x0000003c3d3c723e */ /* 0x000fe200000000ff */
[----:B------:R-:W-:Y:S01]  /*5f50*/  @P0 IMAD.WIDE.U32 R8, R8, R2, RZ ;  /* 0x0000000208080225 */ /* 0x000fe200078e00ff */
[----:B------:R-:W-:Y:S01]  /*5f60*/  STS [R225+0x4400], R146 ;  /* 0x00440092e1007388 */ /* 0x000fe20000000800 */
[----:B------:R-:W-:-:S03]  /*5f70*/  F2FP.F16.F32.PACK_AB R62, R63, R62 ;  /* 0x0000003e3f3e723e */ /* 0x000fc600000000ff */
[----:B------:R-:W-:Y:S01]  /*5f80*/  STS [R223+0x5000], R136 ;  /* 0x00500088df007388 */ /* 0x000fe20000000800 */
[----:B------:R-:W-:-:S03]  /*5f90*/  @P0 IADD3 R6, R9, R6, RZ ;  /* 0x0000000609060210 */ /* 0x000fc60007ffe0ff */
        /* <DEDUP_REMOVED lines=19> */
[----:B------:R-:W-:Y:S04]  /*60d0*/  STS [R223+0xa000], R52 ;  /* 0x00a00034df007388 */ /* 0x000fe80000000800 */
[----:B------:R-:W-:Y:S04]  /*60e0*/  STS [R223+0xa400], R54 ;  /* 0x00a40036df007388 */ /* 0x000fe80000000800 */
[----:B------:R-:W-:Y:S04]  /*60f0*/  STS [R225+0xa000], R64 ;  /* 0x00a00040e1007388 */ /* 0x000fe80000000800 */
[----:B------:R-:W-:Y:S04]  /*6100*/  STS [R225+0xa400], R66 ;  /* 0x00a40042e1007388 */ /* 0x000fe80000000800 */
[----:B------:R-:W-:Y:S01]  /*6110*/  STS [R223+0xb400], R58 ;  /* 0x00b4003adf007388 */ /* 0x000fe20000000800 */
[----:B--2---:R-:W-:-:S03]  /*6120*/  @P0 IMAD R44, R47, R5, RZ ;  /* 0x000000052f2c0224 */ /* 0x004fc600078e02ff */
[----:B------:R2:W-:Y:S01]  /*6130*/  STS [R223+0xb000], R56 ;  /* 0x00b00038df007388 */ /* 0x0005e20000000800 */
[----:B-1----:R-:W-:-:S05]  /*6140*/  @P0 IMAD.WIDE.U32 R46, R47, R4, RZ ;  /* 0x000000042f2e0225 */ /* 0x002fca00078e00ff */
[----:B------:R-:W-:Y:S02]  /*6150*/  @P0 IADD3 R44, R47, R44, RZ ;  /* 0x0000002c2f2c0210 */ /* 0x000fe40007ffe0ff */
[----:B--2---:R-:W-:Y:S01]  /*6160*/  @P0 MOV R56, R8 ;  /* 0x0000000800380202 */ /* 0x004fe20000000f00 */
        /* <DEDUP_REMOVED lines=12> */
.L_x_358:
        /* <DEDUP_REMOVED lines=12> */
.L_x_359:
[----:B------:R1:W-:Y:S01]  /*62f0*/  STS [R225+0xb000], R60 ;  /* 0x00b0003ce1007388 */ /* 0x0003e20000000800 */
[----:B------:R-:W-:Y:S01]  /*6300*/  MOV R61, R215 ;  /* 0x000000d7003d7202 */ /* 0x000fe20000000f00 */
[----:B------:R-:W-:Y:S01]  /*6310*/  IMAD R48, R229, R4, RZ ;  /* 0x00000004e5307224 */ /* 0x000fe200078e02ff */
[----:B------:R-:W-:Y:S01]  /*6320*/  ULDC.64 UR6, c[0x0][0x468] ;  /* 0x00011a0000067ab9 */ /* 0x000fe20000000a00 */
[----:B------:R2:W-:Y:S01]  /*6330*/  STS [R225+0xb400], R62 ;  /* 0x00b4003ee1007388 */ /* 0x0005e20000000800 */
[----:B------:R-:W-:Y:S01]  /*6340*/  IADD3 R45, R213, 0x20, RZ ;  /* 0x00000020d52d7810 */ /* 0x000fe20007ffe0ff */
[----:B------:R-:W-:Y:S01]  /*6350*/  IMAD R7, R241, R5, R48 ;  /* 0x00000005f1077224 */ /* 0x000fe200078e0230 */
[----:B------:R-:W-:Y:S01]  /*6360*/  BSSY B0, `(.L_x_360) ;  /* 0x0000026000007945 */ /* 0x000fe20003800000 */
[----:B------:R-:W-:Y:S01]  /*6370*/  BAR.SYNC.DEFER_BLOCKING 0x0 ;  /* 0x0000000000007b1d */ /* 0x000fe20000010000 */
[----:B-1----:R-:W-:-:S05]  /*6380*/  MOV R60, R214 ;  /* 0x000000d6003c7202 */ /* 0x002fca0000000f00 */
[----:B------:R-:W-:Y:S01]  /*6390*/  IMAD.WIDE.U32 R50, R241, R4, R60 ;  /* 0x00000004f1327225 */ /* 0x000fe200078e003c */
[----:B------:R1:W3:Y:S02]  /*63a0*/  LDS.128 R40, [R222+0x13000] ;  /* 0x01300000de287984 */ /* 0x0002e40000000c00 */
[----:B--2---:R-:W-:Y:S02]  /*63b0*/  IADD3 R62, P0, R46, R50, RZ ;  /* 0x000000322e3e7210 */ /* 0x004fe40007f1e0ff */
[----:B------:R1:W2:Y:S01]  /*63c0*/  LDS.128 R36, [R222+0x15000] ;  /* 0x01500000de247984 */ /* 0x0002a20000000c00 */
[----:B------:R-:W-:Y:S01]  /*63d0*/  IMAD R46, R216, -0x40, R243 ;  /* 0xffffffc0d82e7824 */ /* 0x000fe200078e02f3 */
[----:B------:R-:W-:Y:S02]  /*63e0*/  IADD3.X R63, R44, R51, R7, P0, !PT ;  /* 0x000000332c3f7210 */ /* 0x000fe400007fe407 */
[----:B------:R1:W4:Y:S01]  /*63f0*/  LDS.128 R32, [R222+0x17000] ;  /* 0x01700000de207984 */ /* 0x0003220000000c00 */
[----:B------:R-:W-:Y:S01]  /*6400*/  IMAD R44, R236, UR6, RZ ;  /* 0x00000006ec2c7c24 */ /* 0x000fe2000f8e02ff */
[----:B------:R-:W-:-:S02]  /*6410*/  ISETP.GE.AND P2, PT, R213, R46, PT ;  /* 0x0000002ed500720c */ /* 0x000fc40003f46270 */
[----:B------:R1:W1:Y:S01]  /*6420*/  LDS.128 R28, [R222+0x18000] ;  /* 0x01800000de1c7984 */ /* 0x0002620000000c00 */
[----:B------:R-:W-:Y:S01]  /*6430*/  IMAD R7, R221, UR7, R44 ;  /* 0x00000007dd077c24 */ /* 0x000fe2000f8e022c */
[----:B------:R-:W-:Y:S01]  /*6440*/  ISETP.GE.AND P1, PT, R45, R46, PT ;  /* 0x0000002e2d00720c */ /* 0x000fe20003f26270 */
        /* <DEDUP_REMOVED lines=8> */
[----:B------:R-:W3:Y:S01]  /*64d0*/  LDS.128 R48, [R222+0x14000] ;  /* 0x01400000de307984 */ /* 0x000ee20000000c00 */
[----:B------:R-:W-:Y:S01]  /*64e0*/  MOV R64, R62 ;  /* 0x0000003e00407202 */ /* 0x000fe20000000f00 */
[-C--:B------:R-:W-:Y:S01]  /*64f0*/  IMAD R58, R217, R4.reuse, RZ ;  /* 0x00000004d93a7224 */ /* 0x080fe200078e02ff */
[----:B------:R-:W-:Y:S01]  /*6500*/  MOV R65, R7 ;  /* 0x0000000700417202 */ /* 0x000fe20000000f00 */
[----:B------:R-:W2:Y:S01]  /*6510*/  LDS.128 R44, [R222+0x12000] ;  /* 0x01200000de2c7984 */ /* 0x000ea20000000c00 */
[----:B------:R-:W-:Y:S01]  /*6520*/  ULDC.64 UR6, c[0x0][0x3f0] ;  /* 0x0000fc0000067ab9 */ /* 0x000fe20000000a00 */
[C---:B------:R-:W-:Y:S02]  /*6530*/  IMAD R57, R213.reuse, R5, R58 ;  /* 0x00000005d5397224 */ /* 0x040fe400078e023a */
[----:B------:R-:W4:Y:S01]  /*6540*/  LDS.128 R52, [R222+0x16000] ;  /* 0x01600000de347984 */ /* 0x000f220000000c00 */
[----:B------:R-:W-:-:S05]  /*6550*/  IMAD.WIDE.U32 R64, R213, R4, R64 ;  /* 0x00000004d5407225 */ /* 0x000fca00078e0040 */
[----:B------:R-:W-:Y:S02]  /*6560*/  IADD3 R57, R65, R57, RZ ;  /* 0x0000003941397210 */ /* 0x000fe40007ffe0ff */
[----:B------:R-:W-:-:S04]  /*6570*/  LEA R58, P0, R64, UR6, 0x1 ;  /* 0x00000006403a7c11 */ /* 0x000fc8000f8008ff */
[----:B------:R-:W-:-:S05]  /*6580*/  LEA.HI.X R59, R64, UR7, R57, 0x1, P0 ;  /* 0x00000007403b7c11 */ /* 0x000fca00080f0c39 */
[----:B---3--:R3:W-:Y:S04]  /*6590*/  STG.E.128 desc[UR16][R58.64+0x80], R48 ;  /* 0x000080303a007986 */ /* 0x0087e8000c101d10 */
[----:B--2---:R3:W-:Y:S04]  /*65a0*/  STG.E.128 desc[UR16][R58.64], R44 ;  /* 0x0000002c3a007986 */ /* 0x0047e8000c101d10 */
[----:B----4-:R3:W-:Y:S02]  /*65b0*/  STG.E.128 desc[UR16][R58.64+0x100], R52 ;  /* 0x000100343a007986 */ /* 0x0107e4000c101d10 */
.L_x_361:
[----:B------:R-:W-:Y:S05]  /*65c0*/  BSYNC B0 ;  /* 0x0000000000007941 */ /* 0x000fea0003800000 */
.L_x_360:
[----:B------:R-:W-:Y:S04]  /*65d0*/  BSSY B0, `(.L_x_362) ;  /* 0x0000010000007945 */ /* 0x000fe80003800000 */
[----:B------:R-:W-:Y:S05]  /*65e0*/  @P1 BRA `(.L_x_363) ;  /* 0x0000000000381947 */ /* 0x000fea0003800000 */
[----:B---3--:R-:W-:Y:S01]  /*65f0*/  IADD3 R44, P0, R213, 0x20, RZ ;  /* 0x00000020d52c7810 */ /* 0x008fe20007f1e0ff */
[----:B------:R-:W-:Y:S01]  /*6600*/  IMAD.MOV.U32 R46, RZ, RZ, R62 ;  /* 0x000000ffff2e7224 */ /* 0x000fe200078e003e */
[----:B------:R-:W-:Y:S01]  /*6610*/  MOV R47, R7 ;  /* 0x00000007002f7202 */ /* 0x000fe20000000f00 */
[----:B------:R-:W-:Y:S02]  /*6620*/  ULDC.64 UR6, c[0x0][0x3f0] ;  /* 0x0000fc0000067ab9 */ /* 0x000fe40000000a00 */
[----:B------:R-:W-:Y:S02]  /*6630*/  IMAD.X R45, RZ, RZ, R217, P0 ;  /* 0x000000ffff2d7224 */ /* 0x000fe400000e06d9 */
[----:B------:R-:W-:-:S04]  /*6640*/  IMAD.WIDE.U32 R46, R44, R4, R46 ;  /* 0x000000042c2e7225 */ /* 0x000fc800078e002e */
[----:B------:R-:W-:Y:S01]  /*6650*/  IMAD R45, R45, R4, RZ ;  /* 0x000000042d2d7224 */ /* 0x000fe200078e02ff */
[----:B------:R-:W-:-:S03]  /*6660*/  LEA R4, P0, R46, UR6, 0x1 ;  /* 0x000000062e047c11 */ /* 0x000fc6000f8008ff */
[----:B------:R-:W-:-:S05]  /*6670*/  IMAD R45, R44, R5, R45 ;  /* 0x000000052c2d7224 */ /* 0x000fca00078e022d */
[----:B------:R-:W-:-:S04]  /*6680*/  IADD3 R45, R47, R45, RZ ;  /* 0x0000002d2f2d7210 */ /* 0x000fc80007ffe0ff */
[----:B------:R-:W-:-:S05]  /*6690*/  LEA.HI.X R5, R46, UR7, R45, 0x1, P0 ;  /* 0x000000072e057c11 */ /* 0x000fca00080f0c2d */
[----:B------:R3:W-:Y:S04]  /*66a0*/  STG.E.128 desc[UR16][R4.64], R40 ;  /* 0x0000002804007986 */ /* 0x0007e8000c101d10 */
[----:B--2---:R3:W-:Y:S04]  /*66b0*/  STG.E.128 desc[UR16][R4.64+0x80], R36 ;  /* 0x0000802404007986 */ /* 0x0047e8000c101d10 */
[----:B----4-:R3:W-:Y:S02]  /*66c0*/  STG.E.128 desc[UR16][R4.64+0x100], R32 ;  /* 0x0001002004007986 */ /* 0x0107e4000c101d10 */
.L_x_363:
[----:B------:R-:W-:Y:S05]  /*66d0*/  BSYNC B0 ;  /* 0x0000000000007941 */ /* 0x000fea0003800000 */
.L_x_362:
[-C--:B------:R-:W-:Y:S01]  /*66e0*/  IMAD.WIDE.U32 R60, R241, R2.reuse, R60 ;  /* 0x00000002f13c7225 */ /* 0x080fe200078e003c */
[----:B------:R-:W-:Y:S01]  /*66f0*/  ULDC.64 UR6, c[0x0][0x470] ;  /* 0x00011c0000067ab9 */ /* 0x000fe20000000a00 */
[----:B------:R-:W-:Y:S02]  /*6700*/  BSSY B0, `(.L_x_364) ;  /* 0x0000016000007945 */ /* 0x000fe40003800000 */
[----:B---3--:R-:W-:Y:S01]  /*6710*/  IMAD R4, R229, R2, RZ ;  /* 0x00000002e5047224 */ /* 0x008fe200078e02ff */
        /* <DEDUP_REMOVED lines=8> */
[----:B----4-:R-:W-:Y:S01]  /*67a0*/  MOV R32, R6 ;  /* 0x0000000600207202 */ /* 0x010fe20000000f00 */
[-C--:B------:R-:W-:Y:S01]  /*67b0*/  IMAD R4, R217, R2.reuse, RZ ;  /* 0x00000002d9047224 */ /* 0x080fe200078e02ff */
[----:B------:R-:W-:Y:S01]  /*67c0*/  MOV R33, R5 ;  /* 0x0000000500217202 */ /* 0x000fe20000000f00 */
[----:B------:R-:W-:Y:S02]  /*67d0*/  ULDC.64 UR6, c[0x0][0x3f8] ;  /* 0x0000fe0000067ab9 */ /* 0x000fe40000000a00 */
[C---:B------:R-:W-:Y:S02]  /*67e0*/  IMAD R4, R213.reuse, R3, R4 ;  /* 0x00000003d5047224 */ /* 0x040fe400078e0204 */
[----:B------:R-:W-:-:S05]  /*67f0*/  IMAD.WIDE.U32 R32, R213, R2, R32 ;  /* 0x00000002d5207225 */ /* 0x000fca00078e0020 */
[----:B------:R-:W-:Y:S02]  /*6800*/  IADD3 R4, R33, R4, RZ ;  /* 0x0000000421047210 */ /* 0x000fe40007ffe0ff */
[----:B------:R-:W-:-:S04]  /*6810*/  LEA R34, P0, R32, UR6, 0x1 ;  /* 0x0000000620227c11 */ /* 0x000fc8000f8008ff */
[----:B------:R-:W-:-:S05]  /*6820*/  LEA.HI.X R35, R32, UR7, R4, 0x1, P0 ;  /* 0x0000000720237c11 */ /* 0x000fca00080f0c04 */
[----:B-1----:R3:W-:Y:S04]  /*6830*/  STG.E.128 desc[UR16][R34.64], R28 ;  /* 0x0000001c22007986 */ /* 0x0027e8000c101d10 */
[----:B------:R3:W-:Y:S04]  /*6840*/  STG.E.128 desc[UR16][R34.64+0x80], R20 ;  /* 0x0000801422007986 */ /* 0x0007e8000c101d10 */
[----:B------:R3:W-:Y:S02]  /*6850*/  STG.E.128 desc[UR16][R34.64+0x100], R12 ;  /* 0x0001000c22007986 */ /* 0x0007e4000c101d10 */
.L_x_365:
[----:B------:R-:W-:Y:S05]  /*6860*/  BSYNC B0 ;  /* 0x0000000000007941 */ /* 0x000fea0003800000 */
.L_x_364:
[----:B------:R-:W-:Y:S05]  /*6870*/  @P1 BRA `(.L_x_366) ;  /* 0x0000000800101947 */ /* 0x000fea0003800000 */
[----:B------:R-:W-:Y:S01]  /*6880*/  IADD3 R4, P0, R213, 0x20, RZ ;  /* 0x00000020d5047810 */ /* 0x000fe20007f1e0ff */
[----:B-1-3--:R-:W-:Y:S01]  /*6890*/  IMAD.MOV.U32 R12, RZ, RZ, R6 ;  /* 0x000000ffff0c7224 */ /* 0x00afe200078e0006 */
        /* <DEDUP_REMOVED lines=10> */
[----:B------:R1:W-:Y:S04]  /*6940*/  STG.E.128 desc[UR16][R2.64+0x80], R16 ;  /* 0x0000801002007986 */ /* 0x0003e8000c101d10 */
[----:B------:R1:W-:Y:S01]  /*6950*/  STG.E.128 desc[UR16][R2.64+0x100], R8 ;  /* 0x0001000802007986 */ /* 0x0003e2000c101d10 */
[----:B------:R-:W-:Y:S05]  /*6960*/  BRA `(.L_x_366) ;  /* 0x0000000400d47947 */ /* 0x000fea0003800000 */
.L_x_354:
[----:B------:R-:W-:-:S13]  /*6970*/  ISETP.NE.AND P0, PT, R245, -0x1, PT ;  /* 0xfffffffff500780c */ /* 0x000fda0003f05270 */
        /* <DEDUP_REMOVED lines=22> */
.L_x_367:
        /* <DEDUP_REMOVED lines=12> */
.L_x_368:
[----:B------:R-:W-:Y:S01]  /*6ba0*/  IMAD R243, R216, -0x40, R243 ;  /* 0xffffffc0d8f37824 */ /* 0x000fe200078e02f3 */
[----:B------:R-:W-:Y:S01]  /*6bb0*/  ULDC.64 UR6, c[0x0][0x468] ;  /* 0x00011a0000067ab9 */ /* 0x000fe20000000a00 */
[-C--:B------:R-:W-:Y:S01]  /*6bc0*/  IMAD R6, R229, R4.reuse, RZ ;  /* 0x00000004e5067224 */ /* 0x080fe200078e02ff */
[----:B------:R-:W-:Y:S01]  /*6bd0*/  BSSY B0, `(.L_x_369) ;  /* 0x0000018000007945 */ /* 0x000fe20003800000 */
[----:B------:R-:W-:Y:S01]  /*6be0*/  IMAD.WIDE.U32 R14, R241, R4, R214 ;  /* 0x00000004f10e7225 */ /* 0x000fe200078e00d6 */
[----:B------:R-:W-:-:S03]  /*6bf0*/  ISETP.GE.AND P2, PT, R213, R243, PT ;  /* 0x000000f3d500720c */ /* 0x000fc60003f46270 */
[----:B------:R-:W-:Y:S01]  /*6c00*/  IMAD R7, R241, R5, R6 ;  /* 0x00000005f1077224 */ /* 0x000fe200078e0206 */
[----:B------:R-:W-:Y:S02]  /*6c10*/  IADD3 R10, P0, R10, R14, RZ ;  /* 0x0000000e0a0a7210 */ /* 0x000fe40007f1e0ff */
[----:B------:R-:W-:Y:S02]  /*6c20*/  IADD3 R6, R213, 0x20, RZ ;  /* 0x00000020d5067810 */ /* 0x000fe40007ffe0ff */
        /* <DEDUP_REMOVED lines=8> */
[----:B------:R-:W-:Y:S01]  /*6cb0*/  IMAD R6, R217, R4, RZ ;  /* 0x00000004d9067224 */ /* 0x000fe200078e02ff */
[----:B------:R-:W-:-:S03]  /*6cc0*/  ULDC.64 UR6, c[0x0][0x3f0] ;  /* 0x0000fc0000067ab9 */ /* 0x000fc60000000a00 */
[----:B------:R-:W-:-:S04]  /*6cd0*/  IMAD.WIDE.U32 R16, R213, R4, R10 ;  /* 0x00000004d5107225 */ /* 0x000fc800078e000a */
[----:B------:R-:W-:Y:S01]  /*6ce0*/  IMAD R6, R213, R5, R6 ;  /* 0x00000005d5067224 */ /* 0x000fe200078e0206 */
[----:B------:R-:W-:-:S04]  /*6cf0*/  LEA R18, P0, R16, UR6, 0x1 ;  /* 0x0000000610127c11 */ /* 0x000fc8000f8008ff */
[----:B------:R-:W-:-:S04]  /*6d00*/  IADD3 R6, R6, R17, RZ ;  /* 0x0000001106067210 */ /* 0x000fc80007ffe0ff */
[----:B------:R-:W-:-:S05]  /*6d10*/  LEA.HI.X R19, R16, UR7, R6, 0x1, P0 ;  /* 0x0000000710137c11 */ /* 0x000fca00080f0c06 */
[----:B------:R1:W-:Y:S04]  /*6d20*/  STG.E.128 desc[UR16][R18.64], RZ ;  /* 0x000000ff12007986 */ /* 0x0003e8000c101d10 */
[----:B------:R1:W-:Y:S04]  /*6d30*/  STG.E.128 desc[UR16][R18.64+0x80], RZ ;  /* 0x000080ff12007986 */ /* 0x0003e8000c101d10 */
[----:B------:R1:W-:Y:S02]  /*6d40*/  STG.E.128 desc[UR16][R18.64+0x100], RZ ;  /* 0x000100ff12007986 */ /* 0x0003e4000c101d10 */
.L_x_370:
[----:B------:R-:W-:Y:S05]  /*6d50*/  BSYNC B0 ;  /* 0x0000000000007941 */ /* 0x000fea0003800000 */
.L_x_369:
[----:B------:R-:W-:Y:S04]  /*6d60*/  BSSY B0, `(.L_x_371) ;  /* 0x000000f000007945 */ /* 0x000fe80003800000 */
[----:B------:R-:W-:Y:S05]  /*6d70*/  @P1 BRA `(.L_x_372) ;  /* 0x0000000000341947 */ /* 0x000fea0003800000 */
[----:B------:R-:W-:Y:S01]  /*6d80*/  IADD3 R7, P0, R213, 0x20, RZ ;  /* 0x00000020d5077810 */ /* 0x000fe20007f1e0ff */
[----:B------:R-:W-:Y:S01]  /*6d90*/  ULDC.64 UR6, c[0x0][0x3f0] ;  /* 0x0000fc0000067ab9 */ /* 0x000fe20000000a00 */
[----:B------:R-:W-:Y:S02]  /*6da0*/  MOV R10, R14 ;  /* 0x0000000e000a7202 */ /* 0x000fe40000000f00 */
[----:B------:R-:W-:-:S03]  /*6db0*/  IADD3.X R13, RZ, R217, RZ, P0, !PT ;  /* 0x000000d9ff0d7210 */ /* 0x000fc600007fe4ff */
[----:B------:R-:W-:-:S04]  /*6dc0*/  IMAD.WIDE.U32 R10, R7, R4, R10 ;  /* 0x00000004070a7225 */ /* 0x000fc800078e000a */
[----:B------:R-:W-:Y:S01]  /*6dd0*/  IMAD R6, R13, R4, RZ ;  /* 0x000000040d067224 */ /* 0x000fe200078e02ff */
[----:B------:R-:W-:-:S03]  /*6de0*/  LEA R4, P0, R10, UR6, 0x1 ;  /* 0x000000060a047c11 */ /* 0x000fc6000f8008ff */
[----:B------:R-:W-:-:S05]  /*6df0*/  IMAD R5, R7, R5, R6 ;  /* 0x0000000507057224 */ /* 0x000fca00078e0206 */
[----:B------:R-:W-:-:S04]  /*6e00*/  IADD3 R5, R5, R11, RZ ;  /* 0x0000000b05057210 */ /* 0x000fc80007ffe0ff */
[----:B------:R-:W-:-:S05]  /*6e10*/  LEA.HI.X R5, R10, UR7, R5, 0x1, P0 ;  /* 0x000000070a057c11 */ /* 0x000fca00080f0c05 */
[----:B------:R2:W-:Y:S04]  /*6e20*/  STG.E.128 desc[UR16][R4.64], RZ ;  /* 0x000000ff04007986 */ /* 0x0005e8000c101d10 */
[----:B------:R2:W-:Y:S04]  /*6e30*/  STG.E.128 desc[UR16][R4.64+0x80], RZ ;  /* 0x000080ff04007986 */ /* 0x0005e8000c101d10 */
[----:B------:R2:W-:Y:S02]  /*6e40*/  STG.E.128 desc[UR16][R4.64+0x100], RZ ;  /* 0x000100ff04007986 */ /* 0x0005e4000c101d10 */
.L_x_372:
[----:B------:R-:W-:Y:S05]  /*6e50*/  BSYNC B0 ;  /* 0x0000000000007941 */ /* 0x000fea0003800000 */
.L_x_371:
[-C--:B------:R-:W-:Y:S01]  /*6e60*/  IMAD.WIDE.U32 R6, R241, R2.reuse, R214 ;  /* 0x00000002f1067225 */ /* 0x080fe200078e00d6 */
[----:B------:R-:W-:Y:S01]  /*6e70*/  ULDC.64 UR6, c[0x0][0x470] ;  /* 0x00011c0000067ab9 */ /* 0x000fe20000000a00 */
[----:B------:R-:W-:Y:S02]  /*6e80*/  BSSY B0, `(.L_x_373) ;  /* 0x0000015000007945 */ /* 0x000fe40003800000 */
[----:B--2---:R-:W-:Y:S01]  /*6e90*/  IMAD R4, R229, R2, RZ ;  /* 0x00000002e5047224 */ /* 0x004fe200078e02ff */
[----:B------:R-:W-:Y:S01]  /*6ea0*/  IADD3 R8, P0, R12, R6, RZ ;  /* 0x000000060c087210 */ /* 0x000fe20007f1e0ff */
[----:B------:R-:W-:Y:S02]  /*6eb0*/  IMAD R236, R236, UR6, RZ ;  /* 0x00000006ecec7c24 */ /* 0x000fe4000f8e02ff */
[----:B------:R-:W-:-:S05]  /*6ec0*/  IMAD R4, R241, R3, R4 ;  /* 0x00000003f1047224 */ /* 0x000fca00078e0204 */
[----:B------:R-:W-:Y:S01]  /*6ed0*/  IADD3.X R9, R9, R7, R4, P0, !PT ;  /* 0x0000000709097210 */ /* 0x000fe200007fe404 */
        /* <DEDUP_REMOVED lines=15> */
.L_x_374:
[----:B------:R-:W-:Y:S05]  /*6fd0*/  BSYNC B0 ;  /* 0x0000000000007941 */ /* 0x000fea0003800000 */
.L_x_373:
        /* <DEDUP_REMOVED lines=14> */
.L_x_366:
[----:B------:R-:W-:Y:S05]  /*70c0*/  BSYNC B1 ;  /* 0x0000000000017941 */ /* 0x000fea0003800000 */
.L_x_349:
[----:B-1-3--:R-:W1:Y:S02]  /*70d0*/  LDC R3, c[0x0][0xc] ;  /* 0x00000300ff037b82 */ /* 0x00ae640000000800 */
[----:B-1----:R-:W-:-:S04]  /*70e0*/  IADD3 R216, R3, R216, RZ ;  /* 0x000000d803d87210 */ /* 0x002fc80007ffe0ff */
[----:B------:R-:W-:-:S13]  /*70f0*/  ISETP.GE.AND P0, PT, R216, UR14, PT ;  /* 0x0000000ed8007c0c */ /* 0x000fda000bf06270 */
[----:B------:R-:W-:Y:S05]  /*7100*/  @P0 BRA `(.L_x_375) ;  /* 0x0000000000040947 */ /* 0x000fea0003800000 */
[----:B------:R-:W-:Y:S05]  /*7110*/  BRA `(.L_x_376) ;  /* 0xffffff9800047947 */ /* 0x000fea000383ffff */
.L_x_375:
[----:B------:R-:W-:Y:S05]  /*7120*/  EXIT ;  /* 0x000000000000794d */ /* 0x000fea0003800000 */
.L_x_377:
        /* <DEDUP_REMOVED lines=13> */
.L_x_1590:


//--------------------- .text._ZN5flash44flash_bwd_dq_dk_dv_loop_seqk_parallel_kernelI23Flash_bwd_kernel_traitsILi192ELi64ELi64ELi8ELi4ELi2ELi2ELb0ELb0EN7cutlass6half_tE19Flash_kernel_traitsILi192ELi64ELi64ELi8ES3_EELb0ELb0ELb0ELb1ELb0ELb0ELb0EEEvNS_16Flash_bwd_paramsE --------------------------
	.section	.text._ZN5flash44flash_bwd_dq_dk_dv_loop_seqk_parallel_kernelI23Flash_bwd_kernel_traitsILi192ELi64ELi64ELi8ELi4ELi2ELi2ELb0ELb0EN7cutlass6half_tE19Flash_kernel_traitsILi192ELi64ELi64ELi8ES3_EELb0ELb0ELb0ELb1ELb0ELb0ELb0EEEvNS_16Flash_bwd_paramsE,"ax",@progbits
	.align	128
        .global         _ZN5flash44flash_bwd_dq_dk_dv_loop_seqk_parallel_kernelI23Flash_bwd_kernel_traitsILi192ELi64ELi64ELi8ELi4ELi2ELi2ELb0ELb0EN7cutlass6half_tE19Flash_kernel_traitsILi192ELi64ELi64ELi8ES3_EELb0ELb0ELb0ELb1ELb0ELb0ELb0EEEvNS_16Flash_bwd_paramsE
        .type           _ZN5flash44flash_bwd_dq_dk_dv_loop_seqk_parallel_kernelI23Flash_bwd_kernel_traitsILi192ELi64ELi64ELi8ELi4ELi2ELi2ELb0ELb0EN7cutlass6half_tE19Flash_kernel_traitsILi192ELi64ELi64ELi8ES3_EELb0ELb0ELb0ELb1ELb0ELb0ELb0EEEvNS_16Flash_bwd_paramsE,@function
        .size           _ZN5flash44flash_bwd_dq_dk_dv_loop_seqk_parallel_kernelI23Flash_bwd_kernel_traitsILi192ELi64ELi64ELi8ELi4ELi2ELi2ELb0ELb0EN7cutlass6half_tE19Flash_kernel_traitsILi192ELi64ELi64ELi8ES3_EELb0ELb0ELb0ELb1ELb0ELb0ELb0EEEvNS_16Flash_bwd_paramsE,(.L_x_1591 - _ZN5flash44flash_bwd_dq_dk_dv_loop_seqk_parallel_kernelI23Flash_bwd_kernel_traitsILi192ELi64ELi64ELi8ELi4ELi2ELi2ELb0ELb0EN7cutlass6half_tE19Flash_kernel_traitsILi192ELi64ELi64ELi8ES3_EELb0ELb0ELb0ELb1ELb0ELb0ELb0EEEvNS_16Flash_bwd_paramsE)
        .other          _ZN5flash44flash_bwd_dq_dk_dv_loop_seqk_parallel_kernelI23Flash_bwd_kernel_traitsILi192ELi64ELi64ELi8ELi4ELi2ELi2ELb0ELb0EN7cutlass6half_tE19Flash_kernel_traitsILi192ELi64ELi64ELi8ES3_EELb0ELb0ELb0ELb1ELb0ELb0ELb0EEEvNS_16Flash_bwd_paramsE,@"STO_CUDA_ENTRY STV_DEFAULT"
_ZN5flash44flash_bwd_dq_dk_dv_loop_seqk_parallel_kernelI23Flash_bwd_kernel_traitsILi192ELi64ELi64ELi8ELi4ELi2ELi2ELb0ELb0EN7cutlass6half_tE19Flash_kernel_traitsILi192ELi64ELi64ELi8ES3_EELb0ELb0ELb0ELb1ELb0ELb0ELb0EEEvNS_16Flash_bwd_paramsE:
.text._ZN5flash44flash_bwd_dq_dk_dv_loop_seqk_parallel_kernelI23Flash_bwd_kernel_traitsILi192ELi64ELi64ELi8ELi4ELi2ELi2ELb0ELb0EN7cutlass6half_tE19Flash_kernel_traitsILi192ELi64ELi64ELi8ES3_EELb0ELb0ELb0ELb1ELb0ELb0ELb0EEEvNS_16Flash_bwd_paramsE:
        /* <DEDUP_REMOVED lines=25> */
[----:B------:R-:W-:Y:S02]  /*0190*/  LEA.HI R15, R9, R6, RZ, 0x3 ;  /* 0x00000006090f7211 */ /* 0x000fe400078f18ff */
[--C-:B------:R-:W-:Y:S02]  /*01a0*/  SHF.R.S32.HI R10, RZ, 0x2, R7.reuse ;  /* 0x00000002ff0a7819 */ /* 0x100fe40000011407 */
[----:B------:R-:W-:Y:S02]  /*01b0*/  SHF.R.S32.HI R4, RZ, 0x1f, R7 ;  /* 0x0000001fff047819 */ /* 0x000fe40000011407 */
[----:B------:R-:W-:Y:S02]  /*01c0*/  LOP3.LUT R3, R15, 0xfffffff8, RZ, 0xc0, !PT ;  /* 0xfffffff80f037812 */ /* 0x000fe400078ec0ff */
[----:B------:R-:W-:-:S02]  /*01d0*/  SHF.R.S32.HI R204, RZ, 0x3, R15 ;  /* 0x00000003ffcc7819 */ /* 0x000fc4000001140f */
[----:B------:R-:W-:Y:S01]  /*01e0*/  LEA.HI R4, R4, R10, RZ, 0x3 ;  /* 0x0000000a04047211 */ /* 0x000fe200078f18ff */
[----:B------:R-:W-:Y:S01]  /*01f0*/  IMAD.IADD R3, R6, 0x1, -R3 ;  /* 0x0000000106037824 */ /* 0x000fe200078e0a03 */
[----:B------:R-:W-:Y:S01]  /*0200*/  LEA.HI R14, R9, R6, RZ, 0x4 ;  /* 0x00000006090e7211 */ /* 0x000fe200078f20ff */
[----:B------:R-:W-:Y:S01]  /*0210*/  IMAD.SHL.U32 R203, R204, 0x40, RZ ;  /* 0x00000040cccb7824 */ /* 0x000fe200078e00ff */
[----:B------:R-:W-:Y:S01]  /*0220*/  LOP3.LUT R4, R4, 0xfffffff8, RZ, 0xc0, !PT ;  /* 0xfffffff804047812 */ /* 0x000fe200078ec0ff */
[----:B------:R-:W-:Y:S01]  /*0230*/  IMAD.SHL.U32 R206, R3, 0x8, RZ ;  /* 0x0000000803ce7824 */ /* 0x000fe200078e00ff */
[----:B------:R-:W-:Y:S02]  /*0240*/  SHF.R.S32.HI R2, RZ, 0x4, R14 ;  /* 0x00000004ff027819 */ /* 0x000fe4000001140e */
[----:B------:R-:W-:Y:S01]  /*0250*/  LOP3.LUT R203, R203, 0x1c0, RZ, 0xc0, !PT ;  /* 0x000001c0cbcb7812 */ /* 0x000fe200078ec0ff */
[----:B------:R-:W-:Y:S01]  /*0260*/  IMAD.IADD R4, R10, 0x1, -R4 ;  /* 0x000000010a047824 */ /* 0x000fe200078e0a04 */
[----:B------:R-:W-:Y:S01]  /*0270*/  LEA.HI R0, R14, R2, RZ, 0x1 ;  /* 0x000000020e007211 */ /* 0x000fe200078f08ff */
[----:B------:R-:W-:Y:S01]  /*0280*/  IMAD.SHL.U32 R10, R3, 0x40, RZ ;  /* 0x00000040030a7824 */ /* 0x000fe200078e00ff */
[----:B------:R-:W-:Y:S01]  /*0290*/  LOP3.LUT R5, R203, 0x38, R206, 0xf8, !PT ;  /* 0x00000038cb057812 */ /* 0x000fe200078ef8ce */
[C---:B------:R-:W-:Y:S01]  /*02a0*/  VIADD R210, R206.reuse, 0x40 ;  /* 0x00000040ced27836 */ /* 0x040fe20000000000 */
[----:B------:R-:W-:Y:S01]  /*02b0*/  LEA.HI R8, R9, R6, RZ, 0x5 ;  /* 0x0000000609087211 */ /* 0x000fe200078f28ff */
[----:B------:R-:W-:Y:S01]  /*02c0*/  VIADD R209, R206, 0x80 ;  /* 0x00000080ced17836 */ /* 0x000fe20000000000 */
[----:B------:R-:W-:-:S02]  /*02d0*/  SHF.R.U32.HI R203, RZ, 0x3, R203 ;  /* 0x00000003ffcb7819 */ /* 0x000fc400000116cb */
[----:B------:R-:W-:Y:S02]  /*02e0*/  LOP3.LUT R14, R14, 0xfffffff0, RZ, 0xc0, !PT ;  /* 0xfffffff00e0e7812 */ /* 0x000fe400078ec0ff */
[----:B------:R-:W-:Y:S02]  /*02f0*/  LOP3.LUT R0, R0, 0xfffffffe, RZ, 0xc0, !PT ;  /* 0xfffffffe00007812 */ /* 0x000fe400078ec0ff */
[----:B------:R-:W-:Y:S01]  /*0300*/  LOP3.LUT R12, R4, 0x1, RZ, 0xc0, !PT ;  /* 0x00000001040c7812 */ /* 0x000fe200078ec0ff */
[----:B------:R-:W-:Y:S01]  /*0310*/  IMAD.IADD R14, R6, 0x1, -R14 ;  /* 0x00000001060e7824 */ /* 0x000fe200078e0a0e */
[----:B------:R-:W-:Y:S01]  /*0320*/  LEA.HI R216, R9, R6, RZ, 0x6 ;  /* 0x0000000609d87211 */ /* 0x000fe200078f30ff */
[----:B------:R-:W-:Y:S01]  /*0330*/  IMAD.IADD R0, R2, 0x1, -R0 ;  /* 0x0000000102007824 */ /* 0x000fe200078e0a00 */
[----:B------:R-:W-:Y:S02]  /*0340*/  SHF.R.S32.HI R202, RZ, 0x5, R8 ;  /* 0x00000005ffca7819 */ /* 0x000fe40000011408 */
[----:B------:R-:W-:Y:S01]  /*0350*/  LOP3.LUT R203, R5, R203, RZ, 0x3c, !PT ;  /* 0x000000cb05cb7212 */ /* 0x000fe200078e3cff */
[C---:B------:R-:W-:Y:S01]  /*0360*/  IMAD.SHL.U32 R11, R0.reuse, 0x200, RZ ;  /* 0x00000200000b7824 */ /* 0x040fe200078e00ff */
[C---:B------:R-:W-:Y:S01]  /*0370*/  LOP3.LUT P4, RZ, R3.reuse, 0x4, RZ, 0xc0, !PT ;  /* 0x0000000403ff7812 */ /* 0x040fe2000788c0ff */
[----:B------:R-:W-:Y:S01]  /*0380*/  IMAD.SHL.U32 R195, R0, 0x20, RZ ;  /* 0x0000002000c37824 */ /* 0x000fe200078e00ff */
[----:B------:R-:W-:-:S02]  /*0390*/  LOP3.LUT P3, RZ, R3, 0x2, RZ, 0xc0, !PT ;  /* 0x0000000203ff7812 */ /* 0x000fc4000786c0ff */
[----:B------:R-:W-:Y:S02]  /*03a0*/  LEA.HI R5, R9, R6, RZ, 0x7 ;  /* 0x0000000609057211 */ /* 0x000fe400078f38ff */
[----:B------:R-:W-:Y:S02]  /*03b0*/  ISETP.NE.U32.AND P0, PT, R12, 0x1, PT ;  /* 0x000000010c00780c */ /* 0x000fe40003f05070 */
[----:B------:R-:W-:Y:S02]  /*03c0*/  SHF.R.S32.HI R216, RZ, 0x6, R216 ;  /* 0x00000006ffd87819 */ /* 0x000fe400000114d8 */
[CC--:B------:R-:W-:Y:S02]  /*03d0*/  LEA.HI R2, R8.reuse, R202.reuse, RZ, 0x1 ;  /* 0x000000ca08027211 */ /* 0x0c0fe400078f08ff */
[----:B------:R-:W-:Y:S01]  /*03e0*/  LOP3.LUT R201, R8, 0xffffffe0, RZ, 0xc0, !PT ;  /* 0xffffffe008c97812 */ /* 0x000fe200078ec0ff */
[C---:B------:R-:W-:Y:S01]  /*03f0*/  IMAD R203, R216.reuse, 0x200, R203 ;  /* 0x00000200d8cb7824 */ /* 0x040fe200078e02cb */
[----:B------:R-:W-:Y:S01]  /*0400*/  LOP3.LUT R7, R7, 0x7ffffffc, RZ, 0xc0, !PT ;  /* 0x7ffffffc07077812 */ /* 0x000fe200078ec0ff */
[----:B------:R-:W-:Y:S01]  /*0410*/  IMAD.SHL.U32 R216, R216, 0x8, RZ ;  /* 0x00000008d8d87824 */ /* 0x000fe200078e00ff */
[----:B------:R-:W-:Y:S01]  /*0420*/  SHF.R.S32.HI R196, RZ, 0x1f, R8 ;  /* 0x0000001fffc47819 */ /* 0x000fe20000011408 */
[C---:B------:R-:W-:Y:S01]  /*0430*/  IMAD.IADD R201, R6.reuse, 0x1, -R201 ;  /* 0x0000000106c97824 */ /* 0x040fe200078e0ac9 */
[----:B------:R-:W-:Y:S01]  /*0440*/  SHF.R.S32.HI R5, RZ, 0x7, R5 ;  /* 0x00000007ff057819 */ /* 0x000fe20000011405 */
[----:B------:R-:W-:Y:S01]  /*0450*/  IMAD.IADD R7, R6, 0x1, -R7 ;  /* 0x0000000106077824 */ /* 0x000fe200078e0a07 */
[C---:B------:R-:W-:Y:S01]  /*0460*/  R2P PR, R4.reuse, 0x6 ;  /* 0x0000000604007804 */ /* 0x040fe20000000000 */
[----:B------:R-:W-:Y:S01]  /*0470*/  IMAD.SHL.U32 R4, R4, 0x40, RZ ;  /* 0x0000004004047824 */ /* 0x000fe200078e00ff */
[----:B------:R-:W-:Y:S01]  /*0480*/  SHF.R.S32.HI R3, RZ, 0x1f, R14 ;  /* 0x0000001fff037819 */ /* 0x000fe2000001140e */
[C---:B------:R-:W-:Y:S01]  /*0490*/  IMAD R13, R5.reuse, 0x800, R11 ;  /* 0x00000800050d7824 */ /* 0x040fe200078e020b */
[----:B------:R-:W-:Y:S01]  /*04a0*/  LOP3.LUT R2, R2, 0xfffffffe, RZ, 0xc0, !PT ;  /* 0xfffffffe02027812 */ /* 0x000fe200078ec0ff */
[----:B------:R-:W-:Y:S01]  /*04b0*/  IMAD.SHL.U32 R6, R5, 0x20, RZ ;  /* 0x0000002005067824 */ /* 0x000fe200078e00ff */
[----:B------:R-:W-:-:S02]  /*04c0*/  LEA.HI R196, R196, R202, RZ, 0x2 ;  /* 0x000000cac4c47211 */ /* 0x000fc400078f10ff */
[----:B------:R-:W-:Y:S01]  /*04d0*/  LEA.HI R3, R3, R14, RZ, 0x3 ;  /* 0x0000000e03037211 */ /* 0x000fe200078f18ff */
[----:B------:R-:W-:Y:S01]  /*04e0*/  IMAD.IADD R2, R202, 0x1, -R2 ;  /* 0x00000001ca027824 */ /* 0x000fe200078e0a02 */
[----:B------:R-:W-:Y:S01]  /*04f0*/  LOP3.LUT R5, R4, 0x1c0, RZ, 0xc0, !PT ;  /* 0x000001c004057812 */ /* 0x000fe200078ec0ff */
[----:B------:R-:W-:Y:S01]  /*0500*/  IMAD.SHL.U32 R4, R7, 0x2, RZ ;  /* 0x0000000207047824 */ /* 0x000fe200078e00ff */
[----:B------:R-:W-:Y:S01]  /*0510*/  LOP3.LUT R196, R196, 0xfffffffc, RZ, 0xc0, !PT ;  /* 0xfffffffcc4c47812 */ /* 0x000fe200078ec0ff */
[----:B------:R-:W-:Y:S01]  /*0520*/  IMAD.SHL.U32 R190, R2, 0x10, RZ ;  /* 0x0000001002be7824 */ /* 0x000fe200078e00ff */
[----:B------:R-:W-:Y:S02]  /*0530*/  LOP3.LUT R200, R3, 0xfffffff8, RZ, 0xc0, !PT ;  /* 0xfffffff803c87812 */ /* 0x000fe400078ec0ff */
[----:B------:R-:W-:Y:S01]  /*0540*/  LOP3.LUT R216, R216, 0x18, RZ, 0xc0, !PT ;  /* 0x00000018d8d87812 */ /* 0x000fe200078ec0ff */
[----:B------:R-:W-:Y:S01]  /*0550*/  IMAD.IADD R196, R202, 0x1, -R196 ;  /* 0x00000001cac47824 */ /* 0x000fe200078e0ac4 */
[----:B------:R-:W-:Y:S01]  /*0560*/  LOP3.LUT R198, R6, 0x6, R198, 0xf8, !PT ;  /* 0x0000000606c67812 */ /* 0x000fe200078ef8c6 */
[----:B------:R-:W-:Y:S01]  /*0570*/  IMAD.IADD R200, R14, 0x1, -R200 ;  /* 0x000000010ec87824 */ /* 0x000fe200078e0ac8 */
[----:B------:R-:W-:Y:S01]  /*0580*/  SHF.R.U32.HI R217, RZ, 0x3, R5 ;  /* 0x00000003ffd97819 */ /* 0x000fe20000011605 */
[----:B------:R-:W-:Y:S01]  /*0590*/  IMAD R7, R196, 0x400, R4 ;  /* 0x00000400c4077824 */ /* 0x000fe200078e0204 */
[----:B------:R-:W-:Y:S01]  /*05a0*/  LOP3.LUT R6, R5, 0x20, R6, 0xf8, !PT ;  /* 0x0000002005067812 */ /* 0x000fe200078ef806 */
[----:B------:R-:W-:Y:S01]  /*05b0*/  IMAD R4, R2, 0x400, R4 ;  /* 0x0000040002047824 */ /* 0x000fe200078e0204 */
[----:B------:R-:W-:-:S02]  /*05c0*/  LOP3.LUT R10, R10, 0x1c0, RZ, 0xc0, !PT ;  /* 0x000001c00a0a7812 */ /* 0x000fc400078ec0ff */
[----:B------:R-:W-:Y:S02]  /*05d0*/  LOP3.LUT R195, R216, 0x20, R195, 0xf8, !PT ;  /* 0x00000020d8c37812 */ /* 0x000fe400078ef8c3 */
[----:B------:R-:W-:Y:S01]  /*05e0*/  LOP3.LUT R216, R217, R5, R216, 0x1e, !PT ;  /* 0x00000005d9d87212 */ /* 0x000fe200078e1ed8 */
[----:B------:R-:W-:Y:S01]  /*05f0*/  IMAD.SHL.U32 R5, R200, 0x40, RZ ;  /* 0x00000040c8057824 */ /* 0x000fe200078e00ff */
[----:B------:R-:W-:Y:S02]  /*0600*/  LOP3.LUT R217, R6, R217, RZ, 0x3c, !PT ;  /* 0x000000d906d97212 */ /* 0x000fe400078e3cff */
[----:B------:R-:W-:Y:S01]  /*0610*/  LOP3.LUT R194, R10, 0x8, R15, 0xf8, !PT ;  /* 0x000000080ac27812 */ /* 0x000fe200078ef80f */
[----:B------:R-:W-:Y:S01]  /*0620*/  IMAD.IADD R216, R4, 0x1, R216 ;  /* 0x0000000104d87824 */ /* 0x000fe200078e02d8 */
[----:B------:R-:W-:Y:S01]  /*0630*/  LOP3.LUT R190, R10, 0x10, R190, 0xf8, !PT ;  /* 0x000000100abe7812 */ /* 0x000fe200078ef8be */
[----:B------:R-:W-:Y:S01]  /*0640*/  IMAD.IADD R217, R7, 0x1, R217 ;  /* 0x0000000107d97824 */ /* 0x000fe200078e02d9 */
[----:B------:R-:W-:Y:S01]  /*0650*/  SHF.R.U32.HI R10, RZ, 0x3, R10 ;  /* 0x00000003ff0a7819 */ /* 0x000fe2000001160a */
[----:B------:R-:W-:Y:S01]  /*0660*/  IMAD.SHL.U32 R7, R0, 0x8, RZ ;  /* 0x0000000800077824 */ /* 0x000fe200078e00ff */
[----:B------:R-:W-:-:S02]  /*0670*/  SHF.R.S32.HI R6, RZ, 0x1f, R201 ;  /* 0x0000001fff067819 */ /* 0x000fc400000114c9 */
[----:B------:R-:W-:Y:S02]  /*0680*/  LOP3.LUT R194, R194, R10, RZ, 0x3c, !PT ;  /* 0x0000000ac2c27212 */ /* 0x000fe400078e3cff */
[----:B------:R-:W-:Y:S01]  /*0690*/  LEA.HI R0, R6, R201, RZ, 0x2 ;  /* 0x000000c906007211 */ /* 0x000fe200078f10ff */
[----:B------:R-:W-:Y:S01]  /*06a0*/  IMAD.SHL.U32 R6, R3, 0x40, RZ ;  /* 0x0000004003067824 */ /* 0x000fe200078e00ff */
[----:B------:R-:W-:Y:S01]  /*06b0*/  LOP3.LUT R5, R5, 0x1c0, RZ, 0xc0, !PT ;  /* 0x000001c005057812 */ /* 0x000fe200078ec0ff */
[----:B------:R-:W-:Y:S01]  /*06c0*/  IMAD.IADD R194, R13, 0x1, R194 ;  /* 0x000000010dc27824 */ /* 0x000fe200078e02c2 */
[----:B------:R-:W-:Y:S02]  /*06d0*/  SHF.R.S32.HI R199, RZ, 0x2, R0 ;  /* 0x00000002ffc77819 */ /* 0x000fe40000011400 */
[----:B------:R-:W-:Y:S01]  /*06e0*/  SHF.R.U32.HI R189, RZ, 0x3, R5 ;  /* 0x00000003ffbd7819 */ /* 0x000fe20000011605 */
[----:B------:R-:W-:Y:S01]  /*06f0*/  IMAD.SHL.U32 R194, R194, 0x2, RZ ;  /* 0x00000002c2c27824 */ /* 0x000fe200078e00ff */
[----:B------:R-:W-:Y:S01]  /*0700*/  LOP3.LUT R3, R5, 0x8, R7, 0xf8, !PT ;  /* 0x0000000805037812 */ /* 0x000fe200078ef807 */
[----:B------:R-:W-:Y:S01]  /*0710*/  IMAD R199, R196, 0x10, R199 ;  /* 0x00000010c4c77824 */ /* 0x000fe200078e02c7 */
[----:B------:R-:W-:Y:S01]  /*0720*/  LOP3.LUT R0, R6, 0xfffffe00, RZ, 0xc0, !PT ;  /* 0xfffffe0006007812 */ /* 0x000fe200078ec0ff */
[----:B------:R-:W-:Y:S01]  /*0730*/  VIADD R192, R194, UR6 ;  /* 0x00000006c2c07c36 */ /* 0x000fe20008000000 */
[----:B------:R-:W-:-:S02]  /*0740*/  LOP3.LUT R190, R190, 0x8, R15, 0xf8, !PT ;  /* 0x00000008bebe7812 */ /* 0x000fc400078ef80f */
[----:B------:R-:W-:Y:S01]  /*0750*/  LOP3.LUT R195, R189, R195, R5, 0x1e, !PT ;  /* 0x000000c3bdc37212 */ /* 0x000fe200078e1e05 */
[--C-:B------:R-:W-:Y:S01]  /*0760*/  IMAD R196, R196, 0x400, R0.reuse ;  /* 0x00000400c4c47824 */ /* 0x100fe200078e0200 */
[----:B------:R-:W-:Y:S01]  /*0770*/  LOP3.LUT R189, R3, R189, RZ, 0x3c, !PT ;  /* 0x000000bd03bd7212 */ /* 0x000fe200078e3cff */
[----:B------:R-:W-:Y:S01]  /*0780*/  IMAD R2, R2, 0x400, R0 ;  /* 0x0000040002027824 */ /* 0x000fe200078e0200 */
[----:B------:R-:W-:Y:S02]  /*0790*/  LOP3.LUT R190, R11, R190, R10, 0xf6, !PT ;  /* 0x000000be0bbe7212 */ /* 0x000fe400078ef60a */
        /* <DEDUP_REMOVED lines=16> */
[----:B------:R-:W-:Y:S01]  /*08a0*/  SHF.R.S32.HI R205, RZ, 0x1f, R204 ;  /* 0x0000001fffcd7819 */ /* 0x000fe200000114cc */
[C---:B------:R-:W-:Y:S01]  /*08b0*/  VIADD R218, R216.reuse, 0x40 ;  /* 0x00000040d8da7836 */ /* 0x040fe20000000000 */
[----:B------:R-:W-:Y:S01]  /*08c0*/  LEA R213, R203, UR5, 0x1 ;  /* 0x00000005cbd57c11 */ /* 0x000fe2000f8e08ff */
[----:B------:R-:W-:Y:S01]  /*08d0*/  IMAD.IADD R191, R193, 0x1, R191 ;  /* 0x00000001c1bf7824 */ /* 0x000fe200078e02bf */
[----:B------:R-:W-:Y:S01]  /*08e0*/  SHF.L.U64.HI R212, R199, 0x2, R212 ;  /* 0x00000002c7d47819 */ /* 0x000fe200000102d4 */
[----:B------:R-:W-:Y:S01]  /*08f0*/  @P2 VIADD R218, R216, 0xffffffc0 ;  /* 0xffffffc0d8da2836 */ /* 0x000fe20000000000 */
[----:B------:R-:W-:Y:S01]  /*0900*/  LEA R189, R189, UR4, 0x1 ;  /* 0x00000004bdbd7c11 */ /* 0x000fe2000f8e08ff */
[----:B---34-:R-:W-:-:S07]  /*0910*/  IMAD.IADD R224, R224, 0x1, R219 ;  /* 0x00000001e0e07824 */ /* 0x018fce00078e02db */
.L_x_424:
[----:B------:R-:W1:Y:S01]  /*0920*/  LDC.64 R4, c[0x0][0x2f0] ;  /* 0x0000bc00ff047b82 */ /* 0x000e620000000a00 */
[C---:B------:R-:W-:Y:S01]  /*0930*/  IMAD.SHL.U32 R7, R208.reuse, 0x4, RZ ;  /* 0x00000004d0077824 */ /* 0x040fe200078e00ff */
[----:B--2---:R-:W-:Y:S01]  /*0940*/  SHF.R.S32.HI R15, RZ, 0x1f, R208 ;  /* 0x0000001fff0f7819 */ /* 0x004fe200000114d0 */
        /* <DEDUP_REMOVED lines=44> */
.L_x_378:
        /* <DEDUP_REMOVED lines=23> */
[----:B------:R-:W2:Y:S01]  /*0d80*/  LDC R22, c[0x0][0x270] ;  /* 0x00009c00ff167b82 */ /* 0x000ea20000000800 */
[----:B------:R-:W-:-:S04]  /*0d90*/  IMAD.WIDE.U32 R12, R208, R4, RZ ;  /* 0x00000004d00c7225 */ /* 0x000fc800078e00ff */
[C---:B------:R-:W-:Y:S01]  /*0da0*/  IMAD R5, R208.reuse, R5, R11 ;  /* 0x00000005d0057224 */ /* 0x040fe200078e020b */
[----:B----4-:R-:W-:Y:S02]  /*0db0*/  SHF.R.S32.HI R11, RZ, 0x1f, R29 ;  /* 0x0000001fff0b7819 */ /* 0x010fe4000001141d */
[----:B------:R-:W1:Y:S01]  /*0dc0*/  LDC.U8 R4, c[0x0][0x3d8] ;  /* 0x0000f600ff047b82 */ /* 0x000e620000000000 */
[----:B------:R-:W-:Y:S01]  /*0dd0*/  IMAD.WIDE.U32 R34, R208, R29, RZ ;  /* 0x0000001dd0227225 */ /* 0x000fe200078e00ff */
[----:B-----5:R-:W4:Y:S01]  /*0de0*/  MUFU.RCP R2, R2 ;  /* 0x0000000200027308 */ /* 0x020f220000001000 */
[----:B------:R-:W-:Y:S02]  /*0df0*/  IADD3 R27, R13, R5, RZ ;  /* 0x000000050d1b7210 */ /* 0x000fe40007ffe0ff */
[----:B------:R-:W-:-:S03]  /*0e00*/  @P1 IADD3 R5, R241, R242, RZ ;  /* 0x000000f2f1051210 */ /* 0x000fc60007ffe0ff */
[----:B------:R-:W5:Y:S01]  /*0e10*/  LDC R33, c[0x0][0x2c4] ;  /* 0x0000b100ff217b82 */ /* 0x000f620000000800 */
[----:B--2---:R-:W-:Y:S01]  /*0e20*/  IMAD.WIDE R40, R23, R22, RZ ;  /* 0x0000001617287225 */ /* 0x004fe200078e02ff */
[----:B----4-:R-:W-:-:S03]  /*0e30*/  IADD3 R2, R2, 0xffffffe, RZ ;  /* 0x0ffffffe02027810 */ /* 0x010fc60007ffe0ff */
[----:B------:R-:W-:Y:S01]  /*0e40*/  IMAD.WIDE.U32 R30, R40, R19, RZ ;  /* 0x00000013281e7225 */ /* 0x000fe200078e00ff */
[----:B------:R-:W2:Y:S03]  /*0e50*/  F2I.FTZ.U32.TRUNC.NTZ R3, R2 ;  /* 0x0000000200037305 */ /* 0x000ea6000021f000 */
        /* <DEDUP_REMOVED lines=8> */
[----:B------:R-:W4:Y:S03]  /*0ee0*/  @P1 LDC.64 R6, c[0x0][0x250] ;  /* 0x00009400ff061b82 */ /* 0x000f260000000a00 */
        /* <DEDUP_REMOVED lines=13> */
[----:B----4-:R-:W-:-:S02]  /*0fc0*/  @P1 IMAD R17, R5, R7, RZ ;  /* 0x0000000705111224 */ /* 0x010fc400078e02ff */
[----:B------:R-:W-:Y:S01]  /*0fd0*/  @P1 IMAD.WIDE.U32 R12, R5, R6, RZ ;  /* 0x00000006050c1225 */ /* 0x000fe200078e00ff */
[----:B------:R-:W-:-:S03]  /*0fe0*/  IADD3 R5, R35, R9, RZ ;  /* 0x0000000923057210 */ /* 0x000fc60007ffe0ff */
[----:B------:R-:W-:Y:S01]  /*0ff0*/  @P2 IMAD.IADD R27, R25, 0x1, R10 ;  /* 0x00000001191b2824 */ /* 0x000fe200078e020a */
[----:B------:R-:W-:Y:S01]  /*1000*/  @P3 IADD3 R16, R16, 0x1, RZ ;  /* 0x0000000110103810 */ /* 0x000fe20007ffe0ff */
[----:B------:R-:W2:Y:S01]  /*1010*/  @!P2 LDC.64 R10, c[0x0][0x418] ;  /* 0x00010600ff0aab82 */ /* 0x000ea20000000a00 */
[----:B-1----:R-:W-:Y:S01]  /*1020*/  ISETP.NE.AND P3, PT, R4, RZ, PT ;  /* 0x000000ff0400720c */ /* 0x002fe20003f65270 */
[C---:B------:R-:W-:Y:S01]  /*1030*/  IMAD R24, R40.reuse, R5, R24 ;  /* 0x0000000528187224 */ /* 0x040fe200078e0218 */
[----:B------:R-:W-:Y:S01]  /*1040*/  @P1 IADD3 R17, R13, R17, RZ ;  /* 0x000000110d111210 */ /* 0x000fe20007ffe0ff */
[----:B------:R-:W-:Y:S01]  /*1050*/  IMAD.WIDE.U32 R34, R40, R34, RZ ;  /* 0x0000002228227225 */ /* 0x000fe200078e00ff */
[----:B------:R-:W-:-:S03]  /*1060*/  @P1 MOV R18, R12 ;  /* 0x0000000c00121202 */ /* 0x000fc60000000f00 */
[----:B------:R-:W1:Y:S01]  /*1070*/  @P2 LDC.64 R12, c[0x0][0x420] ;  /* 0x00010800ff0c2b82 */ /* 0x000e620000000a00 */
[----:B------:R-:W-:Y:S01]  /*1080*/  IMAD R4, R41, R19, RZ ;  /* 0x0000001329047224 */ /* 0x000fe200078e02ff */
[----:B------:R-:W-:Y:S01]  /*1090*/  IADD3 R24, R35, R24, RZ ;  /* 0x0000001823187210 */ /* 0x000fe20007ffe0ff */
[----:B------:R-:W-:Y:S01]  /*10a0*/  @!P0 IMAD.MOV R16, RZ, RZ, -R16 ;  /* 0x000000ffff108224 */ /* 0x000fe200078e0a10 */
[----:B------:R-:W-:Y:S02]  /*10b0*/  @!P5 LOP3.LUT R16, RZ, R8, RZ, 0x33, !PT ;  /* 0x00000008ff10d212 */ /* 0x000fe400078e33ff */
[----:B------:R-:W-:Y:S01]  /*10c0*/  @P2 IADD3 R24, R31, R4, RZ ;  /* 0x000000041f182210 */ /* 0x000fe20007ffe0ff */
[----:B-----5:R-:W-:Y:S01]  /*10d0*/  @P3 IMAD R39, R208, R33, RZ ;  /* 0x00000021d0273224 */ /* 0x020fe200078e02ff */
[----:B------:R-:W3:Y:S01]  /*10e0*/  LDC.64 R4, c[0x0][0x488] ;  /* 0x00012200ff047b82 */ /* 0x000ee20000000a00 */
[----:B------:R-:W-:Y:S02]  /*10f0*/  SEL R25, R34, R30, !P2 ;  /* 0x0000001e22197207 */ /* 0x000fe40005000000 */
[----:B------:R-:W-:-:S02]  /*1100*/  SHF.L.U64.HI R35, R208, 0x7, R15 ;  /* 0x00000007d0237819 */ /* 0x000fc4000001020f */
[----:B------:R-:W-:Y:S02]  /*1110*/  IADD3 R38, P0, R26, R38, RZ ;  /* 0x000000261a267210 */ /* 0x000fe40007f1e0ff */
[----:B------:R-:W-:Y:S01]  /*1120*/  SEL R35, R35, RZ, P4 ;  /* 0x000000ff23237207 */ /* 0x000fe20002000000 */
[----:B------:R-:W4:Y:S01]  /*1130*/  @P3 LDC R32, c[0x0][0x2e4] ;  /* 0x0000b900ff203b82 */ /* 0x000f220000000800 */
[-C--:B--2---:R-:W-:Y:S01]  /*1140*/  @!P2 IMAD R31, R15, R10.reuse, RZ ;  /* 0x0000000a0f1fa224 */ /* 0x084fe200078e02ff */
[----:B------:R-:W-:Y:S01]  /*1150*/  SHF.R.S32.HI R30, RZ, 0x1f, R26 ;  /* 0x0000001fff1e7819 */ /* 0x000fe2000001141a */
[----:B------:R-:W-:-:S03]  /*1160*/  @!P2 IMAD.WIDE.U32 R42, R208, R10, RZ ;  /* 0x0000000ad02aa225 */ /* 0x000fc600078e00ff */
[----:B------:R-:W-:Y:S02]  /*1170*/  IADD3.X R35, R30, R35, RZ, P0, !PT ;  /* 0x000000231e237210 */ /* 0x000fe400007fe4ff */
[----:B------:R-:W2:Y:S01]  /*1180*/  @P1 LDC.64 R8, c[0x0][0x248] ;  /* 0x00009200ff081b82 */ /* 0x000ea20000000a00 */
[----:B-1----:R-:W-:-:S04]  /*1190*/  @P2 IMAD.WIDE.U32 R36, R19, R12, RZ ;  /* 0x0000000c13242225 */ /* 0x002fc800078e00ff */
[----:B------:R-:W-:Y:S02]  /*11a0*/  @!P2 IMAD R12, R208, R11, R31 ;  /* 0x0000000bd00ca224 */ /* 0x000fe400078e021f */
[-C--:B------:R-:W-:Y:S01]  /*11b0*/  IMAD R11, R41, R38.reuse, RZ ;  /* 0x00000026290b7224 */ /* 0x080fe200078e02ff */
[----:B------:R-:W1:Y:S01]  /*11c0*/  LDC.U8 R34, c[0x0][0x480] ;  /* 0x00012000ff227b82 */ /* 0x000e620000000000 */
[----:B------:R-:W-:Y:S01]  /*11d0*/  @P2 IMAD R31, R19, R13, R37 ;  /* 0x0000000d131f2224 */ /* 0x000fe200078e0225 */
[----:B------:R-:W-:Y:S01]  /*11e0*/  @P3 SEL R13, R39, R19, !P2 ;  /* 0x00000013270d3207 */ /* 0x000fe20005000000 */
[----:B------:R-:W-:Y:S01]  /*11f0*/  IMAD.WIDE.U32 R38, R40, R38, RZ ;  /* 0x0000002628267225 */ /* 0x000fe200078e00ff */
[----:B------:R-:W-:-:S03]  /*1200*/  @!P2 IADD3 R31, R43, R12, RZ ;  /* 0x0000000c2b1fa210 */ /* 0x000fc60007ffe0ff */
[----:B------:R-:W-:Y:S02]  /*1210*/  IMAD R11, R40, R35, R11 ;  /* 0x00000023280b7224 */ /* 0x000fe400078e020b */
[----:B---3--:R-:W-:-:S04]  /*1220*/  IMAD.WIDE.U32 R40, R20, R4, RZ ;  /* 0x0000000414287225 */ /* 0x008fc800078e00ff */
[----:B------:R-:W-:Y:S02]  /*1230*/  @P1 IMAD.IADD R4, R241, 0x1, R242 ;  /* 0x00000001f1041824 */ /* 0x000fe400078e02f2 */
[----:B------:R-:W-:Y:S01]  /*1240*/  @P2 IMAD.MOV.U32 R10, RZ, RZ, R36 ;  /* 0x000000ffff0a2224 */ /* 0x000fe200078e0024 */
[----:B------:R-:W-:Y:S01]  /*1250*/  @!P2 MOV R10, R42 ;  /* 0x0000002a000aa202 */ /* 0x000fe20000000f00 */
[----:B----4-:R-:W-:Y:S02]  /*1260*/  @P3 IMAD R32, R214, R32, R13 ;  /* 0x00000020d6203224 */ /* 0x010fe400078e020d */
[----:B------:R-:W-:Y:S02]  /*1270*/  @!P3 IMAD R12, R208, R22, R214 ;  /* 0x00000016d00cb224 */ /* 0x000fe400078e02d6 */
[----:B------:R-:W-:Y:S02]  /*1280*/  IMAD R5, R20, R5, R41 ;  /* 0x0000000514057224 */ /* 0x000fe400078e0229 */
[----:B------:R-:W-:Y:S01]  /*1290*/  IMAD R36, R214, R23, RZ ;  /* 0x00000017d6247224 */ /* 0x000fe200078e02ff */
[----:B-1----:R-:W-:Y:S01]  /*12a0*/  ISETP.NE.AND P0, PT, R34, RZ, PT ;  /* 0x000000ff2200720c */ /* 0x002fe20003f05270 */
[----:B--2---:R-:W-:-:S02]  /*12b0*/  @P1 IMAD R13, R4, R9, RZ ;  /* 0x00000009040d1224 */ /* 0x004fc400078e02ff */
[----:B------:R-:W-:Y:S01]  /*12c0*/  @P1 IMAD.WIDE.U32 R42, R4, R8, RZ ;  /* 0x00000008042a1225 */ /* 0x000fe200078e00ff */
[----:B------:R-:W-:Y:S02]  /*12d0*/  SEL R34, R40, RZ, P0 ;  /* 0x000000ff28227207 */ /* 0x000fe40000000000 */
[----:B------:R-:W-:Y:S01]  /*12e0*/  SHF.R.S32.HI R35, RZ, 0x1f, R36 ;  /* 0x0000001fff237819 */ /* 0x000fe20000011424 */
[----:B------:R-:W-:Y:S01]  /*12f0*/  @!P3 IMAD R32, R12, R33, RZ ;  /* 0x000000210c20b224 */ /* 0x000fe200078e02ff */
[----:B------:R-:W-:Y:S02]  /*1300*/  SHF.R.S32.HI R12, RZ, 0x1f, R14 ;  /* 0x0000001fff0c7819 */ /* 0x000fe4000001140e */
        /* <DEDUP_REMOVED lines=16> */
.L_x_380:
        /* <DEDUP_REMOVED lines=13> */
.L_x_381:
        /* <DEDUP_REMOVED lines=10> */
.L_x_382:
[----:B------:R-:W-:-:S04]  /*1580*/  IMAD R4, R208, R22, R214 ;  /* 0x00000016d0047224 */ /* 0x000fc800078e02d6 */
[----:B------:R-:W-:-:S07]  /*1590*/  IMAD R29, R4, R29, RZ ;  /* 0x0000001d041d7224 */ /* 0x000fce00078e02ff */
.L_x_383:
[----:B------:R-:W1:Y:S01]  /*15a0*/  LDC.64 R4, c[0x0][0x420] ;  /* 0x00010800ff047b82 */ /* 0x000e620000000a00 */
[----:B------:R-:W-:Y:S01]  /*15b0*/  IMAD R22, R23, R22, RZ ;  /* 0x0000001617167224 */ /* 0x000fe200078e02ff */
[----:B------:R-:W-:Y:S01]  /*15c0*/  SHF.R.S32.HI R207, RZ, 0x1f, R206 ;  /* 0x0000001fffcf7819 */ /* 0x000fe200000114ce */
[----:B------:R-:W-:Y:S01]  /*15d0*/  ULDC.64 UR6, c[0x0][0x428] ;  /* 0x00010a0000067ab9 */ /* 0x000fe20000000a00 */
[C---:B------:R-:W-:Y:S01]  /*15e0*/  IMAD.IADD R29, R26.reuse, 0x1, R29 ;  /* 0x000000011a1d7824 */ /* 0x040fe200078e021d */
[----:B------:R-:W-:Y:S01]  /*15f0*/  IADD3 R32, R26, R32, RZ ;  /* 0x000000201a207210 */ /* 0x000fe20007ffe0ff */
[----:B------:R-:W-:Y:S01]  /*1600*/  IMAD.SHL.U32 R19, R22, 0x40, RZ ;  /* 0x0000004016137824 */ /* 0x000fe200078e00ff */
[----:B------:R-:W-:Y:S01]  /*1610*/  ULDC.64 UR8, c[0x0][0x258] ;  /* 0x0000960000087ab9 */ /* 0x000fe20000000a00 */
[----:B------:R-:W-:Y:S01]  /*1620*/  IMAD R23, R202, R22, R201 ;  /* 0x00000016ca177224 */ /* 0x000fe200078e02c9 */
[----:B------:R-:W-:Y:S01]  /*1630*/  BSSY B1, `(.L_x_379) ;  /* 0x0000741000017945 */ /* 0x000fe20003800000 */
[----:B------:R-:W-:-:S02]  /*1640*/  LEA.HI.SX32 R21, R21, 0xffffffff, 0x1a ;  /* 0xffffffff15157811 */ /* 0x000fc400078fd2ff */
[----:B------:R-:W-:Y:S02]  /*1650*/  IADD3 R36, P2, P1, R38, R19, R36 ;  /* 0x0000001326247210 */ /* 0x000fe4000795e024 */
[----:B------:R-:W-:Y:S02]  /*1660*/  IADD3 R38, P3, R206, R10, RZ ;  /* 0x0000000ace267210 */ /* 0x000fe40007f7e0ff */
[----:B------:R-:W-:Y:S02]  /*1670*/  SHF.R.S32.HI R19, RZ, 0x1f, R19 ;  /* 0x0000001fff137819 */ /* 0x000fe40000011413 */
[----:B------:R-:W-:Y:S02]  /*1680*/  IADD3.X R39, R207, R31, RZ, P3, !PT ;  /* 0x0000001fcf277210 */ /* 0x000fe40001ffe4ff */
[----:B------:R-:W-:Y:S02]  /*1690*/  IADD3 R10, P3, R204, R26, RZ ;  /* 0x0000001acc0a7210 */ /* 0x000fe40007f7e0ff */
[----:B------:R-:W-:Y:S01]  /*16a0*/  IADD3.X R19, R37, R19, R35, P2, P1 ;  /* 0x0000001325137210 */ /* 0x000fe200017e2423 */
[----:B-1----:R-:W-:Y:S01]  /*16b0*/  IMAD R31, R30, R4, RZ ;  /* 0x000000041e1f7224 */ /* 0x002fe200078e02ff */
[----:B------:R-:W-:Y:S01]  /*16c0*/  IADD3 R25, P2, P1, R34, R36, R25 ;  /* 0x0000002422197210 */ /* 0x000fe2000795e019 */
[C---:B------:R-:W-:Y:S01]  /*16d0*/  IMAD.WIDE.U32 R38, R26.reuse, R4, R38 ;  /* 0x000000041a267225 */ /* 0x040fe200078e0026 */
[----:B------:R-:W1:Y:S02]  /*16e0*/  LDC.64 R34, c[0x0][0x478] ;  /* 0x00011e00ff227b82 */ /* 0x000e640000000a00 */
[----:B------:R-:W-:Y:S01]  /*16f0*/  IADD3.X R19, R33, R19, R24, P2, P1 ;  /* 0x0000001321137210 */ /* 0x000fe200017e2418 */
[----:B------:R-:W-:Y:S01]  /*1700*/  IMAD R22, R26, R5, R31 ;  /* 0x000000051a167224 */ /* 0x000fe200078e021f */
[----:B------:R-:W-:Y:S01]  /*1710*/  IADD3 R25, P1, R23, R25, RZ ;  /* 0x0000001917197210 */ /* 0x000fe20007f3e0ff */
[----:B------:R-:W-:Y:S01]  /*1720*/  IMAD.X R30, R205, 0x1, R30, P3 ;  /* 0x00000001cd1e7824 */ /* 0x000fe200018e061e */
[----:B------:R-:W-:Y:S01]  /*1730*/  ISETP.GE.AND P3, PT, R222, 0x1, PT ;  /* 0x00000001de00780c */ /* 0x000fe20003f66270 */
[----:B------:R-:W-:Y:S01]  /*1740*/  IMAD.WIDE.U32 R40, R10, R2, R206 ;  /* 0x000000020a287225 */ /* 0x000fe200078e00ce */
[----:B------:R-:W-:-:S02]  /*1750*/  IADD3 R39, R39, R22, RZ ;  /* 0x0000001627277210 */ /* 0x000fc40007ffe0ff */
[----:B------:R-:W-:Y:S01]  /*1760*/  LEA.HI.X.SX32 R23, R23, R19, 0x1, P1 ;  /* 0x0000001317177211 */ /* 0x000fe200008f0eff */
[----:B------:R-:W-:Y:S01]  /*1770*/  IMAD R22, R30, R2, RZ ;  /* 0x000000021e167224 */ /* 0x000fe200078e02ff */
[----:B------:R-:W-:Y:S01]  /*1780*/  IADD3 R26, P2, R28, R40, RZ ;  /* 0x000000281c1a7210 */ /* 0x000fe20007f5e0ff */
[----:B------:R-:W2:Y:S01]  /*1790*/  LDC.64 R30, c[0x0][0x2b0] ;  /* 0x0000ac00ff1e7b82 */ /* 0x000ea20000000a00 */
        /* <DEDUP_REMOVED lines=15> */
[----:B------:R-:W-:Y:S01]  /*1890*/  IMAD R22, R204, R5, R22 ;  /* 0x00000005cc167224 */ /* 0x000fe200078e0216 */
        /* <DEDUP_REMOVED lines=12> */
[C---:B------:R-:W-:Y:S02]  /*1960*/  VIADD R21, R204.reuse, 0x20 ;  /* 0x00000020cc157836 */ /* 0x040fe40000000000 */
        /* <DEDUP_REMOVED lines=31> */
.L_x_386:
[----:B------:R-:W-:Y:S05]  /*1b60*/  BSYNC B0 ;  /* 0x0000000000007941 */ /* 0x000fea0003800000 */
.L_x_385:
        /* <DEDUP_REMOVED lines=42> */
.L_x_388:
[----:B------:R-:W-:Y:S05]  /*1e10*/  BSYNC B0 ;  /* 0x0000000000007941 */ /* 0x000fea0003800000 */
.L_x_387:
        /* <DEDUP_REMOVED lines=16> */
.L_x_390:
        /* <DEDUP_REMOVED lines=29> */
.L_x_391:
[----:B------:R-:W-:Y:S05]  /*20f0*/  BSYNC B0 ;  /* 0x0000000000007941 */ /* 0x000fea0003800000 */
.L_x_389:
        /* <DEDUP_REMOVED lines=17> */
.L_x_393:
        /* <DEDUP_REMOVED lines=37> */
.L_x_394:
[----:B------:R-:W-:Y:S05]  /*2460*/  BSYNC B0 ;  /* 0x0000000000007941 */ /* 0x000fea0003800000 */
.L_x_392:
[----:B-1----:R-:W-:Y:S01]  /*2470*/  IMAD R2, R211, -0x40, R240 ;  /* 0xffffffc0d3027824 */ /* 0x002fe200078e02f0 */
[----:B------:R-:W-:Y:S01]  /*2480*/  ULDC.64 UR6, c[0x0][0x260] ;  /* 0x0000980000067ab9 */ /* 0x000fe20000000a00 */
[--C-:B------:R-:W-:Y:S01]  /*2490*/  IMAD.WIDE.U32 R4, R14, R8, R206.reuse ;  /* 0x000000080e047225 */ /* 0x100fe200078e00ce */
[----:B------:R-:W-:Y:S02]  /*24a0*/  BSSY B0, `(.L_x_395) ;  /* 0x0000037000007945 */ /* 0x000fe40003800000 */
[----:B------:R-:W-:Y:S01]  /*24b0*/  ISETP.GE.AND P6, PT, R204, R2, PT ;  /* 0x00000002cc00720c */ /* 0x000fe20003fc6270 */
[----:B------:R-:W-:Y:S01]  /*24c0*/  IMAD R3, R12, R8, RZ ;  /* 0x000000080c037224 */ /* 0x000fe200078e02ff */
[----:B------:R-:W-:Y:S01]  /*24d0*/  IADD3 R4, P0, R20, R4, RZ ;  /* 0x0000000414047210 */ /* 0x000fe20007f1e0ff */
[----:B------:R-:W-:Y:S01]  /*24e0*/  IMAD.WIDE.U32 R22, R14, R6, R206 ;  /* 0x000000060e167225 */ /* 0x000fe200078e00ce */
[----:B------:R-:W-:-:S03]  /*24f0*/  ISETP.GE.AND P5, PT, R21, R2, PT ;  /* 0x000000021500720c */ /* 0x000fc60003fa6270 */
[----:B------:R-:W-:Y:S02]  /*2500*/  IMAD R3, R14, R9, R3 ;  /* 0x000000090e037224 */ /* 0x000fe400078e0203 */
[----:B------:R-:W-:-:S03]  /*2510*/  IMAD R12, R12, R6, RZ ;  /* 0x000000060c0c7224 */ /* 0x000fc600078e02ff */
[----:B------:R-:W-:Y:S01]  /*2520*/  IADD3.X R5, R13, R5, R3, P0, !PT ;  /* 0x000000050d057210 */ /* 0x000fe200007fe403 */
[----:B------:R1:W-:Y:S01]  /*2530*/  @P6 STS.128 [R213+0x12000], RZ ;  /* 0x012000ffd5006388 */ /* 0x0003e20000000c00 */
[----:B------:R-:W-:Y:S01]  /*2540*/  IMAD R3, R11, UR6, RZ ;  /* 0x000000060b037c24 */ /* 0x000fe2000f8e02ff */
[----:B------:R-:W-:Y:S01]  /*2550*/  IADD3 R20, P0, R18, R22, RZ ;  /* 0x0000001612147210 */ /* 0x000fe20007f1e0ff */
[----:B------:R-:W-:Y:S01]  /*2560*/  IMAD R2, R14, R7, R12 ;  /* 0x000000070e027224 */ /* 0x000fe200078e020c */
[----:B------:R1:W-:Y:S01]  /*2570*/  @P6 STS.128 [R213+0x14000], RZ ;  /* 0x014000ffd5006388 */ /* 0x0003e20000000c00 */
[C---:B------:R-:W-:Y:S02]  /*2580*/  IMAD R3, R16.reuse, UR7, R3 ;  /* 0x0000000710037c24 */ /* 0x040fe4000f8e0203 */
[----:B------:R-:W-:Y:S01]  /*2590*/  IMAD.WIDE.U32 R18, R16, UR6, R4 ;  /* 0x0000000610127c25 */ /* 0x000fe2000f8e0004 */
[----:B------:R1:W-:Y:S01]  /*25a0*/  @P6 STS.128 [R213+0x16000], RZ ;  /* 0x016000ffd5006388 */ /* 0x0003e20000000c00 */
[----:B------:R-:W-:-:S03]  /*25b0*/  IADD3.X R21, R17, R23, R2, P0, !PT ;  /* 0x0000001711157210 */ /* 0x000fc600007fe402 */
        /* <DEDUP_REMOVED lines=37> */
.L_x_396:
[----:B------:R-:W-:Y:S05]  /*2810*/  BSYNC B0 ;  /* 0x0000000000007941 */ /* 0x000fea0003800000 */
.L_x_395:
        /* <DEDUP_REMOVED lines=41> */
.L_x_398:
[----:B------:R-:W-:Y:S05]  /*2ab0*/  BSYNC B0 ;  /* 0x0000000000007941 */ /* 0x000fea0003800000 */
.L_x_397:
[----:B------:R1:W-:Y:S01]  /*2ac0*/  @P6 STS.128 [R213+0x18000], RZ ;  /* 0x018000ffd5006388 */ /* 0x0003e20000000c00 */
[----:B------:R-:W-:Y:S01]  /*2ad0*/  ULDC.64 UR6, c[0x0][0x268] ;  /* 0x00009a0000067ab9 */ /* 0x000fe20000000a00 */
[----:B------:R-:W-:Y:S01]  /*2ae0*/  BSSY B0, `(.L_x_399) ;  /* 0x000002b000007945 */ /* 0x000fe20003800000 */
[----:B------:R-:W-:Y:S01]  /*2af0*/  IMAD R11, R11, UR6, RZ ;  /* 0x000000060b0b7c24 */ /* 0x000fe2000f8e02ff */
[----:B------:R1:W-:Y:S01]  /*2b00*/  @P6 STS.128 [R213+0x1a000], RZ ;  /* 0x01a000ffd5006388 */ /* 0x0003e20000000c00 */
[----:B------:R-:W-:-:S03]  /*2b10*/  IMAD.WIDE.U32 R20, R16, UR6, R20 ;  /* 0x0000000610147c25 */ /* 0x000fc6000f8e0014 */
[----:B------:R1:W-:Y:S01]  /*2b20*/  @P6 STS.128 [R213+0x1c000], RZ ;  /* 0x01c000ffd5006388 */ /* 0x0003e20000000c00 */
[----:B------:R-:W-:-:S05]  /*2b30*/  IMAD R8, R16, UR7, R11 ;  /* 0x0000000710087c24 */ /* 0x000fca000f8e020b */
        /* <DEDUP_REMOVED lines=12> */
[----:B-1----:R-:W1:Y:S01]  /*2c00*/  @!P4 LDC.64 R4, c[0x0][0x220] ;  /* 0x00008800ff04cb82 */ /* 0x002e620000000a00 */
        /* <DEDUP_REMOVED lines=24> */
.L_x_400:
[----:B------:R-:W-:Y:S05]  /*2d90*/  BSYNC B0 ;  /* 0x0000000000007941 */ /* 0x000fea0003800000 */
.L_x_399:
        /* <DEDUP_REMOVED lines=42> */
.L_x_402:
[----:B------:R-:W-:Y:S05]  /*3040*/  BSYNC B0 ;  /* 0x0000000000007941 */ /* 0x000fea0003800000 */
.L_x_401:
[----:B------:R-:W-:Y:S01]  /*3050*/  ULDC.64 UR6, c[0x0][0x3c8] ;  /* 0x0000f20000067ab9 */ /* 0x000fe20000000a00 */
[C---:B------:R-:W-:Y:S01]  /*3060*/  IMAD.SHL.U32 R229, R199.reuse, 0x4, RZ ;  /* 0x00000004c7e57824 */ /* 0x040fe200078e00ff */
[----:B------:R-:W-:Y:S01]  /*3070*/  ISETP.NE.U32.AND P2, PT, RZ, UR6, PT ;  /* 0x00000006ff007c0c */ /* 0x000fe2000bf45070 */
[----:B------:R-:W0:Y:S01]  /*3080*/  LDGDEPBAR ;  /* 0x00000000000079af */ /* 0x000e220000000000 */
[----:B------:R-:W-:Y:S01]  /*3090*/  ISETP.GE.AND P4, PT, R199, R10, PT ;  /* 0x0000000ac700720c */ /* 0x000fe20003f86270 */
[----:B------:R-:W-:Y:S01]  /*30a0*/  IMAD.MOV.U32 R236, RZ, RZ, 0x7f800000 ;  /* 0x7f800000ffec7424 */ /* 0x000fe200078e00ff */
[----:B------:R-:W-:Y:S01]  /*30b0*/  ISETP.NE.AND.EX P2, PT, RZ, UR7, PT, P2 ;  /* 0x00000007ff007c0c */ /* 0x000fe2000bf45320 */
[----:B------:R-:W-:Y:S01]  /*30c0*/  IMAD.MOV.U32 R237, RZ, RZ, 0x7f800000 ;  /* 0x7f800000ffed7424 */ /* 0x000fe200078e00ff */
[----:B------:R-:W2:Y:S01]  /*30d0*/  LDC R221, c[0x0][0x270] ;  /* 0x00009c00ffdd7b82 */ /* 0x000ea20000000800 */
[----:B------:R-:W-:Y:S01]  /*30e0*/  VIADD R14, R14, 0x40 ;  /* 0x000000400e0e7836 */ /* 0x000fe20000000000 */
[----:B------:R-:W-:-:S09]  /*30f0*/  ULDC UR4, c[0x0][0x2d0] ;  /* 0x0000b40000047ab9 */ /* 0x000fd20000000800 */
[----:B-1----:R-:W1:Y:S02]  /*3100*/  @P2 LDC.64 R2, c[0x0][0x3d0] ;  /* 0x0000f400ff022b82 */ /* 0x002e640000000a00 */
[-C--:B-1----:R-:W-:Y:S02]  /*3110*/  @P2 IMAD R15, R15, R2.reuse, RZ ;  /* 0x000000020f0f2224 */ /* 0x082fe400078e02ff */
[----:B------:R-:W-:-:S04]  /*3120*/  @P2 IMAD.WIDE.U32 R4, R208, R2, R214 ;  /* 0x00000002d0042225 */ /* 0x000fc800078e00d6 */
[----:B------:R-:W-:Y:S01]  /*3130*/  @P2 IMAD R3, R208, R3, R15 ;  /* 0x00000003d0032224 */ /* 0x000fe200078e020f */
[----:B------:R-:W-:Y:S01]  /*3140*/  @P2 LEA R2, P0, R4, UR6, 0x2 ;  /* 0x0000000604022c11 */ /* 0x000fe2000f8010ff */
[----:B------:R-:W-:Y:S02]  /*3150*/  VIADD R188, R195, 0x3000 ;  /* 0x00003000c3bc7836 */ /* 0x000fe40000000000 */
[----:B------:R-:W-:Y:S02]  /*3160*/  VIADD R187, R196, 0x3000 ;  /* 0x00003000c4bb7836 */ /* 0x000fe40000000000 */
[----:B------:R-:W-:Y:S02]  /*3170*/  IMAD.MOV.U32 R235, RZ, RZ, RZ ;  /* 0x000000ffffeb7224 */ /* 0x000fe400078e00ff */
[----:B------:R-:W-:Y:S02]  /*3180*/  @P2 IMAD.IADD R3, R5, 0x1, R3 ;  /* 0x0000000105032824 */ /* 0x000fe400078e0203 */
[----:B------:R-:W-:-:S02]  /*3190*/  IMAD.MOV.U32 R186, RZ, RZ, 0x20 ;  /* 0x00000020ffba7424 */ /* 0x000fc400078e00ff */
[----:B------:R-:W-:Y:S01]  /*31a0*/  IMAD R223, R211, 0x40, R198 ;  /* 0x00000040d3df7824 */ /* 0x000fe200078e02c6 */
[----:B------:R-:W-:Y:S01]  /*31b0*/  @P2 LEA.HI.X R3, R4, UR7, R3, 0x2, P0 ;  /* 0x0000000704032c11 */ /* 0x000fe200080f1403 */
[----:B------:R-:W-:Y:S01]  /*31c0*/  IMAD.MOV.U32 R185, RZ, RZ, 0x40 ;  /* 0x00000040ffb97424 */ /* 0x000fe200078e00ff */
[----:B------:R-:W-:Y:S01]  /*31d0*/  SEL R188, R188, R195, !P1 ;  /* 0x000000c3bcbc7207 */ /* 0x000fe20004800000 */
[----:B------:R-:W-:Y:S01]  /*31e0*/  IMAD.MOV.U32 R234, RZ, RZ, R238 ;  /* 0x000000ffffea7224 */ /* 0x000fe200078e00ee */
[----:B------:R-:W-:Y:S01]  /*31f0*/  SEL R187, R187, R196, !P1 ;  /* 0x000000c4bbbb7207 */ /* 0x000fe20004800000 */
[----:B------:R1:W3:Y:S01]  /*3200*/  @P2 LDG.E R2, desc[UR14][R2.64] ;  /* 0x0000000e02022981 */ /* 0x0002e2000c1e1900 */
[----:B------:R-:W-:Y:S02]  /*3210*/  IADD3 R4, P0, R229, R228, RZ ;  /* 0x000000e4e5047210 */ /* 0x000fe40007f1e0ff */
[----:B------:R-:W-:Y:S02]  /*3220*/  CS2R R142, SRZ ;  /* 0x00000000008e7805 */ /* 0x000fe4000001ff00 */
[----:B------:R-:W-:-:S02]  /*3230*/  IADD3 R222, -R222, R199, -R223 ;  /* 0x000000c7dede7210 */ /* 0x000fc40007ffe9df */
[----:B------:R-:W-:Y:S02]  /*3240*/  CS2R R140, SRZ ;  /* 0x00000000008c7805 */ /* 0x000fe4000001ff00 */
[----:B------:R-:W-:Y:S01]  /*3250*/  CS2R R146, SRZ ;  /* 0x0000000000927805 */ /* 0x000fe2000001ff00 */
[----:B------:R-:W-:Y:S01]  /*3260*/  IMAD.X R5, R212, 0x1, R227, P0 ;  /* 0x00000001d4057824 */ /* 0x000fe200000e06e3 */
[----:B------:R-:W-:Y:S02]  /*3270*/  CS2R R144, SRZ ;  /* 0x0000000000907805 */ /* 0x000fe4000001ff00 */
        /* <DEDUP_REMOVED lines=17> */
[----:B-1----:R-:W-:Y:S01]  /*3390*/  VIADD R3, R199, 0x8 ;  /* 0x00000008c7037836 */ /* 0x002fe20000000000 */
[----:B------:R-:W-:-:S02]  /*33a0*/  CS2R R106, SRZ ;  /* 0x00000000006a7805 */ /* 0x000fc4000001ff00 */
[----:B------:R-:W-:Y:S02]  /*33b0*/  CS2R R104, SRZ ;  /* 0x0000000000687805 */ /* 0x000fe4000001ff00 */
[----:B------:R-:W-:Y:S02]  /*33c0*/  CS2R R102, SRZ ;  /* 0x0000000000667805 */ /* 0x000fe4000001ff00 */
[----:B------:R-:W-:Y:S02]  /*33d0*/  CS2R R100, SRZ ;  /* 0x0000000000647805 */ /* 0x000fe4000001ff00 */
[----:B------:R-:W-:Y:S02]  /*33e0*/  ISETP.GE.AND P3, PT, R3, R10, PT ;  /* 0x0000000a0300720c */ /* 0x000fe40003f66270 */
[----:B------:R-:W-:Y:S01]  /*33f0*/  CS2R R62, SRZ ;  /* 0x00000000003e7805 */ /* 0x000fe2000001ff00 */
[----:B------:R-:W1:Y:S01]  /*3400*/  @P2 LDC R3, c[0x0][0x2e8] ;  /* 0x0000ba00ff032b82 */ /* 0x000e620000000800 */
        /* <DEDUP_REMOVED lines=10> */
[----:B------:R1:W5:Y:S01]  /*34b0*/  @!P3 LDG.E R237, desc[UR14][R4.64+0x20] ;  /* 0x0000200e04edb981 */ /* 0x000362000c1e1900 */
        /* <DEDUP_REMOVED lines=12> */
[----:B-1----:R-:W3:Y:S01]  /*3580*/  @P2 MUFU.RCP R3, R3 ;  /* 0x0000000300032308 */ /* 0x002ee20000001000 */
[----:B------:R-:W-:Y:S02]  /*3590*/  ISETP.GE.AND P0, PT, R14, R240, PT ;  /* 0x000000f00e00720c */ /* 0x000fe40003f06270 */
[----:B------:R-:W-:Y:S01]  /*35a0*/  CS2R R20, SRZ ;  /* 0x0000000000147805 */ /* 0x000fe2000001ff00 */
[----:B------:R-:W-:Y:S01]  /*35b0*/  IMAD.IADD R222, R222, 0x1, R240 ;  /* 0x00000001dede7824 */ /* 0x000fe200078e02f0 */
[----:B------:R-:W-:Y:S01]  /*35c0*/  LEA R188, R188, UR5, 0x1 ;  /* 0x00000005bcbc7c11 */ /* 0x000fe2000f8e08ff */
[----:B------:R-:W-:Y:S01]  /*35d0*/  ULDC UR6, c[0x0][0x2dc] ;  /* 0x0000b70000067ab9 */ /* 0x000fe20000000800 */
[----:B------:R-:W-:Y:S01]  /*35e0*/  LEA R187, R187, UR5, 0x1 ;  /* 0x00000005bbbb7c11 */ /* 0x000fe2000f8e08ff */
[----:B------:R-:W-:-:S06]  /*35f0*/  ULDC UR7, c[0x0][0x2ec] ;  /* 0x0000bb0000077ab9 */ /* 0x000fcc0000000800 */
[C---:B------:R-:W-:Y:S02]  /*3600*/  @P0 VIADD R233, R223.reuse, 0x19 ;  /* 0x00000019dfe90836 */ /* 0x040fe40000000000 */
[C---:B------:R-:W-:Y:S02]  /*3610*/  @P0 VIADD R232, R223.reuse, 0x18 ;  /* 0x00000018dfe80836 */ /* 0x040fe40000000000 */
[C---:B------:R-:W-:Y:S02]  /*3620*/  @P0 VIADD R231, R223.reuse, 0x11 ;  /* 0x00000011dfe70836 */ /* 0x040fe40000000000 */
[C---:B------:R-:W-:Y:S02]  /*3630*/  @P0 VIADD R230, R223.reuse, 0x10 ;  /* 0x00000010dfe60836 */ /* 0x040fe40000000000 */
[C---:B------:R-:W-:Y:S02]  /*3640*/  @P0 VIADD R244, R223.reuse, 0x9 ;  /* 0x00000009dff40836 */ /* 0x040fe40000000000 */
[----:B------:R-:W-:-:S02]  /*3650*/  @P0 VIADD R243, R223, 0x8 ;  /* 0x00000008dff30836 */ /* 0x000fc40000000000 */
[----:B------:R-:W-:Y:S02]  /*3660*/  @P0 VIADD R245, R223, 0x1 ;  /* 0x00000001dff50836 */ /* 0x000fe40000000000 */
[----:B---3--:R-:W-:Y:S01]  /*3670*/  @P2 FMUL.FTZ R235, R2, R3 ;  /* 0x0000000302eb2220 */ /* 0x008fe20000410000 */
[----:B------:R-:W-:-:S05]  /*3680*/  R2P PR, R200, 0x6 ;  /* 0x00000006c8007804 */ /* 0x000fca0000000000 */
[----:B------:R-:W-:Y:S02]  /*3690*/  SEL R186, R186, 0xffffffe0, !P1 ;  /* 0xffffffe0baba7807 */ /* 0x000fe40004800000 */
[----:B------:R-:W-:-:S03]  /*36a0*/  SEL R185, R185, 0xffffffc0, !P2 ;  /* 0xffffffc0b9b97807 */ /* 0x000fc60005000000 */
[C---:B------:R-:W-:Y:S02]  /*36b0*/  IMAD.IADD R184, R189.reuse, 0x1, R186 ;  /* 0x00000001bdb87824 */ /* 0x040fe400078e02ba */
[----:B------:R-:W-:Y:S02]  /*36c0*/  IMAD.IADD R2, R189, 0x1, R185 ;  /* 0x00000001bd027824 */ /* 0x000fe400078e02b9 */
[----:B--2---:R-:W-:-:S07]  /*36d0*/  IMAD.IADD R3, R185, 0x1, R184 ;  /* 0x00000001b9037824 */ /* 0x004fce00078e02b8 */
.L_x_405:
[----:B------:R-:W0:Y:S01]  /*36e0*/  LDGDEPBAR ;  /* 0x00000000000079af */ /* 0x000e220000000000 */
[C---:B------:R-:W-:Y:S01]  /*36f0*/  IMAD.IADD R150, R187.reuse, 0x1, R186 ;  /* 0x00000001bb967824 */ /* 0x040fe200078e02ba */
[----:B-----5:R-:W-:Y:S01]  /*3700*/  FSETP.NEU.FTZ.AND P1, PT, R236, -INF , PT ;  /* 0xff800000ec00780b */ /* 0x020fe20003f3d000 */
[----:B------:R-:W-:Y:S01]  /*3710*/  IMAD.IADD R149, R187, 0x1, R185 ;  /* 0x00000001bb957824 */ /* 0x000fe200078e02b9 */
[----:B------:R-:W-:Y:S02]  /*3720*/  @P0 ISETP.GE.AND P2, PT, R223, R240, PT ;  /* 0x000000f0df00020c */ /* 0x000fe40003f46270 */
[----:B------:R-:W-:Y:S02]  /*3730*/  IADD3 R148, R150, R185, RZ ;  /* 0x000000b996947210 */ /* 0x000fe40007ffe0ff */
[C---:B------:R-:W-:Y:S01]  /*3740*/  ISETP.GE.AND P6, PT, R239.reuse, 0x1, PT ;  /* 0x00000001ef00780c */ /* 0x040fe20003fc6270 */
        /* <DEDUP_REMOVED lines=78> */
[----:B------:R-:W-:Y:S01]  /*3c30*/  IMAD R72, R239, 0x40, R222 ;  /* 0x00000040ef487824 */ /* 0x000fe200078e02de */
[C---:B---3--:R-:W-:Y:S05]  /*3c40*/  HMMA.16816.F32 R4, R76.reuse, R80, R4 ;  /* 0x000000504c04723c */ /* 0x048fea0000001804 */
[----:B------:R-:W-:Y:S01]  /*3c50*/  VIADD R74, R72, 0x8 ;  /* 0x00000008484a7836 */ /* 0x000fe20000000000 */
[C---:B------:R-:W-:Y:S04]  /*3c60*/  HMMA.16816.F32 R8, R76.reuse, R82, R8 ;  /* 0x000000524c08723c */ /* 0x040fe80000001808 */
[----:B------:R-:W-:Y:S01]  /*3c70*/  ISETP.GE.AND P3, PT, R74, RZ, PT ;  /* 0x000000ff4a00720c */ /* 0x000fe20003f66270 */
[--C-:B------:R-:W-:Y:S01]  /*3c80*/  IMAD.IADD R98, R186, 0x1, R99.reuse ;  /* 0x00000001ba627824 */ /* 0x100fe200078e0263 */
[C---:B-1----:R-:W-:Y:S05]  /*3c90*/  HMMA.16816.F32 R12, R76.reuse, R68, R12 ;  /* 0x000000444c0c723c */ /* 0x042fea000000180c */
[----:B------:R-:W-:Y:S01]  /*3ca0*/  IABS R75, R72 ;  /* 0x00000048004b7213 */ /* 0x000fe20000000000 */
[----:B------:R-:W-:Y:S01]  /*3cb0*/  HMMA.16816.F32 R16, R76, R70, R16 ;  /* 0x000000464c10723c */ /* 0x000fe20000001810 */
[----:B------:R-:W1:Y:S04]  /*3cc0*/  LDSM.16.M88.4 R68, [R191+0x4800] ;  /* 0x00480000bf44783b */ /* 0x000e680000000200 */
[----:B------:R-:W-:Y:S01]  /*3cd0*/  I2FP.F32.S32 R75, R75 ;  /* 0x0000004b004b7245 */ /* 0x000fe20000201400 */
[C---:B----4-:R-:W-:Y:S05]  /*3ce0*/  HMMA.16816.F32 R4, R84.reuse, R88, R4 ;  /* 0x000000585404723c */ /* 0x050fea0000001804 */
[----:B------:R-:W-:Y:S01]  /*3cf0*/  FMUL.FTZ R73, R236, 1.4426950216293334961 ;  /* 0x3fb8aa3bec497820 */ /* 0x000fe20000410000 */
[C---:B------:R-:W-:Y:S05]  /*3d00*/  HMMA.16816.F32 R8, R84.reuse, R90, R8 ;  /* 0x0000005a5408723c */ /* 0x040fea0000001808 */
[C---:B------:R-:W-:Y:S01]  /*3d10*/  VIADD R78, R72.reuse, 0x7 ;  /* 0x00000007484e7836 */ /* 0x040fe20000000000 */
[C---:B------:R-:W-:Y:S01]  /*3d20*/  IADD3 R76, R72.reuse, -0x1, RZ ;  /* 0xffffffff484c7810 */ /* 0x040fe20007ffe0ff */
[----:B------:R-:W-:Y:S01]  /*3d30*/  VIADD R77, R72, 0xfffffff8 ;  /* 0xfffffff8484d7836 */ /* 0x000fe20000000000 */
[----:B------:R-:W-:Y:S02]  /*3d40*/  FSEL R73, R73, RZ, P1 ;  /* 0x000000ff49497208 */ /* 0x000fe40000800000 */
[----:B------:R-:W-:Y:S01]  /*3d50*/  ISETP.GE.AND P1, PT, R78, RZ, PT ;  /* 0x000000ff4e00720c */ /* 0x000fe20003f26270 */
[----:B------:R-:W-:Y:S01]  /*3d60*/  IMAD.IADD R97, R185, 0x1, R99 ;  /* 0x00000001b9617824 */ /* 0x000fe200078e0263 */
[----:B------:R-:W-:Y:S02]  /*3d70*/  ISETP.GE.AND P4, PT, R76, RZ, PT ;  /* 0x000000ff4c00720c */ /* 0x000fe40003f86270 */
[C---:B------:R-:W-:Y:S02]  /*3d80*/  @!P3 IADD3 R74, -R72.reuse, -0x8, RZ ;  /* 0xfffffff8484ab810 */ /* 0x040fe40007ffe1ff */
[----:B------:R-:W-:Y:S02]  /*3d90*/  @P0 ISETP.GE.AND P3, PT, R245, R240, PT ;  /* 0x000000f0f500020c */ /* 0x000fe40003f66270 */
[-C--:B------:R-:W-:Y:S01]  /*3da0*/  FFMA.FTZ R4, R75, -R235.reuse, R4 ;  /* 0x800000eb4b047223 */ /* 0x080fe20000010004 */
[----:B------:R-:W-:Y:S02]  /*3db0*/  I2FP.F32.S32 R79, R74 ;  /* 0x0000004a004f7245 */ /* 0x000fe40000201400 */
[----:B------:R-:W-:Y:S02]  /*3dc0*/  IADD3 R96, R185, R98, RZ ;  /* 0x00000062b9607210 */ /* 0x000fe40007ffe0ff */
[C---:B------:R-:W-:Y:S01]  /*3dd0*/  @!P1 IADD3 R78, -R72.reuse, -0x7, RZ ;  /* 0xfffffff9484e9810 */ /* 0x040fe20007ffe1ff */
[-C--:B------:R-:W-:Y:S01]  /*3de0*/  FFMA.FTZ R6, R79, -R235.reuse, R6 ;  /* 0x800000eb4f067223 */ /* 0x080fe20000010006 */
[----:B------:R-:W-:Y:S01]  /*3df0*/  @!P4 IADD3 R76, -R72, 0x1, RZ ;  /* 0x00000001484cc810 */ /* 0x000fe20007ffe1ff */
[-C--:B------:R-:W-:Y:S01]  /*3e00*/  FFMA.FTZ R10, R75, -R235.reuse, R10 ;  /* 0x800000eb4b0a7223 */ /* 0x080fe2000001000a */
[----:B------:R-:W-:Y:S01]  /*3e10*/  @P0 FSEL R4, R4, -INF , !P2 ;  /* 0xff80000004040808 */ /* 0x000fe20005000000 */
[C---:B-1----:R-:W-:Y:S03]  /*3e20*/  HMMA.16816.F32 R12, R84.reuse, R68, R12 ;  /* 0x00000044540c723c */ /* 0x042fe6000000180c */
[----:B------:R-:W-:Y:S01]  /*3e30*/  I2FP.F32.S32 R78, R78 ;  /* 0x0000004e004e7245 */ /* 0x000fe20000201400 */
[----:B------:R-:W-:Y:S01]  /*3e40*/  FFMA.FTZ R149, R4, UR7, -R73 ;  /* 0x0000000704957c23 */ /* 0x000fe20008010849 */
[----:B------:R-:W-:Y:S01]  /*3e50*/  I2FP.F32.S32 R74, R76 ;  /* 0x0000004c004a7245 */ /* 0x000fe20000201400 */
[----:B------:R-:W-:Y:S03]  /*3e60*/  HMMA.16816.F32 R16, R84, R70, R16 ;  /* 0x000000465410723c */ /* 0x000fe60000001810 */
[C---:B------:R-:W-:Y:S01]  /*3e70*/  FSETP.NEU.FTZ.AND P1, PT, R237.reuse, -INF , PT ;  /* 0xff800000ed00780b */ /* 0x040fe20003f3d000 */
[----:B------:R-:W-:Y:S01]  /*3e80*/  MUFU.EX2 R149, R149 ;  /* 0x0000009500957308 */ /* 0x000fe20000000800 */
[----:B------:R-:W-:Y:S01]  /*3e90*/  IADD3 R76, R72, -0x9, RZ ;  /* 0xfffffff7484c7810 */ /* 0x000fe20007ffe0ff */
[-C--:B------:R-:W-:Y:S01]  /*3ea0*/  FFMA.FTZ R7, R78, -R235.reuse, R7 ;  /* 0x800000eb4e077223 */ /* 0x080fe20000010007 */
[----:B------:R-:W-:Y:S01]  /*3eb0*/  FMUL.FTZ R4, R237, 1.4426950216293334961 ;  /* 0x3fb8aa3bed047820 */ /* 0x000fe20000410000 */
[-C--:B------:R-:W-:Y:S01]  /*3ec0*/  FFMA.FTZ R5, R74, -R235.reuse, R5 ;  /* 0x800000eb4a057223 */ /* 0x080fe20000010005 */
[----:B------:R-:W-:Y:S02]  /*3ed0*/  ISETP.GE.AND P4, PT, R76, RZ, PT ;  /* 0x000000ff4c00720c */ /* 0x000fe40003f86270 */
[----:B------:R-:W-:Y:S01]  /*3ee0*/  @P0 FSEL R7, R7, -INF , !P3 ;  /* 0xff80000007070808 */ /* 0x000fe20005800000 */
[----:B------:R-:W-:Y:S01]  /*3ef0*/  VIADD R68, R72, 0xfffffff0 ;  /* 0xfffffff048447836 */ /* 0x000fe20000000000 */
[----:B------:R-:W-:Y:S01]  /*3f00*/  FSEL R4, R4, RZ, P1 ;  /* 0x000000ff04047208 */ /* 0x000fe20000800000 */
[----:B------:R-:W-:Y:S01]  /*3f10*/  FFMA.FTZ R11, R74, -R235, R11 ;  /* 0x800000eb4a0b7223 */ /* 0x000fe2000001000b */
[----:B------:R-:W-:Y:S02]  /*3f20*/  ISETP.GE.AND P5, PT, R77, RZ, PT ;  /* 0x000000ff4d00720c */ /* 0x000fe40003fa6270 */
[----:B------:R-:W-:Y:S01]  /*3f30*/  @P0 FSEL R5, R5, -INF , !P3 ;  /* 0xff80000005050808 */ /* 0x000fe20005800000 */
[--C-:B------:R-:W-:Y:S01]  /*3f40*/  FFMA.FTZ R151, R7, UR7, -R4.reuse ;  /* 0x0000000707977c23 */ /* 0x100fe20008010804 */
[----:B------:R-:W-:Y:S01]  /*3f50*/  VIADD R7, R72, 0xffffffef ;  /* 0xffffffef48077836 */ /* 0x000fe20000000000 */
[----:B------:R-:W-:Y:S02]  /*3f60*/  @P0 FSEL R6, R6, -INF , !P2 ;  /* 0xff80000006060808 */ /* 0x000fe40005000000 */
[----:B------:R-:W-:Y:S01]  /*3f70*/  @!P4 IADD3 R76, -R72, 0x9, RZ ;  /* 0x00000009484cc810 */ /* 0x000fe20007ffe1ff */
[----:B------:R-:W-:Y:S01]  /*3f80*/  FFMA.FTZ R148, R5, UR7, -R73 ;  /* 0x0000000705947c23 */ /* 0x000fe20008010849 */
[----:B------:R-:W-:Y:S01]  /*3f90*/  ISETP.GE.AND P4, PT, R68, RZ, PT ;  /* 0x000000ff4400720c */ /* 0x000fe20003f86270 */
[----:B------:R-:W-:Y:S01]  /*3fa0*/  FFMA.FTZ R150, R6, UR7, -R4 ;  /* 0x0000000706967c23 */ /* 0x000fe20008010804 */
[----:B------:R-:W-:Y:S01]  /*3fb0*/  ISETP.GE.AND P3, PT, R7, RZ, PT ;  /* 0x000000ff0700720c */ /* 0x000fe20003f66270 */
[----:B------:R-:W-:Y:S01]  /*3fc0*/  MUFU.EX2 R151, R151 ;  /* 0x0000009700977308 */ /* 0x000fe20000000800 */
[----:B------:R-:W-:Y:S02]  /*3fd0*/  @!P5 IADD3 R77, -R72, 0x8, RZ ;  /* 0x00000008484dd810 */ /* 0x000fe40007ffe1ff */
[----:B------:R-:W-:Y:S02]  /*3fe0*/  I2FP.F32.S32 R6, R76 ;  /* 0x0000004c00067245 */ /* 0x000fe40000201400 */
[----:B------:R-:W-:Y:S02]  /*3ff0*/  I2FP.F32.S32 R5, R77 ;  /* 0x0000004d00057245 */ /* 0x000fe40000201400 */
[-C--:B------:R-:W-:Y:S01]  /*4000*/  @P0 ISETP.GE.AND P1, PT, R243, R240.reuse, PT ;  /* 0x000000f0f300020c */ /* 0x080fe20003f26270 */
[-C--:B------:R-:W-:Y:S01]  /*4010*/  FFMA.FTZ R9, R6, -R235.reuse, R9 ;  /* 0x800000eb06097223 */ /* 0x080fe20000010009 */
[----:B------:R-:W-:Y:S01]  /*4020*/  @P0 ISETP.GE.AND P2, PT, R244, R240, PT ;  /* 0x000000f0f400020c */ /* 0x000fe20003f46270 */
[CC--:B------:R-:W-:Y:S01]  /*4030*/  FFMA.FTZ R8, R5.reuse, -R235.reuse, R8 ;  /* 0x800000eb05087223 */ /* 0x0c0fe20000010008 */
[C---:B------:R-:W-:Y:S01]  /*4040*/  @!P4 IADD3 R68, -R72.reuse, 0x10, RZ ;  /* 0x000000104844c810 */ /* 0x040fe20007ffe1ff */
[-C--:B------:R-:W-:Y:S01]  /*4050*/  FFMA.FTZ R14, R5, -R235.reuse, R14 ;  /* 0x800000eb050e7223 */ /* 0x080fe2000001000e */
[----:B------:R-:W-:Y:S01]  /*4060*/  @!P3 IADD3 R7, -R72, 0x11, RZ ;  /* 0x000000114807b810 */ /* 0x000fe20007ffe1ff */
[----:B------:R-:W-:Y:S01]  /*4070*/  FFMA.FTZ R15, R6, -R235, R15 ;  /* 0x800000eb060f7223 */ /* 0x000fe2000001000f */
[----:B------:R-:W-:Y:S01]  /*4080*/  I2FP.F32.S32 R68, R68 ;  /* 0x0000004400447245 */ /* 0x000fe20000201400 */
[----:B------:R-:W1:Y:S01]  /*4090*/  MUFU.EX2 R148, R148 ;  /* 0x0000009400947308 */ /* 0x000e620000000800 */
[----:B------:R-:W-:Y:S02]  /*40a0*/  I2FP.F32.S32 R7, R7 ;  /* 0x0000000700077245 */ /* 0x000fe40000201400 */
[----:B------:R-:W-:Y:S01]  /*40b0*/  @P0 FSEL R10, R10, -INF , !P1 ;  /* 0xff8000000a0a0808 */ /* 0x000fe20004800000 */
[-C--:B------:R-:W-:Y:S01]  /*40c0*/  FFMA.FTZ R12, R68, -R235.reuse, R12 ;  /* 0x800000eb440c7223 */ /* 0x080fe2000001000c */
[----:B------:R-:W-:Y:S01]  /*40d0*/  @P0 FSEL R8, R8, -INF , !P1 ;  /* 0xff80000008080808 */ /* 0x000fe20004800000 */
[-C--:B------:R-:W-:Y:S01]  /*40e0*/  FFMA.FTZ R13, R7, -R235.reuse, R13 ;  /* 0x800000eb070d7223 */ /* 0x080fe2000001000d */
[----:B------:R-:W-:Y:S01]  /*40f0*/  @P0 FSEL R11, R11, -INF , !P2 ;  /* 0xff8000000b0b0808 */ /* 0x000fe20005000000 */
[-C--:B------:R-:W-:Y:S01]  /*4100*/  FFMA.FTZ R18, R68, -R235.reuse, R18 ;  /* 0x800000eb44127223 */ /* 0x080fe20000010012 */
[----:B------:R-:W-:Y:S01]  /*4110*/  @P0 FSEL R9, R9, -INF , !P2 ;  /* 0xff80000009090808 */ /* 0x000fe20005000000 */
[----:B------:R-:W-:Y:S01]  /*4120*/  FFMA.FTZ R19, R7, -R235, R19 ;  /* 0x800000eb07137223 */ /* 0x000fe20000010013 */
[-C--:B------:R-:W-:Y:S01]  /*4130*/  @P0 ISETP.GE.AND P1, PT, R230, R240.reuse, PT ;  /* 0x000000f0e600020c */ /* 0x080fe20003f26270 */
[--C-:B------:R-:W-:Y:S01]  /*4140*/  FFMA.FTZ R152, R8, UR7, -R73.reuse ;  /* 0x0000000708987c23 */ /* 0x100fe20008010849 */
[-C--:B------:R-:W-:Y:S01]  /*4150*/  @P0 ISETP.GE.AND P2, PT, R231, R240.reuse, PT ;  /* 0x000000f0e700020c */ /* 0x080fe20003f46270 */
[--C-:B------:R-:W-:Y:S01]  /*4160*/  FFMA.FTZ R153, R9, UR7, -R73.reuse ;  /* 0x0000000709997c23 */ /* 0x100fe20008010849 */
[----:B------:R-:W-:Y:S01]  /*4170*/  @P0 FSEL R14, R14, -INF , !P1 ;  /* 0xff8000000e0e0808 */ /* 0x000fe20004800000 */
[----:B------:R-:W-:Y:S01]  /*4180*/  VIADD R8, R72, 0xffffffe7 ;  /* 0xffffffe748087836 */ /* 0x000fe20000000000 */
[----:B------:R-:W-:Y:S01]  /*4190*/  @P0 FSEL R12, R12, -INF , !P1 ;  /* 0xff8000000c0c0808 */ /* 0x000fe20004800000 */
[--C-:B------:R-:W-:Y:S01]  /*41a0*/  FFMA.FTZ R154, R10, UR7, -R4.reuse ;  /* 0x000000070a9a7c23 */ /* 0x100fe20008010804 */
[----:B------:R-:W-:Y:S01]  /*41b0*/  @P0 FSEL R15, R15, -INF , !P2 ;  /* 0xff8000000f0f0808 */ /* 0x000fe20005000000 */
[--C-:B------:R-:W-:Y:S01]  /*41c0*/  FFMA.FTZ R155, R11, UR7, -R4.reuse ;  /* 0x000000070b9b7c23 */ /* 0x100fe20008010804 */
[----:B------:R-:W-:Y:S01]  /*41d0*/  @P0 FSEL R13, R13, -INF , !P2 ;  /* 0xff8000000d0d0808 */ /* 0x000fe20005000000 */
[--C-:B------:R-:W-:Y:S01]  /*41e0*/  FFMA.FTZ R158, R14, UR7, -R4.reuse ;  /* 0x000000070e9e7c23 */ /* 0x100fe20008010804 */
[-C--:B------:R-:W-:Y:S01]  /*41f0*/  @P0 ISETP.GE.AND P1, PT, R232, R240.reuse, PT ;  /* 0x000000f0e800020c */ /* 0x080fe20003f26270 */
[--C-:B------:R-:W-:Y:S01]  /*4200*/  FFMA.FTZ R159, R15, UR7, -R4.reuse ;  /* 0x000000070f9f7c23 */ /* 0x100fe20008010804 */
[----:B------:R-:W-:Y:S01]  /*4210*/  @P0 ISETP.GE.AND P2, PT, R233, R240, PT ;  /* 0x000000f0e900020c */ /* 0x000fe20003f46270 */
[----:B------:R-:W2:Y:S01]  /*4220*/  MUFU.EX2 R150, R150 ;  /* 0x0000009600967308 */ /* 0x000ea20000000800 */
[----:B------:R-:W-:Y:S01]  /*4230*/  IADD3 R9, R72, -0x18, RZ ;  /* 0xffffffe848097810 */ /* 0x000fe20007ffe0ff */
[--C-:B------:R-:W-:Y:S01]  /*4240*/  FFMA.FTZ R156, R12, UR7, -R73.reuse ;  /* 0x000000070c9c7c23 */ /* 0x100fe20008010849 */
[----:B------:R-:W-:Y:S01]  /*4250*/  @P0 FSEL R18, R18, -INF , !P1 ;  /* 0xff80000012120808 */ /* 0x000fe20004800000 */
[----:B------:R-:W-:Y:S01]  /*4260*/  FFMA.FTZ R157, R13, UR7, -R73 ;  /* 0x000000070d9d7c23 */ /* 0x000fe20008010849 */
[----:B------:R-:W-:Y:S02]  /*4270*/  @P0 FSEL R19, R19, -INF , !P2 ;  /* 0xff80000013130808 */ /* 0x000fe40005000000 */
[----:B------:R-:W-:Y:S01]  /*4280*/  ISETP.GE.AND P4, PT, R9, RZ, PT ;  /* 0x000000ff0900720c */ /* 0x000fe20003f86270 */
[--C-:B------:R-:W-:Y:S01]  /*4290*/  FFMA.FTZ R163, R18, UR7, -R4.reuse ;  /* 0x0000000712a37c23 */ /* 0x100fe20008010804 */
[----:B------:R-:W-:Y:S01]  /*42a0*/  ISETP.GE.AND P3, PT, R8, RZ, PT ;  /* 0x000000ff0800720c */ /* 0x000fe20003f66270 */
[----:B------:R-:W-:Y:S01]  /*42b0*/  FFMA.FTZ R4, R19, UR7, -R4 ;  /* 0x0000000713047c23 */ /* 0x000fe20008010804 */
[----:B------:R-:W-:Y:S01]  /*42c0*/  MUFU.EX2 R152, R152 ;  /* 0x0000009800987308 */ /* 0x000fe20000000800 */
[----:B-1----:R-:W-:Y:S02]  /*42d0*/  F2FP.F16.F32.PACK_AB R7, R148, R149 ;  /* 0x000000959407723e */ /* 0x002fe400000000ff */
[----:B--2---:R-:W-:Y:S03]  /*42e0*/  F2FP.F16.F32.PACK_AB R6, R151, R150 ;  /* 0x000000969706723e */ /* 0x004fe600000000ff */
[----:B------:R1:W-:Y:S04]  /*42f0*/  STS [R217+0x20000], R7 ;  /* 0x02000007d9007388 */ /* 0x0003e80000000800 */
[----:B------:R-:W2:Y:S01]  /*4300*/  MUFU.EX2 R153, R153 ;  /* 0x0000009900997308 */ /* 0x000ea20000000800 */
[C---:B------:R-:W-:Y:S02]  /*4310*/  @!P4 IADD3 R9, -R72.reuse, 0x18, RZ ;  /* 0x000000184809c810 */ /* 0x040fe40007ffe1ff */
[----:B------:R-:W-:Y:S01]  /*4320*/  @!P3 IADD3 R8, -R72, 0x19, RZ ;  /* 0x000000194808b810 */ /* 0x000fe20007ffe1ff */
[----:B------:R3:W-:Y:S01]  /*4330*/  STS [R217+0x20400], R6 ;  /* 0x02040006d9007388 */ /* 0x0007e20000000800 */
[----:B------:R-:W-:Y:S02]  /*4340*/  I2FP.F32.S32 R9, R9 ;  /* 0x0000000900097245 */ /* 0x000fe40000201400 */
[----:B------:R-:W-:Y:S03]  /*4350*/  I2FP.F32.S32 R8, R8 ;  /* 0x0000000800087245 */ /* 0x000fe60000201400 */
[----:B------:R-:W-:Y:S01]  /*4360*/  MUFU.EX2 R154, R154 ;  /* 0x0000009a009a7308 */ /* 0x000fe20000000800 */
[-C--:B------:R-:W-:Y:S01]  /*4370*/  FFMA.FTZ R16, R9, -R235.reuse, R16 ;  /* 0x800000eb09107223 */ /* 0x080fe20000010010 */
[----:B------:R-:W-:Y:S04]  /*4380*/  FFMA.FTZ R17, R8, -R235, R17 ;  /* 0x800000eb08117223 */ /* 0x000fe80000010011 */
[----:B------:R-:W-:Y:S04]  /*4390*/  @P0 FSEL R16, R16, -INF , !P1 ;  /* 0xff80000010100808 */ /* 0x000fe80004800000 */
[----:B------:R-:W4:Y:S01]  /*43a0*/  MUFU.EX2 R155, R155 ;  /* 0x0000009b009b7308 */ /* 0x000f220000000800 */
[----:B--2---:R-:W-:Y:S02]  /*43b0*/  F2FP.F16.F32.PACK_AB R5, R153, R152 ;  /* 0x000000989905723e */ /* 0x004fe400000000ff */
[----:B------:R-:W-:Y:S01]  /*43c0*/  @P0 FSEL R17, R17, -INF , !P2 ;  /* 0xff80000011110808 */ /* 0x000fe20005000000 */
[--C-:B------:R-:W-:Y:S01]  /*43d0*/  FFMA.FTZ R160, R16, UR7, -R73.reuse ;  /* 0x0000000710a07c23 */ /* 0x100fe20008010849 */
[----:B------:R-:W-:Y:S01]  /*43e0*/  IADD3 R12, P1, R229, R226, RZ ;  /* 0x000000e2e50c7210 */ /* 0x000fe20007f3e0ff */
[----:B------:R2:W-:Y:S04]  /*43f0*/  STS [R220+0x20000], R5 ;  /* 0x02000005dc007388 */ /* 0x0005e80000000800 */
[----:B------:R4:W-:Y:S01]  /*4400*/  MUFU.EX2 R162, R4 ;  /* 0x0000000400a27308 */ /* 0x0009e20000000800 */
[----:B------:R-:W-:Y:S01]  /*4410*/  FFMA.FTZ R73, R17, UR7, -R73 ;  /* 0x0000000711497c23 */ /* 0x000fe20008010849 */
[----:B------:R-:W-:Y:S05]  /*4420*/  IADD3.X R13, R212, R225, RZ, P1, !PT ;  /* 0x000000e1d40d7210 */ /* 0x000fea0000ffe4ff */
[----:B------:R-:W2:Y:S03]  /*4430*/  LDG.E R161, desc[UR14][R12.64] ;  /* 0x0000000e0ca17981 */ /* 0x000ea6000c1e1900 */
[----:B------:R-:W-:Y:S01]  /*4440*/  MUFU.EX2 R156, R156 ;  /* 0x0000009c009c7308 */ /* 0x000fe20000000800 */
[----:B------:R2:W2:Y:S09]  /*4450*/  LDG.E R165, desc[UR14][R12.64+0x20] ;  /* 0x0000200e0ca57981 */ /* 0x0004b2000c1e1900 */
[----:B------:R-:W1:Y:S01]  /*4460*/  MUFU.EX2 R157, R157 ;  /* 0x0000009d009d7308 */ /* 0x000e620000000800 */
[----:B----4-:R-:W-:Y:S05]  /*4470*/  F2FP.F16.F32.PACK_AB R4, R155, R154 ;  /* 0x0000009a9b04723e */ /* 0x010fea00000000ff */
[----:B------:R4:W-:Y:S04]  /*4480*/  STS [R220+0x20400], R4 ;  /* 0x02040004dc007388 */ /* 0x0009e80000000800 */
[----:B------:R-:W-:Y:S10]  /*4490*/  MUFU.EX2 R158, R158 ;  /* 0x0000009e009e7308 */ /* 0x000ff40000000800 */
[----:B------:R-:W3:Y:S01]  /*44a0*/  MUFU.EX2 R159, R159 ;  /* 0x0000009f009f7308 */ /* 0x000ee20000000800 */
[----:B-1----:R-:W-:Y:S05]  /*44b0*/  F2FP.F16.F32.PACK_AB R7, R157, R156 ;  /* 0x0000009c9d07723e */ /* 0x002fea00000000ff */
[----:B------:R-:W-:Y:S04]  /*44c0*/  STS [R219+0x20000], R7 ;  /* 0x02000007db007388 */ /* 0x000fe80000000800 */
[----:B------:R-:W-:Y:S10]  /*44d0*/  MUFU.EX2 R164, R73 ;  /* 0x0000004900a47308 */ /* 0x000ff40000000800 */
[----:B------:R-:W2:Y:S01]  /*44e0*/  MUFU.EX2 R160, R160 ;  /* 0x000000a000a07308 */ /* 0x000ea20000000800 */
[----:B---3--:R-:W-:Y:S05]  /*44f0*/  F2FP.F16.F32.PACK_AB R6, R159, R158 ;  /* 0x0000009e9f06723e */ /* 0x008fea00000000ff */
[----:B------:R-:W-:Y:S04]  /*4500*/  STS [R219+0x20400], R6 ;  /* 0x02040006db007388 */ /* 0x000fe80000000800 */
[----:B------:R-:W4:Y:S01]  /*4510*/  MUFU.EX2 R163, R163 ;  /* 0x000000a300a37308 */ /* 0x000f220000000800 */
[----:B--2---:R-:W-:Y:S05]  /*4520*/  F2FP.F16.F32.PACK_AB R5, R164, R160 ;  /* 0x000000a0a405723e */ /* 0x004fea00000000ff */
        /* <DEDUP_REMOVED lines=106> */
[C---:B------:R-:W-:Y:S01]  /*4bd0*/  FADD.FTZ R10, -R165.reuse, R10 ;  /* 0x0000000aa50a7221 */ /* 0x040fe20000010100 */
        /* <DEDUP_REMOVED lines=93> */
.L_x_403:
        /* <DEDUP_REMOVED lines=139> */
.L_x_404:
        /* <DEDUP_REMOVED lines=10> */
[----:B------:R-:W-:Y:S01]  /*5b00*/  LDSM.16.M88.4 R172, [R2] ;  /* 0x0000000002ac783b */ /* 0x000fe20000000200 */
[-C--:B---3--:R-:W-:Y:S03]  /*5b10*/  HMMA.16816.F32 R4, R96, R16.reuse, RZ ;  /* 0x000000106004723c */ /* 0x088fe600000018ff */
[----:B------:R-:W3:Y:S04]  /*5b20*/  LDSM.16.MT88.4 R176, [R197+0x13000] ;  /* 0x01300000c5b0783b */ /* 0x000ee80000004200 */
[----:B------:R-:W3:Y:S01]  /*5b30*/  LDSM.16.M88.4 R180, [R2+0x1000] ;  /* 0x0010000002b4783b */ /* 0x000ee20000000200 */
[C---:B-1----:R-:W-:Y:S06]  /*5b40*/  HMMA.16816.F32 R8, R92.reuse, R16, RZ ;  /* 0x000000105c08723c */ /* 0x042fec00000018ff */
[-C--:B------:R-:W-:Y:S06]  /*5b50*/  HMMA.16816.F32 R12, R92, R18.reuse, RZ ;  /* 0x000000125c0c723c */ /* 0x080fec00000018ff */
        /* <DEDUP_REMOVED lines=9> */
[----:B------:R-:W1:Y:S05]  /*5bf0*/  LDSM.16.MT88.4 R148, [R197+0x15000] ;  /* 0x01500000c594783b */ /* 0x000e6a0000004200 */
[-C--:B------:R-:W-:Y:S06]  /*5c00*/  HMMA.16816.F32 R4, R152, R156.reuse, R4 ;  /* 0x0000009c9804723c */ /* 0x080fec0000001804 */
[C---:B------:R-:W-:Y:S06]  /*5c10*/  HMMA.16816.F32 R8, R160.reuse, R156, R8 ;  /* 0x0000009ca008723c */ /* 0x040fec0000001808 */
[-C--:B------:R-:W-:Y:S06]  /*5c20*/  HMMA.16816.F32 R12, R160, R158.reuse, R12 ;  /* 0x0000009ea00c723c */ /* 0x080fec000000180c */
[C---:B------:R-:W-:Y:S01]  /*5c30*/  HMMA.16816.F32 R16, R152.reuse, R158, R16 ;  /* 0x0000009e9810723c */ /* 0x040fe20000001810 */
[----:B------:R-:W2:Y:S05]  /*5c40*/  LDSM.16.MT88.4 R156, [R197+0x17000] ;  /* 0x01700000c59c783b */ /* 0x000eaa0000004200 */
        /* <DEDUP_REMOVED lines=8> */
[----:B------:R-:W-:Y:S05]  /*5cd0*/  LDSM.16.MT88.4 R160, [R197+0x13800] ;  /* 0x01380000c5a0783b */ /* 0x000fea0000004200 */
[----:B------:R-:W-:Y:S01]  /*5ce0*/  HMMA.16816.F32 R96, R152, R170, R96 ;  /* 0x000000aa9860723c */ /* 0x000fe20000001860 */
[----:B------:R-:W4:Y:S04]  /*5cf0*/  LDSM.16.M88.4 R152, [R3] ;  /* 0x000000000398783b */ /* 0x000f280000000200 */
[----:B------:R-:W4:Y:S01]  /*5d00*/  LDSM.16.MT88.4 R168, [R197+0x15800] ;  /* 0x01580000c5a8783b */ /* 0x000f220000004200 */
[-C--:B---3--:R-:W-:Y:S06]  /*5d10*/  HMMA.16816.F32 R4, R172, R176.reuse, R4 ;  /* 0x000000b0ac04723c */ /* 0x088fec0000001804 */
[C---:B------:R-:W-:Y:S06]  /*5d20*/  HMMA.16816.F32 R8, R180.reuse, R176, R8 ;  /* 0x000000b0b408723c */ /* 0x040fec0000001808 */
[-C--:B------:R-:W-:Y:S06]  /*5d30*/  HMMA.16816.F32 R12, R180, R178.reuse, R12 ;  /* 0x000000b2b40c723c */ /* 0x080fec000000180c */
[C---:B------:R-:W-:Y:S01]  /*5d40*/  HMMA.16816.F32 R16, R172.reuse, R178, R16 ;  /* 0x000000b2ac10723c */ /* 0x040fe20000001810 */
[----:B------:R-:W3:Y:S05]  /*5d50*/  LDSM.16.MT88.4 R176, [R197+0x17800] ;  /* 0x01780000c5b0783b */ /* 0x000eea0000004200 */
[-C--:B-1----:R-:W-:Y:S06]  /*5d60*/  HMMA.16816.F32 R68, R172, R148.reuse, R68 ;  /* 0x00000094ac44723c */ /* 0x082fec0000001844 */
[C---:B------:R-:W-:Y:S06]  /*5d70*/  HMMA.16816.F32 R72, R180.reuse, R148, R72 ;  /* 0x00000094b448723c */ /* 0x040fec0000001848 */
[-C--:B------:R-:W-:Y:S05]  /*5d80*/  HMMA.16816.F32 R76, R180, R150.reuse, R76 ;  /* 0x00000096b44c723c */ /* 0x080fea000000184c */
[C---:B------:R-:W-:Y:S01]  /*5d90*/  IMAD.SHL.U32 R148, R252.reuse, 0x8, RZ ;  /* 0x00000008fc947824 */ /* 0x040fe200078e00ff */
[C---:B------:R-:W-:Y:S05]  /*5da0*/  HMMA.16816.F32 R80, R172.reuse, R150, R80 ;  /* 0x00000096ac50723c */ /* 0x040fea0000001850 */
[----:B------:R-:W-:Y:S01]  /*5db0*/  IMAD.SHL.U32 R149, R252, 0x10, RZ ;  /* 0x00000010fc957824 */ /* 0x000fe200078e00ff */
[-C--:B--2---:R-:W-:Y:S05]  /*5dc0*/  HMMA.16816.F32 R84, R172, R156.reuse, R84 ;  /* 0x0000009cac54723c */ /* 0x084fea0000001854 */
[----:B------:R-:W-:Y:S01]  /*5dd0*/  @P6 IADD3 R150, P1, R229, R228, RZ ;  /* 0x000000e4e5966210 */ /* 0x000fe20007f3e0ff */
[C---:B------:R-:W-:Y:S05]  /*5de0*/  HMMA.16816.F32 R88, R180.reuse, R156, R88 ;  /* 0x0000009cb458723c */ /* 0x040fea0000001858 */
[----:B------:R-:W-:Y:S01]  /*5df0*/  @P6 IMAD.X R151, R212, 0x1, R227, P1 ;  /* 0x00000001d4976824 */ /* 0x000fe200008e06e3 */
[-C--:B------:R-:W-:Y:S04]  /*5e00*/  HMMA.16816.F32 R92, R180, R158.reuse, R92 ;  /* 0x0000009eb45c723c */ /* 0x080fe8000000185c */
[----:B------:R-:W5:Y:S02]  /*5e10*/  @P6 LDG.E R236, desc[UR14][R150.64+-0x100] ;  /* 0xffff000e96ec6981 */ /* 0x000f64000c1e1900 */
[----:B------:R-:W-:Y:S02]  /*5e20*/  HMMA.16816.F32 R96, R172, R158, R96 ;  /* 0x0000009eac60723c */ /* 0x000fe40000001860 */
[----:B------:R1:W5:Y:S04]  /*5e30*/  @P6 LDG.E R237, desc[UR14][R150.64+-0xe0] ;  /* 0xffff200e96ed6981 */ /* 0x000368000c1e1900 */
[-C--:B----4-:R-:W-:Y:S05]  /*5e40*/  HMMA.16816.F32 R4, R152, R160.reuse, R4 ;  /* 0x000000a09804723c */ /* 0x090fea0000001804 */
[CC--:B------:R-:W-:Y:S01]  /*5e50*/  LEA R158, P2, R149.reuse, R246.reuse, 0x2 ;  /* 0x000000f6959e7211 */ /* 0x0c0fe200078410ff */
[C---:B------:R-:W-:Y:S05]  /*5e60*/  HMMA.16816.F32 R8, R164.reuse, R160, R8 ;  /* 0x000000a0a408723c */ /* 0x040fea0000001808 */
[CC--:B------:R-:W-:Y:S01]  /*5e70*/  LEA.HI.X.SX32 R159, R149.reuse, R247.reuse, 0x2, P2 ;  /* 0x000000f7959f7211 */ /* 0x0c0fe200010f16ff */
[-C--:B------:R-:W-:Y:S06]  /*5e80*/  HMMA.16816.F32 R12, R164, R162.reuse, R12 ;  /* 0x000000a2a40c723c */ /* 0x080fec000000180c */
[C---:B------:R-:W-:Y:S05]  /*5e90*/  HMMA.16816.F32 R16, R152.reuse, R162, R16 ;  /* 0x000000a29810723c */ /* 0x040fea0000001810 */
[----:B------:R2:W-:Y:S01]  /*5ea0*/  REDG.E.ADD.F32.FTZ.RN.STRONG.GPU desc[UR14][R246.64], R4 ;  /* 0x00000004f60079a6 */ /* 0x0005e2000c10f38e */
[-C--:B------:R-:W-:Y:S05]  /*5eb0*/  HMMA.16816.F32 R68, R152, R168.reuse, R68 ;  /* 0x000000a89844723c */ /* 0x080fea0000001844 */
[CC--:B-1----:R-:W-:Y:S01]  /*5ec0*/  LEA R150, P1, R148.reuse, R246.reuse, 0x2 ;  /* 0x000000f694967211 */ /* 0x0c2fe200078210ff */
[C---:B------:R-:W-:Y:S05]  /*5ed0*/  HMMA.16816.F32 R72, R164.reuse, R168, R72 ;  /* 0x000000a8a448723c */ /* 0x040fea0000001848 */
[-C--:B------:R-:W-:Y:S01]  /*5ee0*/  LEA.HI.X.SX32 R151, R148, R247.reuse, 0x2, P1 ;  /* 0x000000f794977211 */ /* 0x080fe200008f16ff */
[-C--:B------:R-:W-:Y:S04]  /*5ef0*/  HMMA.16816.F32 R76, R164, R170.reuse, R76 ;  /* 0x000000aaa44c723c */ /* 0x080fe8000000184c */
[----:B------:R1:W-:Y:S02]  /*5f00*/  REDG.E.ADD.F32.FTZ.RN.STRONG.GPU desc[UR14][R150.64], R5 ;  /* 0x00000005960079a6 */ /* 0x0003e4000c10f38e */
[C---:B------:R-:W-:Y:S02]  /*5f10*/  HMMA.16816.F32 R80, R152.reuse, R170, R80 ;  /* 0x000000aa9850723c */ /* 0x040fe40000001850 */
[----:B------:R4:W-:Y:S04]  /*5f20*/  REDG.E.ADD.F32.FTZ.RN.STRONG.GPU desc[UR14][R158.64], R6 ;  /* 0x000000069e0079a6 */ /* 0x0009e8000c10f38e */
[-C--:B---3--:R-:W-:Y:S05]  /*5f30*/  HMMA.16816.F32 R84, R152, R176.reuse, R84 ;  /* 0x000000b09854723c */ /* 0x088fea0000001854 */
[C---:B--2---:R-:W-:Y:S01]  /*5f40*/  IMAD.SHL.U32 R4, R252.reuse, 0x20, RZ ;  /* 0x00000020fc047824 */ /* 0x044fe200078e00ff */
[C---:B------:R-:W-:Y:S06]  /*5f50*/  HMMA.16816.F32 R88, R164.reuse, R176, R88 ;  /* 0x000000b0a458723c */ /* 0x040fec0000001858 */
[-C--:B------:R-:W-:Y:S06]  /*5f60*/  HMMA.16816.F32 R92, R164, R178.reuse, R92 ;  /* 0x000000b2a45c723c */ /* 0x080fec000000185c */
[----:B------:R-:W-:Y:S05]  /*5f70*/  HMMA.16816.F32 R96, R152, R178, R96 ;  /* 0x000000b29860723c */ /* 0x000fea0000001860 */
[C---:B-1----:R-:W-:Y:S02]  /*5f80*/  IMAD R5, R252.reuse, 0x28, RZ ;  /* 0x00000028fc057824 */ /* 0x042fe400078e02ff */
[----:B------:R-:W-:Y:S01]  /*5f90*/  IMAD R152, R252, 0x18, RZ ;  /* 0x00000018fc987824 */ /* 0x000fe200078e02ff */
[-C--:B------:R-:W-:Y:S03]  /*5fa0*/  LEA R154, P2, R4, R246.reuse, 0x2 ;  /* 0x000000f6049a7211 */ /* 0x080fe600078410ff */
[----:B----4-:R-:W-:Y:S01]  /*5fb0*/  IMAD R6, R252, 0x30, RZ ;  /* 0x00000030fc067824 */ /* 0x010fe200078e02ff */
[-C--:B------:R-:W-:Y:S01]  /*5fc0*/  LEA R156, P1, R152, R246.reuse, 0x2 ;  /* 0x000000f6989c7211 */ /* 0x080fe200078210ff */
[----:B------:R-:W-:Y:S01]  /*5fd0*/  IMAD R252, R252, 0x38, RZ ;  /* 0x00000038fcfc7824 */ /* 0x000fe200078e02ff */
[-C--:B------:R-:W-:Y:S01]  /*5fe0*/  LEA.HI.X.SX32 R155, R4, R247.reuse, 0x2, P2 ;  /* 0x000000f7049b7211 */ /* 0x080fe200010f16ff */
[----:B------:R-:W-:Y:S01]  /*5ff0*/  VIADD R4, R149, 0x20 ;  /* 0x0000002095047836 */ /* 0x000fe20000000000 */
[-C--:B------:R-:W-:Y:S02]  /*6000*/  LEA.HI.X.SX32 R157, R152, R247.reuse, 0x2, P1 ;  /* 0x000000f7989d7211 */ /* 0x080fe400008f16ff */
[CC--:B------:R-:W-:Y:S03]  /*6010*/  LEA R152, P1, R5.reuse, R246.reuse, 0x2 ;  /* 0x000000f605987211 */ /* 0x0c0fe600078210ff */
[----:B------:R1:W-:Y:S01]  /*6020*/  REDG.E.ADD.F32.FTZ.RN.STRONG.GPU desc[UR14][R156.64], R7 ;  /* 0x000000079c0079a6 */ /* 0x0003e2000c10f38e */
[-C--:B------:R-:W-:Y:S01]  /*6030*/  LEA.HI.X.SX32 R153, R5, R247.reuse, 0x2, P1 ;  /* 0x000000f705997211 */ /* 0x080fe200008f16ff */
[----:B------:R-:W-:Y:S02]  /*6040*/  IMAD.IADD R5, R148, 0x1, R4 ;  /* 0x0000000194057824 */ /* 0x000fe400078e0204 */
[----:B------:R2:W-:Y:S04]  /*6050*/  REDG.E.ADD.F32.FTZ.RN.STRONG.GPU desc[UR14][R154.64], R8 ;  /* 0x000000089a0079a6 */ /* 0x0005e8000c10f38e */
[----:B------:R3:W-:Y:S01]  /*6060*/  REDG.E.ADD.F32.FTZ.RN.STRONG.GPU desc[UR14][R152.64], R9 ;  /* 0x00000009980079a6 */ /* 0x0007e2000c10f38e */
[-C--:B-1----:R-:W-:Y:S02]  /*6070*/  LEA R156, P2, R6, R246.reuse, 0x2 ;  /* 0x000000f6069c7211 */ /* 0x082fe400078410ff */
[-C--:B--2---:R-:W-:Y:S02]  /*6080*/  LEA R8, P1, R252, R246.reuse, 0x2 ;  /* 0x000000f6fc087211 */ /* 0x084fe400078210ff */
[-C--:B------:R-:W-:Y:S02]  /*6090*/  LEA.HI.X.SX32 R157, R6, R247.reuse, 0x2, P2 ;  /* 0x000000f7069d7211 */ /* 0x080fe400010f16ff */
[-C--:B---3--:R-:W-:Y:S02]  /*60a0*/  LEA.HI.X.SX32 R9, R252, R247.reuse, 0x2, P1 ;  /* 0x000000f7fc097211 */ /* 0x088fe400008f16ff */
[CC--:B------:R-:W-:Y:S01]  /*60b0*/  LEA R6, P1, R4.reuse, R246.reuse, 0x2 ;  /* 0x000000f604067211 */ /* 0x0c0fe200078210ff */
[----:B------:R-:W-:Y:S03]  /*60c0*/  REDG.E.ADD.F32.FTZ.RN.STRONG.GPU desc[UR14][R156.64], R10 ;  /* 0x0000000a9c0079a6 */ /* 0x000fe6000c10f38e */
[-C--:B------:R-:W-:Y:S01]  /*60d0*/  LEA.HI.X.SX32 R7, R4, R247.reuse, 0x2, P1 ;  /* 0x000000f704077211 */ /* 0x080fe200008f16ff */
[----:B------:R1:W-:Y:S01]  /*60e0*/  REDG.E.ADD.F32.FTZ.RN.STRONG.GPU desc[UR14][R8.64], R11 ;  /* 0x0000000b080079a6 */ /* 0x0003e2000c10f38e */
[C---:B------:R-:W-:Y:S03]  /*60f0*/  IMAD.IADD R4, R148.reuse, 0x1, R5 ;  /* 0x0000000194047824 */ /* 0x040fe600078e0205 */
        /* <DEDUP_REMOVED lines=329> */
[----:B------:R-:W-:-:S02]  /*7590*/  F2FP.F16.F32.PACK_AB R60, R61, R60 ;  /* 0x0000003c3d3c723e */ /* 0x000fc400000000ff */
[----:B------:R-:W-:Y:S01]  /*75a0*/  F2FP.F16.F32.PACK_AB R62, R63, R62 ;  /* 0x0000003e3f3e723e */ /* 0x000fe200000000ff */
[----:B------:R-:W-:Y:S01]  /*75b0*/  STS [R218+0x4400], R146 ;  /* 0x00440092da007388 */ /* 0x000fe20000000800 */
[C---:B--2---:R-:W-:Y:S02]  /*75c0*/  @P0 IMAD R6, R8.reuse, R5, RZ ;  /* 0x0000000508060224 */ /* 0x044fe400078e02ff */
[----:B------:R-:W-:Y:S01]  /*75d0*/  @P0 IMAD.WIDE.U32 R8, R8, R4, RZ ;  /* 0x0000000408080225 */ /* 0x000fe200078e00ff */
[----:B------:R-:W-:Y:S03]  /*75e0*/  STS [R216+0x5000], R136 ;  /* 0x00500088d8007388 */ /* 0x000fe60000000800 */
[----:B------:R-:W-:Y:S01]  /*75f0*/  @P0 IMAD.MOV.U32 R7, RZ, RZ, R8 ;  /* 0x000000ffff070224 */ /* 0x000fe200078e0008 */
        /* <DEDUP_REMOVED lines=25> */
[----:B-1----:R-:W-:-:S02]  /*7790*/  @P0 IMAD R44, R10, R3, RZ ;  /* 0x000000030a2c0224 */ /* 0x002fc400078e02ff */
[----:B------:R-:W-:Y:S01]  /*77a0*/  @P0 IMAD.WIDE.U32 R10, R10, R2, RZ ;  /* 0x000000020a0a0225 */ /* 0x000fe200078e00ff */
[----:B------:R2:W-:Y:S03]  /*77b0*/  STS [R216+0xb400], R58 ;  /* 0x00b4003ad8007388 */ /* 0x0005e60000000800 */
[----:B------:R-:W-:Y:S01]  /*77c0*/  @P0 IMAD.MOV.U32 R45, RZ, RZ, R10 ;  /* 0x000000ffff2d0224 */ /* 0x000fe200078e000a */
[----:B------:R-:W-:Y:S02]  /*77d0*/  @P0 IADD3 R44, R11, R44, RZ ;  /* 0x0000002c0b2c0210 */ /* 0x000fe40007ffe0ff */
[----:B------:R-:W-:Y:S01]  /*77e0*/  SHF.R.S32.HI R10, RZ, 0x1f, R208 ;  /* 0x0000001fff0a7819 */ /* 0x000fe200000114d0 */
[----:B------:R-:W-:Y:S06]  /*77f0*/  @P0 BRA `(.L_x_406) ;  /* 0x0000000000340947 */ /* 0x000fec0003800000 */
[----:B------:R-:W1:Y:S01]  /*7800*/  LDC.64 R2, c[0x0][0x450] ;  /* 0x00011400ff027b82 */ /* 0x000e620000000a00 */
[----:B------:R-:W-:-:S07]  /*7810*/  SHF.R.S32.HI R12, RZ, 0x1f, R241 ;  /* 0x0000001fff0c7819 */ /* 0x000fce00000114f1 */
[----:B------:R-:W3:Y:S01]  /*7820*/  LDC.64 R8, c[0x0][0x438] ;  /* 0x00010e00ff087b82 */ /* 0x000ee20000000a00 */
[-C--:B-1----:R-:W-:Y:S02]  /*7830*/  IMAD R12, R12, R2.reuse, RZ ;  /* 0x000000020c0c7224 */ /* 0x082fe400078e02ff */
[----:B------:R-:W-:-:S04]  /*7840*/  IMAD.WIDE.U32 R14, R241, R2, RZ ;  /* 0x00000002f10e7225 */ /* 0x000fc800078e00ff */
[----:B------:R-:W-:Y:S02]  /*7850*/  IMAD R12, R241, R3, R12 ;  /* 0x00000003f10c7224 */ /* 0x000fe400078e020c */
[----:B---3--:R-:W-:-:S03]  /*7860*/  IMAD R11, R10, R8, RZ ;  /* 0x000000080a0b7224 */ /* 0x008fc600078e02ff */
[----:B------:R-:W-:Y:S01]  /*7870*/  IADD3 R13, R15, R12, RZ ;  /* 0x0000000c0f0d7210 */ /* 0x000fe20007ffe0ff */
[----:B------:R-:W-:Y:S01]  /*7880*/  IMAD R9, R208, R9, R11 ;  /* 0x00000009d0097224 */ /* 0x000fe200078e020b */
[----:B------:R-:W-:-:S05]  /*7890*/  MOV R12, R14 ;  /* 0x0000000e000c7202 */ /* 0x000fca0000000f00 */
[----:B------:R-:W-:-:S05]  /*78a0*/  IMAD.WIDE.U32 R12, R208, R8, R12 ;  /* 0x00000008d00c7225 */ /* 0x000fca00078e000c */
[----:B------:R-:W-:Y:S02]  /*78b0*/  IADD3 R44, R13, R9, RZ ;  /* 0x000000090d2c7210 */ /* 0x000fe40007ffe0ff */
[----:B------:R-:W-:Y:S02]  /*78c0*/  MOV R45, R12 ;  /* 0x0000000c002d7202 */ /* 0x000fe40000000f00 */
.L_x_406:
[----:B------:R-:W-:Y:S05]  /*78d0*/  @P0 BRA `(.L_x_407) ;  /* 0x0000000000340947 */ /* 0x000fea0003800000 */
        /* <DEDUP_REMOVED lines=12> */
[----:B------:R-:W-:-:S07]  /*79a0*/  MOV R7, R8 ;  /* 0x0000000800077202 */ /* 0x000fce0000000f00 */
.L_x_407:
[----:B------:R-:W-:Y:S01]  /*79b0*/  STS [R218+0xb000], R60 ;  /* 0x00b0003cda007388 */ /* 0x000fe20000000800 */
[C---:B--2---:R-:W-:Y:S01]  /*79c0*/  IMAD.SHL.U32 R58, R211.reuse, 0x40, RZ ;  /* 0x00000040d33a7824 */ /* 0x044fe200078e00ff */
[----:B------:R-:W-:Y:S01]  /*79d0*/  SHF.R.S32.HI R63, RZ, 0x1f, R206 ;  /* 0x0000001fff3f7819 */ /* 0x000fe200000114ce */
[----:B------:R-:W-:Y:S01]  /*79e0*/  IMAD R240, R211, -0x40, R240 ;  /* 0xffffffc0d3f07824 */ /* 0x000fe200078e02f0 */
[----:B------:R1:W-:Y:S01]  /*79f0*/  STS [R218+0xb400], R62 ;  /* 0x00b4003eda007388 */ /* 0x0003e20000000800 */
[----:B------:R-:W-:Y:S01]  /*7a00*/  SHF.R.S32.HI R56, RZ, 0x1f, R214 ;  /* 0x0000001fff387819 */ /* 0x000fe200000114d6 */
[----:B------:R-:W-:Y:S01]  /*7a10*/  ULDC.64 UR6, c[0x0][0x468] ;  /* 0x00011a0000067ab9 */ /* 0x000fe20000000a00 */
[----:B------:R-:W-:Y:S01]  /*7a20*/  SHF.R.S32.HI R57, RZ, 0x1f, R58 ;  /* 0x0000001fff397819 */ /* 0x000fe2000001143a */
[----:B------:R-:W-:Y:S01]  /*7a30*/  BAR.SYNC.DEFER_BLOCKING 0x0 ;  /* 0x0000000000007b1d */ /* 0x000fe20000010000 */
[----:B------:R-:W-:-:S03]  /*7a40*/  ISETP.GE.AND P4, PT, R204, R240, PT ;  /* 0x000000f0cc00720c */ /* 0x000fc60003f86270 */
[-C--:B------:R-:W-:Y:S02]  /*7a50*/  IMAD R46, R57, R2.reuse, RZ ;  /* 0x00000002392e7224 */ /* 0x080fe400078e02ff */
[----:B------:R-:W-:Y:S02]  /*7a60*/  BSSY B0, `(.L_x_408) ;  /* 0x0000029000007945 */ /* 0x000fe40003800000 */
[C---:B------:R-:W-:Y:S02]  /*7a70*/  IMAD R46, R58.reuse, R3, R46 ;  /* 0x000000033a2e7224 */ /* 0x040fe400078e022e */
[----:B-1----:R-:W-:Y:S01]  /*7a80*/  IMAD.MOV.U32 R62, RZ, RZ, R206 ;  /* 0x000000ffff3e7224 */ /* 0x002fe200078e00ce */
[----:B------:R1:W2:Y:S03]  /*7a90*/  LDS.128 R40, [R213+0x13000] ;  /* 0x01300000d5287984 */ /* 0x0002a60000000c00 */
[----:B------:R-:W-:Y:S01]  /*7aa0*/  IMAD.WIDE.U32 R48, R58, R2, R62 ;  /* 0x000000023a307225 */ /* 0x000fe200078e003e */
[----:B------:R1:W3:Y:S02]  /*7ab0*/  LDS.128 R36, [R213+0x15000] ;  /* 0x01500000d5247984 */ /* 0x0002e40000000c00 */
[----:B------:R-:W-:-:S02]  /*7ac0*/  IADD3 R64, P0, R45, R48, RZ ;  /* 0x000000302d407210 */ /* 0x000fc40007f1e0ff */
[----:B------:R1:W4:Y:S01]  /*7ad0*/  LDS.128 R32, [R213+0x17000] ;  /* 0x01700000d5207984 */ /* 0x0003220000000c00 */
[----:B------:R-:W-:Y:S02]  /*7ae0*/  IADD3 R45, R204, 0x20, RZ ;  /* 0x00000020cc2d7810 */ /* 0x000fe40007ffe0ff */
[----:B------:R-:W-:Y:S01]  /*7af0*/  IADD3.X R65, R44, R49, R46, P0, !PT ;  /* 0x000000312c417210 */ /* 0x000fe200007fe42e */
[----:B------:R1:W1:Y:S01]  /*7b00*/  LDS.128 R28, [R213+0x18000] ;  /* 0x01800000d51c7984 */ /* 0x0002620000000c00 */
[----:B------:R-:W-:Y:S01]  /*7b10*/  IMAD R44, R56, UR6, RZ ;  /* 0x00000006382c7c24 */ /* 0x000fe2000f8e02ff */
[----:B------:R-:W-:Y:S02]  /*7b20*/  ISETP.GE.AND P3, PT, R45, R240, PT ;  /* 0x000000f02d00720c */ /* 0x000fe40003f66270 */
[----:B------:R1:W1:Y:S01]  /*7b30*/  LDS.128 R24, [R213+0x19000] ;  /* 0x01900000d5187984 */ /* 0x0002620000000c00 */
[C---:B------:R-:W-:Y:S02]  /*7b40*/  IMAD R44, R214.reuse, UR7, R44 ;  /* 0x00000007d62c7c24 */ /* 0x040fe4000f8e022c */
[----:B------:R-:W-:Y:S01]  /*7b50*/  IMAD.WIDE.U32 R64, R214, UR6, R64 ;  /* 0x00000006d6407c25 */ /* 0x000fe2000f8e0040 */
[----:B------:R1:W1:Y:S04]  /*7b60*/  LDS.128 R20, [R213+0x1a000] ;  /* 0x01a00000d5147984 */ /* 0x0002680000000c00 */
[----:B------:R1:W1:Y:S01]  /*7b70*/  LDS.128 R16, [R213+0x1b000] ;  /* 0x01b00000d5107984 */ /* 0x0002620000000c00 */
[----:B------:R-:W-:-:S03]  /*7b80*/  IADD3 R59, R65, R44, RZ ;  /* 0x0000002c413b7210 */ /* 0x000fc60007ffe0ff */
[----:B------:R1:W1:Y:S04]  /*7b90*/  LDS.128 R12, [R213+0x1c000] ;  /* 0x01c00000d50c7984 */ /* 0x0002680000000c00 */
[----:B------:R1:W1:Y:S01]  /*7ba0*/  LDS.128 R8, [R213+0x1d000] ;  /* 0x01d00000d5087984 */ /* 0x0002620000000c00 */
[----:B------:R-:W-:Y:S05]  /*7bb0*/  @P4 BRA `(.L_x_409) ;  /* 0x00000000004c4947 */ /* 0x000fea0003800000 */
[----:B------:R-:W-:Y:S01]  /*7bc0*/  ULDC UR4, c[0x0][0x2d0] ;  /* 0x0000b40000047ab9 */ /* 0x000fe20000000800 */
[----:B------:R-:W2:Y:S01]  /*7bd0*/  LDS.128 R52, [R213+0x14000] ;  /* 0x01400000d5347984 */ /* 0x000ea20000000c00 */
[----:B------:R-:W-:Y:S01]  /*7be0*/  ISETP.GE.AND P5, PT, R206, UR4, PT ;  /* 0x00000004ce007c0c */ /* 0x000fe2000bfa6270 */
[-C--:B------:R-:W-:Y:S01]  /*7bf0*/  IMAD R60, R205, R2.reuse, RZ ;  /* 0x00000002cd3c7224 */ /* 0x080fe200078e02ff */
[----:B------:R-:W-:Y:S01]  /*7c00*/  MOV R67, R59 ;  /* 0x0000003b00437202 */ /* 0x000fe20000000f00 */
[----:B------:R-:W3:Y:S01]  /*7c10*/  LDS.128 R48, [R213+0x16000] ;  /* 0x01600000d5307984 */ /* 0x000ee20000000c00 */
[----:B------:R-:W-:Y:S01]  /*7c20*/  IMAD.MOV.U32 R66, RZ, RZ, R64 ;  /* 0x000000ffff427224 */ /* 0x000fe200078e0040 */
[----:B------:R-:W-:Y:S01]  /*7c30*/  ISETP.GE.AND P2, PT, R210, UR4, PT ;  /* 0x00000004d2007c0c */ /* 0x000fe2000bf46270 */
[C---:B------:R-:W-:Y:S01]  /*7c40*/  IMAD R60, R204.reuse, R3, R60 ;  /* 0x00000003cc3c7224 */ /* 0x040fe200078e023c */
[----:B------:R-:W-:Y:S01]  /*7c50*/  ISETP.GE.AND P1, PT, R209, UR4, PT ;  /* 0x00000004d1007c0c */ /* 0x000fe2000bf26270 */
[----:B------:R-:W-:Y:S01]  /*7c60*/  IMAD.WIDE.U32 R66, R204, R2, R66 ;  /* 0x00000002cc427225 */ /* 0x000fe200078e0042 */
[----:B------:R-:W-:-:S03]  /*7c70*/  ULDC.64 UR6, c[0x0][0x3f0] ;  /* 0x0000fc0000067ab9 */ /* 0x000fc60000000a00 */
[----:B------:R-:W-:Y:S01]  /*7c80*/  IMAD.IADD R60, R67, 0x1, R60 ;  /* 0x00000001433c7824 */ /* 0x000fe200078e023c */
[----:B------:R-:W4:Y:S01]  /*7c90*/  @!P5 LDS.128 R44, [R213+0x12000] ;  /* 0x01200000d52cd984 */ /* 0x000f220000000c00 */
[----:B------:R-:W-:-:S04]  /*7ca0*/  LEA R68, P0, R66, UR6, 0x1 ;  /* 0x0000000642447c11 */ /* 0x000fc8000f8008ff */
[----:B------:R-:W-:-:S05]  /*7cb0*/  LEA.HI.X R69, R66, UR7, R60, 0x1, P0 ;  /* 0x0000000742457c11 */ /* 0x000fca00080f0c3c */
[----:B--2---:R2:W-:Y:S04]  /*7cc0*/  @!P2 STG.E.128 desc[UR14][R68.64+0x80], R52 ;  /* 0x000080344400a986 */ /* 0x0045e8000c101d0e */
[----:B---3--:R2:W-:Y:S04]  /*7cd0*/  @!P1 STG.E.128 desc[UR14][R68.64+0x100], R48 ;  /* 0x0001003044009986 */ /* 0x0085e8000c101d0e */
[----:B----4-:R2:W-:Y:S02]  /*7ce0*/  @!P5 STG.E.128 desc[UR14][R68.64], R44 ;  /* 0x0000002c4400d986 */ /* 0x0105e4000c101d0e */
.L_x_409:
[----:B------:R-:W-:Y:S05]  /*7cf0*/  BSYNC B0 ;  /* 0x0000000000007941 */ /* 0x000fea0003800000 */
.L_x_408:
[----:B------:R-:W-:Y:S04]  /*7d00*/  BSSY B0, `(.L_x_410) ;  /* 0x0000014000007945 */ /* 0x000fe80003800000 */
[----:B------:R-:W-:Y:S05]  /*7d10*/  @P3 BRA `(.L_x_411) ;  /* 0x0000000000483947 */ /* 0x000fea0003800000 */
[----:B--2---:R-:W-:Y:S01]  /*7d20*/  IADD3 R45, P0, R204, 0x20, RZ ;  /* 0x00000020cc2d7810 */ /* 0x004fe20007f1e0ff */
        /* <DEDUP_REMOVED lines=15> */
[----:B---3--:R2:W-:Y:S04]  /*7e20*/  @!P1 STG.E.128 desc[UR14][R2.64+0x80], R36 ;  /* 0x0000802402009986 */ /* 0x0085e8000c101d0e */
[----:B----4-:R2:W-:Y:S02]  /*7e30*/  @!P0 STG.E.128 desc[UR14][R2.64+0x100], R32 ;  /* 0x0001002002008986 */ /* 0x0105e4000c101d0e */
.L_x_411:
[----:B------:R-:W-:Y:S05]  /*7e40*/  BSYNC B0 ;  /* 0x0000000000007941 */ /* 0x000fea0003800000 */
.L_x_410:
[-C--:B------:R-:W-:Y:S01]  /*7e50*/  IMAD.WIDE.U32 R62, R58, R4.reuse, R62 ;  /* 0x000000043a3e7225 */ /* 0x080fe200078e003e */
[----:B------:R-:W-:Y:S01]  /*7e60*/  ULDC.64 UR6, c[0x0][0x470] ;  /* 0x00011c0000067ab9 */ /* 0x000fe20000000a00 */
[----:B------:R-:W-:Y:S02]  /*7e70*/  BSSY B0, `(.L_x_412) ;  /* 0x000001a000007945 */ /* 0x000fe40003800000 */
[----:B------:R-:W-:Y:S01]  /*7e80*/  IMAD R57, R57, R4, RZ ;  /* 0x0000000439397224 */ /* 0x000fe200078e02ff */
[----:B--2-4-:R-:W-:Y:S01]  /*7e90*/  IADD3 R32, P0, R7, R62, RZ ;  /* 0x0000003e07207210 */ /* 0x014fe20007f1e0ff */
        /* <DEDUP_REMOVED lines=23> */
.L_x_413:
[----:B------:R-:W-:Y:S05]  /*8010*/  BSYNC B0 ;  /* 0x0000000000007941 */ /* 0x000fea0003800000 */
.L_x_412:
        /* <DEDUP_REMOVED lines=21> */
.L_x_384:
[----:B------:R-:W-:Y:S02]  /*8170*/  ISETP.NE.AND P0, PT, R242, -0x1, PT ;  /* 0xfffffffff200780c */ /* 0x000fe40003f05270 */
[----:B------:R-:W-:Y:S02]  /*8180*/  SHF.L.U32 R9, R211, 0x6, RZ ;  /* 0x00000006d3097819 */ /* 0x000fe400000006ff */
[----:B------:R-:W-:Y:S02]  /*8190*/  SHF.R.S32.HI R10, RZ, 0x1f, R208 ;  /* 0x0000001fff0a7819 */ /* 0x000fe400000114d0 */
[----:B------:R-:W-:-:S07]  /*81a0*/  SHF.R.S32.HI R8, RZ, 0x1f, R9 ;  /* 0x0000001fff087819 */ /* 0x000fce0000011409 */
[----:B------:R-:W1:Y:S01]  /*81b0*/  @P0 LDC.64 R4, c[0x0][0x450] ;  /* 0x00011400ff040b82 */ /* 0x000e620000000a00 */
[CC--:B------:R-:W-:Y:S02]  /*81c0*/  @P0 IADD3 R6, R241.reuse, R242.reuse, RZ ;  /* 0x000000f2f1060210 */ /* 0x0c0fe40007ffe0ff */
[----:B------:R-:W-:-:S05]  /*81d0*/  @P0 IADD3 R14, R241, R242, RZ ;  /* 0x000000f2f10e0210 */ /* 0x000fca0007ffe0ff */
[----:B------:R-:W2:Y:S01]  /*81e0*/  @P0 LDC.64 R2, c[0x0][0x458] ;  /* 0x00011600ff020b82 */ /* 0x000ea20000000a00 */
[C---:B-1----:R-:W-:Y:S02]  /*81f0*/  @P0 IMAD R11, R6.reuse, R5, RZ ;  /* 0x00000005060b0224 */ /* 0x042fe400078e02ff */
[----:B------:R-:W-:-:S04]  /*8200*/  @P0 IMAD.WIDE.U32 R6, R6, R4, RZ ;  /* 0x0000000406060225 */ /* 0x000fc800078e00ff */
[----:B------:R-:W-:Y:S01]  /*8210*/  @P0 IMAD.IADD R11, R7, 0x1, R11 ;  /* 0x00000001070b0824 */ /* 0x000fe200078e020b */
[----:B------:R-:W-:Y:S01]  /*8220*/  @P0 MOV R12, R6 ;  /* 0x00000006000c0202 */ /* 0x000fe20000000f00 */
[C---:B--2---:R-:W-:Y:S02]  /*8230*/  @P0 IMAD R13, R14.reuse, R3, RZ ;  /* 0x000000030e0d0224 */ /* 0x044fe400078e02ff */
[----:B------:R-:W-:-:S04]  /*8240*/  @P0 IMAD.WIDE.U32 R14, R14, R2, RZ ;  /* 0x000000020e0e0225 */ /* 0x000fc800078e00ff */
[----:B------:R-:W-:Y:S01]  /*8250*/  @P0 IMAD.IADD R13, R15, 0x1, R13 ;  /* 0x000000010f0d0824 */ /* 0x000fe200078e020d */
        /* <DEDUP_REMOVED lines=13> */
.L_x_415:
        /* <DEDUP_REMOVED lines=12> */
.L_x_416:
[----:B------:R-:W-:Y:S01]  /*83f0*/  IMAD R240, R211, -0x40, R240 ;  /* 0xffffffc0d3f07824 */ /* 0x000fe200078e02f0 */
[----:B------:R-:W-:Y:S01]  /*8400*/  SHF.R.S32.HI R6, RZ, 0x1f, R214 ;  /* 0x0000001fff067819 */ /* 0x000fe200000114d6 */
[-C--:B------:R-:W-:Y:S01]  /*8410*/  IMAD R7, R8, R4.reuse, RZ ;  /* 0x0000000408077224 */ /* 0x080fe200078e02ff */
[----:B------:R-:W-:Y:S01]  /*8420*/  ULDC.64 UR6, c[0x0][0x468] ;  /* 0x00011a0000067ab9 */ /* 0x000fe20000000a00 */
[C---:B------:R-:W-:Y:S01]  /*8430*/  IMAD.WIDE.U32 R16, R9.reuse, R4, R206 ;  /* 0x0000000409107225 */ /* 0x040fe200078e00ce */
[C---:B------:R-:W-:Y:S01]  /*8440*/  ISETP.GE.AND P4, PT, R204.reuse, R240, PT ;  /* 0x000000f0cc00720c */ /* 0x040fe20003f86270 */
[----:B------:R-:W-:Y:S01]  /*8450*/  BSSY B0, `(.L_x_417) ;  /* 0x000001a000007945 */ /* 0x000fe20003800000 */
[----:B------:R-:W-:Y:S01]  /*8460*/  IADD3 R10, R204, 0x20, RZ ;  /* 0x00000020cc0a7810 */ /* 0x000fe20007ffe0ff */
[----:B------:R-:W-:Y:S01]  /*8470*/  IMAD R7, R9, R5, R7 ;  /* 0x0000000509077224 */ /* 0x000fe200078e0207 */
[----:B------:R-:W-:Y:S02]  /*8480*/  IADD3 R16, P0, R12, R16, RZ ;  /* 0x000000100c107210 */ /* 0x000fe40007f1e0ff */
[----:B------:R-:W-:-:S02]  /*8490*/  ISETP.GE.AND P3, PT, R10, R240, PT ;  /* 0x000000f00a00720c */ /* 0x000fc40003f66270 */
[----:B------:R-:W-:Y:S01]  /*84a0*/  IADD3.X R17, R11, R17, R7, P0, !PT ;  /* 0x000000110b117210 */ /* 0x000fe200007fe407 */
[----:B------:R-:W-:-:S04]  /*84b0*/  IMAD R7, R6, UR6, RZ ;  /* 0x0000000606077c24 */ /* 0x000fc8000f8e02ff */
[C---:B------:R-:W-:Y:S02]  /*84c0*/  IMAD R7, R214.reuse, UR7, R7 ;  /* 0x00000007d6077c24 */ /* 0x040fe4000f8e0207 */
[----:B------:R-:W-:-:S05]  /*84d0*/  IMAD.WIDE.U32 R16, R214, UR6, R16 ;  /* 0x00000006d6107c25 */ /* 0x000fca000f8e0010 */
[----:B------:R-:W-:Y:S01]  /*84e0*/  IADD3 R11, R7, R17, RZ ;  /* 0x00000011070b7210 */ /* 0x000fe20007ffe0ff */
[----:B------:R-:W-:Y:S06]  /*84f0*/  @P4 BRA `(.L_x_418) ;  /* 0x00000000003c4947 */ /* 0x000fec0003800000 */
        /* <DEDUP_REMOVED lines=15> */
.L_x_418:
[----:B------:R-:W-:Y:S05]  /*85f0*/  BSYNC B0 ;  /* 0x0000000000007941 */ /* 0x000fea0003800000 */
.L_x_417:
        /* <DEDUP_REMOVED lines=19> */
.L_x_420:
[----:B------:R-:W-:Y:S05]  /*8730*/  BSYNC B0 ;  /* 0x0000000000007941 */ /* 0x000fea0003800000 */
.L_x_419:
[CC--:B--2---:R-:W-:Y:S01]  /*8740*/  IMAD.WIDE.U32 R4, R9.reuse, R2.reuse, R206 ;  /* 0x0000000209047225 */ /* 0x0c4fe200078e00ce */
        /* <DEDUP_REMOVED lines=27> */
.L_x_422:
[----:B------:R-:W-:Y:S05]  /*8900*/  BSYNC B0 ;  /* 0x0000000000007941 */ /* 0x000fea0003800000 */
.L_x_421:
        /* <DEDUP_REMOVED lines=19> */
.L_x_414:
[----:B------:R-:W-:Y:S05]  /*8a40*/  BSYNC B1 ;  /* 0x0000000000017941 */ /* 0x000fea0003800000 */
.L_x_379:
[----:B-1-34-:R-:W1:Y:S02]  /*8a50*/  LDC R2, c[0x0][0xc] ;  /* 0x00000300ff027b82 */ /* 0x01ae640000000800 */
[----:B-1----:R-:W-:-:S04]  /*8a60*/  IADD3 R211, R2, R211, RZ ;  /* 0x000000d302d37210 */ /* 0x002fc80007ffe0ff */
[----:B------:R-:W-:-:S13]  /*8a70*/  ISETP.GE.AND P0, PT, R211, UR12, PT ;  /* 0x0000000cd3007c0c */ /* 0x000fda000bf06270 */
[----:B------:R-:W-:Y:S05]  /*8a80*/  @P0 BRA `(.L_x_423) ;  /* 0x0000000000040947 */ /* 0x000fea0003800000 */
[----:B------:R-:W-:Y:S05]  /*8a90*/  BRA `(.L_x_424) ;  /* 0xffffff7c00a07947 */ /* 0x000fea000383ffff */
.L_x_423:
[----:B------:R-:W-:Y:S05]  /*8aa0*/  EXIT ;  /* 0x000000000000794d */ /* 0x000fea0003800000 */
.L_x_425:
        /* <DEDUP_REMOVED lines=13> */
.L_x_1591:


//--------------------- .text._ZN5flash44flash_bwd_dq_dk_dv_loop_seqk_parallel_kernelI23Flash_bwd_kernel_traitsILi192ELi64ELi64ELi8ELi4ELi2ELi2ELb0ELb0EN7cutlass6half_tE19Flash_kernel_traitsILi192ELi64ELi64ELi8ES3_EELb0ELb0ELb1ELb0ELb0ELb1ELb0EEEvNS_16Flash_bwd_paramsE --------------------------
	.section	.text._ZN5flash44flash_bwd_dq_dk_dv_loop_seqk_parallel_kernelI23Flash_bwd_kernel_traitsILi192ELi64ELi64ELi8ELi4ELi2ELi2ELb0ELb0EN7cutlass6half_tE19Flash_kernel_traitsILi192ELi64ELi64ELi8ES3_EELb0ELb0ELb1ELb0ELb0ELb1ELb0EEEvNS_16Flash_bwd_paramsE,"ax",@progbits
	.align	128
        .global         _ZN5flash44flash_bwd_dq_dk_dv_loop_seqk_parallel_kernelI23Flash_bwd_kernel_traitsILi192ELi64ELi64ELi8ELi4ELi2ELi2ELb0ELb0EN7cutlass6half_tE19Flash_kernel_traitsILi192ELi64ELi64ELi8ES3_EELb0ELb0ELb1ELb0ELb0ELb1ELb0EEEvNS_16Flash_bwd_paramsE
        .type           _ZN5flash44flash_bwd_dq_dk_dv_loop_seqk_parallel_kernelI23Flash_bwd_kernel_traitsILi192ELi64ELi64ELi8ELi4ELi2ELi2ELb0ELb0EN7cutlass6half_tE19Flash_kernel_traitsILi192ELi64ELi64ELi8ES3_EELb0ELb0ELb1ELb0ELb0ELb1ELb0EEEvNS_16Flash_bwd_paramsE,@function
        .size           _ZN5flash44flash_bwd_dq_dk_dv_loop_seqk_parallel_kernelI23Flash_bwd_kernel_traitsILi192ELi64ELi64ELi8ELi4ELi2ELi2ELb0ELb0EN7cutlass6half_tE19Flash_kernel_traitsILi192ELi64ELi64ELi8ES3_EELb0ELb0ELb1ELb0ELb0ELb1ELb0EEEvNS_16Flash_bwd_paramsE,(.L_x_1592 - _ZN5flash44flash_bwd_dq_dk_dv_loop_seqk_parallel_kernelI23Flash_bwd_kernel_traitsILi192ELi64ELi64ELi8ELi4ELi2ELi2ELb0ELb0EN7cutlass6half_tE19Flash_kernel_traitsILi192ELi64ELi64ELi8ES3_EELb0ELb0ELb1ELb0ELb0ELb1ELb0EEEvNS_16Flash_bwd_paramsE)
        .other          _ZN5flash44flash_bwd_dq_dk_dv_loop_seqk_parallel_kernelI23Flash_bwd_kernel_traitsILi192ELi64ELi64ELi8ELi4ELi2ELi2ELb0ELb0EN7cutlass6half_tE19Flash_kernel_traitsILi192ELi64ELi64ELi8ES3_EELb0ELb0ELb1ELb0ELb0ELb1ELb0EEEvNS_16Flash_bwd_paramsE,@"STO_CUDA_ENTRY STV_DEFAULT"
_ZN5flash44flash_bwd_dq_dk_dv_loop_seqk_parallel_kernelI23Flash_bwd_kernel_traitsILi192ELi64ELi64ELi8ELi4ELi2ELi2ELb0ELb0EN7cutlass6half_tE19Flash_kernel_traitsILi192ELi64ELi64ELi8ES3_EELb0ELb0ELb1ELb0ELb0ELb1ELb0EEEvNS_16Flash_bwd_paramsE:
.text._ZN5flash44flash_bwd_dq_dk_dv_loop_seqk_parallel_kernelI23Flash_bwd_kernel_traitsILi192ELi64ELi64ELi8ELi4ELi2ELi2ELb0ELb0EN7cutlass6half_tE19Flash_kernel_traitsILi192ELi64ELi64ELi8ES3_EELb0ELb0ELb1ELb0ELb0ELb1ELb0EEEvNS_16Flash_bwd_paramsE:
        /* <DEDUP_REMOVED lines=25> */
[----:B------:R-:W-:Y:S02]  /*0190*/  LEA.HI R7, R11, R6, RZ, 0x2 ;  /* 0x000000060b077211 */ /* 0x000fe400078f10ff */
[----:B------:R-:W-:Y:S02]  /*01a0*/  SHF.R.S32.HI R2, RZ, 0x4, R17 ;  /* 0x00000004ff027819 */ /* 0x000fe40000011411 */
[----:B------:R-:W-:Y:S02]  /*01b0*/  LOP3.LUT R3, R19, 0xfffffff8, RZ, 0xc0, !PT ;  /* 0xfffffff813037812 */ /* 0x000fe400078ec0ff */
[----:B------:R-:W-:-:S02]  /*01c0*/  SHF.R.S32.HI R208, RZ, 0x3, R19 ;  /* 0x00000003ffd07819 */ /* 0x000fc40000011413 */
[----:B------:R-:W-:Y:S01]  /*01d0*/  SHF.R.S32.HI R5, RZ, 0x2, R7 ;  /* 0x00000002ff057819 */ /* 0x000fe20000011407 */
[----:B------:R-:W-:Y:S01]  /*01e0*/  IMAD.IADD R3, R6, 0x1, -R3 ;  /* 0x0000000106037824 */ /* 0x000fe200078e0a03 */
[----:B------:R-:W-:Y:S01]  /*01f0*/  LEA.HI R0, R17, R2, RZ, 0x1 ;  /* 0x0000000211007211 */ /* 0x000fe200078f08ff */
[----:B------:R-:W-:Y:S01]  /*0200*/  IMAD.SHL.U32 R207, R208, 0x40, RZ ;  /* 0x00000040d0cf7824 */ /* 0x000fe200078e00ff */
[----:B------:R-:W-:Y:S01]  /*0210*/  SHF.R.S32.HI R4, RZ, 0x1f, R7 ;  /* 0x0000001fff047819 */ /* 0x000fe20000011407 */
[----:B------:R-:W-:Y:S01]  /*0220*/  IMAD.SHL.U32 R210, R3, 0x8, RZ ;  /* 0x0000000803d27824 */ /* 0x000fe200078e00ff */
[----:B------:R-:W-:Y:S02]  /*0230*/  LEA.HI R9, R11, R6, RZ, 0x5 ;  /* 0x000000060b097211 */ /* 0x000fe400078f28ff */
[----:B------:R-:W-:Y:S02]  /*0240*/  LOP3.LUT R0, R0, 0xfffffffe, RZ, 0xc0, !PT ;  /* 0xfffffffe00007812 */ /* 0x000fe400078ec0ff */
[----:B------:R-:W-:-:S02]  /*0250*/  LEA.HI R4, R4, R5, RZ, 0x3 ;  /* 0x0000000504047211 */ /* 0x000fc400078f18ff */
[----:B------:R-:W-:Y:S01]  /*0260*/  SHF.R.S32.HI R206, RZ, 0x5, R9 ;  /* 0x00000005ffce7819 */ /* 0x000fe20000011409 */
[----:B------:R-:W-:Y:S01]  /*0270*/  IMAD.IADD R0, R2, 0x1, -R0 ;  /* 0x0000000102007824 */ /* 0x000fe200078e0a00 */
[----:B------:R-:W-:Y:S02]  /*0280*/  LOP3.LUT R207, R207, 0x1c0, RZ, 0xc0, !PT ;  /* 0x000001c0cfcf7812 */ /* 0x000fe400078ec0ff */
[----:B------:R-:W-:Y:S02]  /*0290*/  LOP3.LUT R4, R4, 0xfffffff8, RZ, 0xc0, !PT ;  /* 0xfffffff804047812 */ /* 0x000fe400078ec0ff */
[----:B------:R-:W-:Y:S02]  /*02a0*/  LEA.HI R2, R9, R206, RZ, 0x1 ;  /* 0x000000ce09027211 */ /* 0x000fe400078f08ff */
[----:B------:R-:W-:Y:S01]  /*02b0*/  LOP3.LUT R8, R207, 0x38, R210, 0xf8, !PT ;  /* 0x00000038cf087812 */ /* 0x000fe200078ef8d2 */
[----:B------:R-:W-:Y:S01]  /*02c0*/  IMAD.IADD R4, R5, 0x1, -R4 ;  /* 0x0000000105047824 */ /* 0x000fe200078e0a04 */
[----:B------:R-:W-:-:S02]  /*02d0*/  SHF.R.U32.HI R207, RZ, 0x3, R207 ;  /* 0x00000003ffcf7819 */ /* 0x000fc400000116cf */
[----:B------:R-:W-:Y:S02]  /*02e0*/  LOP3.LUT R5, R2, 0xfffffffe, RZ, 0xc0, !PT ;  /* 0xfffffffe02057812 */ /* 0x000fe400078ec0ff */
[----:B------:R-:W-:Y:S01]  /*02f0*/  LOP3.LUT R207, R8, R207, RZ, 0x3c, !PT ;  /* 0x000000cf08cf7212 */ /* 0x000fe200078e3cff */
[C---:B------:R-:W-:Y:S01]  /*0300*/  IMAD.SHL.U32 R8, R3.reuse, 0x40, RZ ;  /* 0x0000004003087824 */ /* 0x040fe200078e00ff */
[C---:B------:R-:W-:Y:S02]  /*0310*/  LOP3.LUT P4, RZ, R3.reuse, 0x2, RZ, 0xc0, !PT ;  /* 0x0000000203ff7812 */ /* 0x040fe4000788c0ff */
[----:B------:R-:W-:Y:S01]  /*0320*/  LOP3.LUT P3, RZ, R3, 0x4, RZ, 0xc0, !PT ;  /* 0x0000000403ff7812 */ /* 0x000fe2000786c0ff */
[----:B------:R-:W-:Y:S01]  /*0330*/  IMAD.IADD R3, R206, 0x1, -R5 ;  /* 0x00000001ce037824 */ /* 0x000fe200078e0a05 */
[----:B------:R-:W-:Y:S02]  /*0340*/  LOP3.LUT R17, R17, 0xfffffff0, RZ, 0xc0, !PT ;  /* 0xfffffff011117812 */ /* 0x000fe400078ec0ff */
[----:B------:R-:W-:Y:S01]  /*0350*/  LOP3.LUT R8, R8, 0x1c0, RZ, 0xc0, !PT ;  /* 0x000001c008087812 */ /* 0x000fe200078ec0ff */
[----:B------:R-:W-:Y:S01]  /*0360*/  IMAD.SHL.U32 R13, R3, 0x10, RZ ;  /* 0x00000010030d7824 */ /* 0x000fe200078e00ff */
[CC--:B------:R-:W-:Y:S01]  /*0370*/  LEA.HI R5, R11.reuse, R6.reuse, RZ, 0x7 ;  /* 0x000000060b057211 */ /* 0x0c0fe200078f38ff */
[----:B------:R-:W-:Y:S01]  /*0380*/  IMAD.IADD R17, R6, 0x1, -R17 ;  /* 0x0000000106117824 */ /* 0x000fe200078e0a11 */
[----:B------:R-:W-:-:S02]  /*0390*/  LEA.HI R216, R11, R6, RZ, 0x6 ;  /* 0x000000060bd87211 */ /* 0x000fc400078f30ff */
[----:B------:R-:W-:Y:S02]  /*03a0*/  LOP3.LUT R194, R8, 0x10, R13, 0xf8, !PT ;  /* 0x0000001008c27812 */ /* 0x000fe400078ef80d */
[----:B------:R-:W-:Y:S02]  /*03b0*/  LOP3.LUT R10, R4, 0x1, RZ, 0xc0, !PT ;  /* 0x00000001040a7812 */ /* 0x000fe400078ec0ff */
[----:B------:R-:W-:Y:S02]  /*03c0*/  LOP3.LUT R205, R9, 0xffffffe0, RZ, 0xc0, !PT ;  /* 0xffffffe009cd7812 */ /* 0x000fe400078ec0ff */
[----:B------:R-:W-:Y:S02]  /*03d0*/  LOP3.LUT R11, R7, 0x7ffffffc, RZ, 0xc0, !PT ;  /* 0x7ffffffc070b7812 */ /* 0x000fe400078ec0ff */
[----:B------:R-:W-:Y:S01]  /*03e0*/  LOP3.LUT R198, R8, 0x8, R19, 0xf8, !PT ;  /* 0x0000000808c67812 */ /* 0x000fe200078ef813 */
[----:B------:R-:W-:Y:S01]  /*03f0*/  IMAD.IADD R205, R6, 0x1, -R205 ;  /* 0x0000000106cd7824 */ /* 0x000fe200078e0acd */
[----:B------:R-:W-:Y:S01]  /*0400*/  SHF.R.U32.HI R13, RZ, 0x3, R8 ;  /* 0x00000003ff0d7819 */ /* 0x000fe20000011608 */
[----:B------:R-:W-:Y:S01]  /*0410*/  IMAD.SHL.U32 R8, R0, 0x200, RZ ;  /* 0x0000020000087824 */ /* 0x000fe200078e00ff */
[----:B------:R-:W-:-:S02]  /*0420*/  SHF.R.S32.HI R5, RZ, 0x7, R5 ;  /* 0x00000007ff057819 */ /* 0x000fc40000011405 */
[----:B------:R-:W-:Y:S01]  /*0430*/  SHF.R.S32.HI R7, RZ, 0x1f, R9 ;  /* 0x0000001fff077819 */ /* 0x000fe20000011409 */
[----:B------:R-:W-:Y:S01]  /*0440*/  IMAD.SHL.U32 R9, R6, 0x2, RZ ;  /* 0x0000000206097824 */ /* 0x000fe200078e00ff */
[----:B------:R-:W-:Y:S01]  /*0450*/  SHF.R.S32.HI R2, RZ, 0x1f, R17 ;  /* 0x0000001fff027819 */ /* 0x000fe20000011411 */
[----:B------:R-:W-:Y:S01]  /*0460*/  IMAD R15, R5, 0x800, R8 ;  /* 0x00000800050f7824 */ /* 0x000fe200078e0208 */
[----:B------:R-:W-:Y:S02]  /*0470*/  LOP3.LUT R194, R194, 0x8, R19, 0xf8, !PT ;  /* 0x00000008c2c27812 */ /* 0x000fe400078ef813 */
[----:B------:R-:W-:Y:S01]  /*0480*/  ISETP.NE.U32.AND P0, PT, R10, 0x1, PT ;  /* 0x000000010a00780c */ /* 0x000fe20003f05070 */
[----:B------:R-:W-:Y:S01]  /*0490*/  IMAD.IADD R10, R6, 0x1, -R11 ;  /* 0x00000001060a7824 */ /* 0x000fe200078e0a0b */
[----:B------:R-:W-:Y:S02]  /*04a0*/  SHF.R.S32.HI R216, RZ, 0x6, R216 ;  /* 0x00000006ffd87819 */ /* 0x000fe400000114d8 */
[----:B------:R-:W-:Y:S01]  /*04b0*/  LEA.HI R6, R7, R206, RZ, 0x2 ;  /* 0x000000ce07067211 */ /* 0x000fe200078f10ff */
[----:B------:R-:W-:Y:S01]  /*04c0*/  IMAD.SHL.U32 R7, R4, 0x40, RZ ;  /* 0x0000004004077824 */ /* 0x000fe200078e00ff */
[----:B------:R-:W-:Y:S01]  /*04d0*/  LEA.HI R2, R2, R17, RZ, 0x3 ;  /* 0x0000001102027211 */ /* 0x000fe200078f18ff */
[----:B------:R-:W-:Y:S01]  /*04e0*/  IMAD R207, R216, 0x200, R207 ;  /* 0x00000200d8cf7824 */ /* 0x000fe200078e02cf */
[----:B------:R-:W-:Y:S01]  /*04f0*/  LOP3.LUT R194, R8, R194, R13, 0xf6, !PT ;  /* 0x000000c208c27212 */ /* 0x000fe200078ef60d */
[----:B------:R-:W-:Y:S01]  /*0500*/  IMAD.SHL.U32 R8, R5, 0x20, RZ ;  /* 0x0000002005087824 */ /* 0x000fe200078e00ff */
[----:B------:R-:W-:Y:S01]  /*0510*/  LOP3.LUT R204, R2, 0xfffffff8, RZ, 0xc0, !PT ;  /* 0xfffffff802cc7812 */ /* 0x000fe200078ec0ff */
[----:B------:R-:W-:Y:S01]  /*0520*/  IMAD.SHL.U32 R216, R216, 0x8, RZ ;  /* 0x00000008d8d87824 */ /* 0x000fe200078e00ff */
[----:B------:R-:W-:-:S02]  /*0530*/  LOP3.LUT R7, R7, 0x1c0, RZ, 0xc0, !PT ;  /* 0x000001c007077812 */ /* 0x000fc400078ec0ff */
[----:B------:R-:W-:Y:S01]  /*0540*/  LOP3.LUT R5, R6, 0xfffffffc, RZ, 0xc0, !PT ;  /* 0xfffffffc06057812 */ /* 0x000fe200078ec0ff */
[----:B------:R-:W-:Y:S01]  /*0550*/  IMAD.IADD R204, R17, 0x1, -R204 ;  /* 0x0000000111cc7824 */ /* 0x000fe200078e0acc */
[----:B------:R-:W-:Y:S01]  /*0560*/  LOP3.LUT R202, R8, 0x6, R9, 0xf8, !PT ;  /* 0x0000000608ca7812 */ /* 0x000fe200078ef809 */
[----:B------:R-:W-:Y:S01]  /*0570*/  IMAD.SHL.U32 R9, R0, 0x20, RZ ;  /* 0x0000002000097824 */ /* 0x000fe200078e00ff */
[----:B------:R-:W-:Y:S01]  /*0580*/  LOP3.LUT R216, R216, 0x18, RZ, 0xc0, !PT ;  /* 0x00000018d8d87812 */ /* 0x000fe200078ec0ff */
[----:B------:R-:W-:Y:S01]  /*0590*/  IMAD.IADD R5, R206, 0x1, -R5 ;  /* 0x00000001ce057824 */ /* 0x000fe200078e0a05 */
[----:B------:R-:W-:Y:S01]  /*05a0*/  SHF.R.U32.HI R217, RZ, 0x3, R7 ;  /* 0x00000003ffd97819 */ /* 0x000fe20000011607 */
[----:B------:R-:W-:Y:S01]  /*05b0*/  IMAD.SHL.U32 R199, R204, 0x40, RZ ;  /* 0x00000040ccc77824 */ /* 0x000fe200078e00ff */
[----:B------:R-:W-:Y:S01]  /*05c0*/  R2P PR, R4, 0x6 ;  /* 0x0000000604007804 */ /* 0x000fe20000000000 */
[----:B------:R-:W-:Y:S01]  /*05d0*/  IMAD.SHL.U32 R4, R10, 0x2, RZ ;  /* 0x000000020a047824 */ /* 0x000fe200078e00ff */
[----:B------:R-:W-:-:S02]  /*05e0*/  LOP3.LUT R8, R7, 0x20, R8, 0xf8, !PT ;  /* 0x0000002007087812 */ /* 0x000fc400078ef808 */
[----:B------:R-:W-:Y:S02]  /*05f0*/  LOP3.LUT R6, R216, 0x20, R9, 0xf8, !PT ;  /* 0x00000020d8067812 */ /* 0x000fe400078ef809 */
[----:B------:R-:W-:Y:S01]  /*0600*/  LOP3.LUT R216, R217, R7, R216, 0x1e, !PT ;  /* 0x00000007d9d87212 */ /* 0x000fe200078e1ed8 */
[----:B------:R-:W-:Y:S01]  /*0610*/  IMAD.SHL.U32 R7, R2, 0x40, RZ ;  /* 0x0000004002077824 */ /* 0x000fe200078e00ff */
[----:B------:R-:W-:Y:S01]  /*0620*/  LOP3.LUT R217, R8, R217, RZ, 0x3c, !PT ;  /* 0x000000d908d97212 */ /* 0x000fe200078e3cff */
[----:B------:R-:W-:Y:S01]  /*0630*/  IMAD R8, R5, 0x400, R4 ;  /* 0x0000040005087824 */ /* 0x000fe200078e0204 */
[----:B------:R-:W-:Y:S02]  /*0640*/  LOP3.LUT R199, R199, 0x1c0, RZ, 0xc0, !PT ;  /* 0x000001c0c7c77812 */ /* 0x000fe400078ec0ff */
[----:B------:R-:W-:Y:S01]  /*0650*/  SHF.R.S32.HI R10, RZ, 0x1f, R205 ;  /* 0x0000001fff0a7819 */ /* 0x000fe200000114cd */
[----:B------:R-:W-:Y:S01]  /*0660*/  IMAD.IADD R217, R8, 0x1, R217 ;  /* 0x0000000108d97824 */ /* 0x000fe200078e02d9 */
[----:B------:R-:W-:Y:S01]  /*0670*/  SHF.R.U32.HI R193, RZ, 0x3, R199 ;  /* 0x00000003ffc17819 */ /* 0x000fe200000116c7 */
[----:B------:R-:W-:Y:S01]  /*0680*/  IMAD.SHL.U32 R8, R0, 0x8, RZ ;  /* 0x0000000800087824 */ /* 0x000fe200078e00ff */
[----:B------:R-:W-:-:S02]  /*0690*/  LOP3.LUT R198, R198, R13, RZ, 0x3c, !PT ;  /* 0x0000000dc6c67212 */ /* 0x000fc400078e3cff */
[----:B------:R-:W-:Y:S02]  /*06a0*/  LEA.HI R0, R10, R205, RZ, 0x2 ;  /* 0x000000cd0a007211 */ /* 0x000fe400078f10ff */
[----:B------:R-:W-:Y:S01]  /*06b0*/  LOP3.LUT R2, R199, 0x8, R8, 0xf8, !PT ;  /* 0x00000008c7027812 */ /* 0x000fe200078ef808 */
[----:B------:R-:W-:Y:S01]  /*06c0*/  IMAD.IADD R198, R15, 0x1, R198 ;  /* 0x000000010fc67824 */ /* 0x000fe200078e02c6 */
[----:B------:R-:W-:Y:S02]  /*06d0*/  LOP3.LUT R199, R193, R6, R199, 0x1e, !PT ;  /* 0x00000006c1c77212 */ /* 0x000fe400078e1ec7 */
[----:B------:R-:W-:Y:S01]  /*06e0*/  SHF.R.S32.HI R6, RZ, 0x2, R0 ;  /* 0x00000002ff067819 */ /* 0x000fe20000011400 */
[----:B------:R-:W-:Y:S01]  /*06f0*/  IMAD.SHL.U32 R198, R198, 0x2, RZ ;  /* 0x00000002c6c67824 */ /* 0x000fe200078e00ff */
[----:B------:R-:W-:Y:S01]  /*0700*/  LOP3.LUT R0, R7, 0xfffffe00, RZ, 0xc0, !PT ;  /* 0xfffffe0007007812 */ /* 0x000fe200078ec0ff */
[----:B------:R-:W-:Y:S01]  /*0710*/  IMAD R7, R3, 0x400, R4 ;  /* 0x0000040003077824 */ /* 0x000fe200078e0204 */
[----:B------:R-:W-:Y:S01]  /*0720*/  LOP3.LUT R193, R2, R193, RZ, 0x3c, !PT ;  /* 0x000000c102c17212 */ /* 0x000fe200078e3cff */
[----:B------:R-:W-:Y:S01]  /*0730*/  VIADD R196, R198, UR6 ;  /* 0x00000006c6c47c36 */ /* 0x000fe20008000000 */
[----:B------:R-:W-:Y:S01]  /*0740*/  LEA R217, R217, UR5, 0x1 ;  /* 0x00000005d9d97c11 */ /* 0x000fe2000f8e08ff */
[----:B------:R-:W-:Y:S01]  /*0750*/  IMAD.IADD R216, R7, 0x1, R216 ;  /* 0x0000000107d87824 */ /* 0x000fe200078e02d8 */
[----:B------:R-:W-:Y:S01]  /*0760*/  SEL R197, R197, 0xffffffe0, !P4 ;  /* 0xffffffe0c5c57807 */ /* 0x000fe20006000000 */
[--C-:B------:R-:W-:Y:S01]  /*0770*/  IMAD R200, R5, 0x400, R0.reuse ;  /* 0x0000040005c87824 */ /* 0x100fe200078e0200 */
        /* <DEDUP_REMOVED lines=8> */
[----:B------:R-:W-:Y:S01]  /*0800*/  LOP3.LUT R199, R199, R0, RZ, 0xfc, !PT ;  /* 0x00000000c7c77212 */ /* 0x000fe200078efcff */
[C---:B------:R-:W-:Y:S01]  /*0810*/  IMAD.IADD R197, R196.reuse, 0x1, R197 ;  /* 0x00000001c4c57824 */ /* 0x040fe200078e02c5 */
[----:B------:R-:W-:Y:S01]  /*0820*/  SHF.R.S32.HI R209, RZ, 0x1f, R208 ;  /* 0x0000001fffd17819 */ /* 0x000fe200000114d0 */
[----:B------:R-:W-:Y:S01]  /*0830*/  @P1 VIADD R219, R217, 0xffffffe0 ;  /* 0xffffffe0d9db1836 */ /* 0x000fe20000000000 */
[----:B------:R-:W-:Y:S01]  /*0840*/  SHF.R.S32.HI R211, RZ, 0x1f, R210 ;  /* 0x0000001fffd37819 */ /* 0x000fe200000114d2 */
[----:B------:R-:W-:Y:S01]  /*0850*/  IMAD.IADD R196, R196, 0x1, R195 ;  /* 0x00000001c4c47824 */ /* 0x000fe200078e02c3 */
[----:B------:R-:W-:Y:S01]  /*0860*/  LEA R214, R207, UR5, 0x1 ;  /* 0x00000005cfd67c11 */ /* 0x000fe2000f8e08ff */
[----:B------:R-:W-:Y:S01]  /*0870*/  IMAD.IADD R0, R195, 0x1, R194 ;  /* 0x00000001c3007824 */ /* 0x000fe200078e02c2 */
[----:B------:R-:W-:Y:S01]  /*0880*/  LEA R193, R193, UR4, 0x1 ;  /* 0x00000004c1c17c11 */ /* 0x000fe2000f8e08ff */
[----:B------:R-:W-:-:S02]  /*0890*/  VIADD R218, R216, 0x40 ;  /* 0x00000040d8da7836 */ /* 0x000fc40000000000 */
[----:B------:R-:W-:Y:S02]  /*08a0*/  IMAD.IADD R220, R217, 0x1, R224 ;  /* 0x00000001d9dc7824 */ /* 0x000fe400078e02e0 */
[----:B------:R-:W-:Y:S02]  /*08b0*/  IMAD R203, R5, 0x10, R6 ;  /* 0x0000001005cb7824 */ /* 0x000fe400078e0206 */
[----:B------:R-:W-:Y:S02]  /*08c0*/  IMAD.IADD R195, R197, 0x1, R195 ;  /* 0x00000001c5c37824 */ /* 0x000fe400078e02c3 */
[----:B------:R-:W-:Y:S02]  /*08d0*/  @P2 VIADD R218, R216, 0xffffffc0 ;  /* 0xffffffc0d8da2836 */ /* 0x000fe40000000000 */
[----:B---34-:R-:W-:-:S07]  /*08e0*/  IMAD.IADD R224, R224, 0x1, R219 ;  /* 0x00000001e0e07824 */ /* 0x018fce00078e02db */
.L_x_456:
        /* <DEDUP_REMOVED lines=26> */
[----:B-1----:R-:W-:-:S02]  /*0a90*/  ISETP.NE.AND P3, PT, R7, RZ, PT ;  /* 0x000000ff0700720c */ /* 0x002fc40003f65270 */
[----:B---3--:R-:W-:-:S04]  /*0aa0*/  ISETP.EQ.U32.AND P1, PT, R4, RZ, PT ;  /* 0x000000ff0400720c */ /* 0x008fc80003f22070 */
[----:B------:R-:W-:Y:S02]  /*0ab0*/  ISETP.EQ.OR.EX P1, PT, R5, RZ, !P3, P1 ;  /* 0x000000ff0500720c */ /* 0x000fe40005f22710 */
[----:B------:R-:W-:Y:S01]  /*0ac0*/  IADD3 R8, P0, R9, R4, RZ ;  /* 0x0000000409087210 */ /* 0x000fe20007f1e0ff */
[----:B------:R-:W-:-:S04]  /*0ad0*/  IMAD.MOV.U32 R240, RZ, RZ, -0x1 ;  /* 0xfffffffffff07424 */ /* 0x000fc800078e00ff */
[----:B------:R-:W-:Y:S02]  /*0ae0*/  IMAD.X R9, R6, 0x1, R5, P0 ;  /* 0x0000000106097824 */ /* 0x000fe400000e0605 */
[----:B------:R-:W1:Y:S01]  /*0af0*/  @!P2 LDC R6, c[0x0][0x2cc] ;  /* 0x0000b300ff06ab82 */ /* 0x000e620000000800 */
[----:B------:R-:W-:-:S03]  /*0b00*/  @!P2 ISETP.NE.U32.AND P0, PT, R2, RZ, PT ;  /* 0x000000ff0200a20c */ /* 0x000fc60003f05070 */
        /* <DEDUP_REMOVED lines=13> */
.L_x_426:
[----:B------:R-:W-:Y:S01]  /*0be0*/  IMAD.SHL.U32 R225, R215, 0x40, RZ ;  /* 0x00000040d7e17824 */ /* 0x000fe200078e00ff */
[----:B-----5:R-:W-:-:S04]  /*0bf0*/  @!P2 IADD3 R238, R6, R2, -R237 ;  /* 0x0000000206eea210 */ /* 0x020fc80007ffe8ed */
[----:B------:R-:W-:-:S13]  /*0c00*/  ISETP.GT.AND P0, PT, R238, R225, PT ;  /* 0x000000e1ee00720c */ /* 0x000fda0003f04270 */
[----:B------:R-:W-:Y:S05]  /*0c10*/  @!P0 BRA `(.L_x_427) ;  /* 0x0000006800408947 */ /* 0x000fea0003800000 */
[----:B------:R-:W3:Y:S01]  /*0c20*/  LDC R7, c[0x0][0x278] ;  /* 0x00009e00ff077b82 */ /* 0x000ee20000000800 */
[----:B------:R-:W-:Y:S01]  /*0c30*/  IABS R4, R212 ;  /* 0x000000d400047213 */ /* 0x000fe20000000000 */
[----:B------:R-:W4:Y:S01]  /*0c40*/  S2R R20, SR_CTAID.X ;  /* 0x0000000000147919 */ /* 0x000f220000002500 */
[----:B------:R-:W-:Y:S02]  /*0c50*/  ISETP.NE.AND P0, PT, R240, -0x1, PT ;  /* 0xfffffffff000780c */ /* 0x000fe40003f05270 */
[----:B------:R-:W-:-:S03]  /*0c60*/  ISETP.NE.AND P1, PT, R22, -0x1, PT ;  /* 0xffffffff1600780c */ /* 0x000fc60003f25270 */
[----:B------:R-:W5:Y:S08]  /*0c70*/  LDC.64 R2, c[0x0][0x228] ;  /* 0x00008a00ff027b82 */ /* 0x000f700000000a00 */
[----:B------:R-:W4:Y:S01]  /*0c80*/  LDC R5, c[0x0][0x394] ;  /* 0x0000e500ff057b82 */ /* 0x000f220000000800 */
[----:B------:R-:W-:Y:S01]  /*0c90*/  @P0 IMAD.IADD R34, R237, 0x1, R240 ;  /* 0x00000001ed220824 */ /* 0x000fe200078e02f0 */
[----:B---3--:R-:W-:-:S06]  /*0ca0*/  IABS R6, R7 ;  /* 0x0000000700067213 */ /* 0x008fcc0000000000 */
[----:B------:R-:W3:Y:S01]  /*0cb0*/  LDC R28, c[0x0][0x2d4] ;  /* 0x0000b500ff1c7b82 */ /* 0x000ee20000000800 */
[----:B------:R-:W2:Y:S07]  /*0cc0*/  I2F.RP R10, R6 ;  /* 0x00000006000a7306 */ /* 0x000eae0000209400 */
[----:B------:R-:W5:Y:S08]  /*0cd0*/  LDC R26, c[0x0][0x2dc] ;  /* 0x0000b700ff1a7b82 */ /* 0x000f700000000800 */
[----:B------:R-:W5:Y:S01]  /*0ce0*/  LDC R25, c[0x0][0x270] ;  /* 0x00009c00ff197b82 */ /* 0x000f620000000800 */
[----:B--2---:R-:W2:Y:S01]  /*0cf0*/  MUFU.RCP R8, R10 ;  /* 0x0000000a00087308 */ /* 0x004ea20000001000 */
[----:B---3--:R-:W-:-:S06]  /*0d00*/  IMAD.WIDE.U32 R32, R213, R28, RZ ;  /* 0x0000001cd5207225 */ /* 0x008fcc00078e00ff */
[----:B------:R-:W3:Y:S01]  /*0d10*/  LDC R36, c[0x0][0x2c4] ;  /* 0x0000b100ff247b82 */ /* 0x000ee20000000800 */
[----:B--2---:R-:W-:Y:S01]  /*0d20*/  IADD3 R8, R8, 0xffffffe, RZ ;  /* 0x0ffffffe08087810 */ /* 0x004fe20007ffe0ff */
[----:B-1----:R-:W-:-:S03]  /*0d30*/  VIADD R10, R239, 0x3f ;  /* 0x0000003fef0a7836 */ /* 0x002fc60000000000 */
[----:B------:R-:W1:Y:S01]  /*0d40*/  F2I.FTZ.U32.TRUNC.NTZ R9, R8 ;  /* 0x0000000800097305 */ /* 0x000e62000021f000 */
[----:B-----5:R-:W-:-:S04]  /*0d50*/  IMAD.WIDE R40, R26, R25, RZ ;  /* 0x000000191a287225 */ /* 0x020fc800078e02ff */
[----:B------:R-:W-:-:S04]  /*0d60*/  IMAD.WIDE.U32 R30, R40, R22, RZ ;  /* 0x00000016281e7225 */ /* 0x000fc800078e00ff */
[----:B-1----:R-:W-:Y:S01]  /*0d70*/  IMAD.MOV R11, RZ, RZ, -R9 ;  /* 0x000000ffff0b7224 */ /* 0x002fe200078e0a09 */
[----:B------:R-:W-:-:S03]  /*0d80*/  MOV R8, RZ ;  /* 0x000000ff00087202 */ /* 0x000fc60000000f00 */
[----:B------:R-:W-:-:S04]  /*0d90*/  IMAD R11, R11, R6, RZ ;  /* 0x000000060b0b7224 */ /* 0x000fc800078e02ff */
[----:B------:R-:W-:Y:S02]  /*0da0*/  IMAD.HI.U32 R11, R9, R11, R8 ;  /* 0x0000000b090b7227 */ /* 0x000fe400078e0008 */
[----:B------:R-:W1:Y:S04]  /*0db0*/  LDC.64 R8, c[0x0][0x240] ;  /* 0x00009000ff087b82 */ /* 0x000e680000000a00 */
[----:B------:R-:W-:Y:S01]  /*0dc0*/  IMAD.HI.U32 R14, R11, R4, RZ ;  /* 0x000000040b0e7227 */ /* 0x000fe200078e00ff */
[----:B------:R-:W-:-:S04]  /*0dd0*/  SHF.R.S32.HI R11, RZ, 0x1f, R10 ;  /* 0x0000001fff0b7819 */ /* 0x000fc8000001140a */
[----:B------:R-:W-:Y:S02]  /*0de0*/  IADD3 R19, -R14, RZ, RZ ;  /* 0x000000ff0e137210 */ /* 0x000fe40007ffe1ff */
[----:B------:R-:W-:Y:S02]  /*0df0*/  LEA.HI R11, R11, R10, RZ, 0x6 ;  /* 0x0000000a0b0b7211 */ /* 0x000fe400078f30ff */
[----:B------:R-:W-:Y:S01]  /*0e00*/  IADD3 R10, R239, 0x40, R225 ;  /* 0x00000040ef0a7810 */ /* 0x000fe20007ffe0e1 */
[----:B------:R-:W-:Y:S01]  /*0e10*/  IMAD R19, R6, R19, R4 ;  /* 0x0000001306137224 */ /* 0x000fe200078e0204 */
[----:B------:R-:W-:Y:S01]  /*0e20*/  SHF.R.S32.HI R11, RZ, 0x6, R11 ;  /* 0x00000006ff0b7819 */ /* 0x000fe2000001140b */
[----:B------:R-:W-:Y:S01]  /*0e30*/  IMAD R4, R15, R2, RZ ;  /* 0x000000020f047224 */ /* 0x000fe200078e02ff */
[----:B----4-:R-:W-:Y:S02]  /*0e40*/  IADD3 R10, R10, R5, -R238 ;  /* 0x000000050a0a7210 */ /* 0x010fe40007ffe8ee */
[----:B------:R-:W-:Y:S01]  /*0e50*/  ISETP.GT.U32.AND P4, PT, R6, R19, PT ;  /* 0x000000130600720c */ /* 0x000fe20003f84070 */
[----:B------:R-:W-:-:S02]  /*0e60*/  IMAD R17, R213, R3, R4 ;  /* 0x00000003d5117224 */ /* 0x000fc400078e0204 */
[----:B------:R-:W-:Y:S02]  /*0e70*/  IMAD.WIDE.U32 R4, R213, R2, RZ ;  /* 0x00000002d5047225 */ /* 0x000fe400078e00ff */
[----:B------:R-:W2:Y:S02]  /*0e80*/  LDC.U8 R2, c[0x0][0x3d8] ;  /* 0x0000f600ff027b82 */ /* 0x000ea40000000000 */
[----:B------:R-:W-:Y:S01]  /*0e90*/  VIADD R3, R10, 0x3f ;  /* 0x0000003f0a037836 */ /* 0x000fe20000000000 */
[----:B------:R-:W-:Y:S01]  /*0ea0*/  SHF.R.S32.HI R10, RZ, 0x1f, R28 ;  /* 0x0000001fff0a7819 */ /* 0x000fe2000001141c */
[----:B-1----:R-:W-:Y:S01]  /*0eb0*/  IMAD.WIDE.U32 R12, R22, R8, RZ ;  /* 0x00000008160c7225 */ /* 0x002fe200078e00ff */
[----:B------:R-:W-:Y:S02]  /*0ec0*/  IADD3 R17, R5, R17, RZ ;  /* 0x0000001105117210 */ /* 0x000fe40007ffe0ff */
[----:B------:R-:W-:Y:S01]  /*0ed0*/  SHF.R.S32.HI R236, RZ, 0x1f, R3 ;  /* 0x0000001fffec7819 */ /* 0x000fe20000011403 */
[----:B------:R-:W-:Y:S01]  /*0ee0*/  @!P4 IMAD.IADD R19, R19, 0x1, -R6 ;  /* 0x000000011313c824 */ /* 0x000fe200078e0a06 */
[----:B------:R-:W-:-:S02]  /*0ef0*/  SEL R24, R4, R12, !P1 ;  /* 0x0000000c04187207 */ /* 0x000fc40004800000 */
[----:B------:R-:W1:Y:S01]  /*0f00*/  @P0 LDC.64 R4, c[0x0][0x250] ;  /* 0x00009400ff040b82 */ /* 0x000e620000000a00 */
[----:B------:R-:W-:Y:S01]  /*0f10*/  LEA.HI R236, R236, R3, RZ, 0x6 ;  /* 0x00000003ecec7211 */ /* 0x000fe200078f30ff */
[----:B------:R-:W-:Y:S01]  /*0f20*/  IMAD R3, R10, R213, RZ ;  /* 0x000000d50a037224 */ /* 0x000fe200078e02ff */
[----:B------:R-:W-:Y:S01]  /*0f30*/  ISETP.GE.U32.AND P6, PT, R19, R6, PT ;  /* 0x000000061300720c */ /* 0x000fe20003fc6070 */
[----:B------:R-:W-:Y:S01]  /*0f40*/  IMAD R10, R22, R9, RZ ;  /* 0x00000009160a7224 */ /* 0x000fe200078e02ff */
[----:B------:R-:W-:Y:S01]  /*0f50*/  LOP3.LUT R6, R212, R7, RZ, 0x3c, !PT ;  /* 0x00000007d4067212 */ /* 0x000fe200078e3cff */
[----:B------:R-:W-:Y:S01]  /*0f60*/  IMAD R3, R15, R28, R3 ;  /* 0x0000001c0f037224 */ /* 0x000fe200078e0203 */
[----:B------:R-:W-:Y:S01]  /*0f70*/  SHF.R.S32.HI R236, RZ, 0x6, R236 ;  /* 0x00000006ffec7819 */ /* 0x000fe200000114ec */
[-C--:B------:R-:W-:Y:S01]  /*0f80*/  IMAD R19, R41, R32.reuse, RZ ;  /* 0x0000002029137224 */ /* 0x080fe200078e02ff */
[----:B------:R-:W-:Y:S01]  /*0f90*/  ISETP.GE.AND P2, PT, R6, RZ, PT ;  /* 0x000000ff0600720c */ /* 0x000fe20003f46270 */
[----:B------:R-:W-:Y:S01]  /*0fa0*/  @P1 IMAD.IADD R17, R13, 0x1, R10 ;  /* 0x000000010d111824 */ /* 0x000fe200078e020a */
[----:B------:R-:W-:Y:S01]  /*0fb0*/  IADD3 R3, R33, R3, RZ ;  /* 0x0000000321037210 */ /* 0x000fe20007ffe0ff */
[----:B------:R-:W4:Y:S01]  /*0fc0*/  @P1 LDC.64 R12, c[0x0][0x420] ;  /* 0x00010800ff0c1b82 */ /* 0x000f220000000a00 */
[----:B------:R-:W-:Y:S01]  /*0fd0*/  @!P4 IADD3 R14, R14, 0x1, RZ ;  /* 0x000000010e0ec810 */ /* 0x000fe20007ffe0ff */
[----:B------:R-:W-:Y:S01]  /*0fe0*/  IMAD.WIDE.U32 R32, R40, R32, RZ ;  /* 0x0000002028207225 */ /* 0x000fe200078e00ff */
[----:B--2---:R-:W-:-:S02]  /*0ff0*/  ISETP.NE.AND P3, PT, R2, RZ, PT ;  /* 0x000000ff0200720c */ /* 0x004fc40003f65270 */
[----:B------:R-:W-:Y:S01]  /*1000*/  ISETP.NE.AND P4, PT, R7, RZ, PT ;  /* 0x000000ff0700720c */ /* 0x000fe20003f85270 */
[----:B------:R-:W-:Y:S01]  /*1010*/  IMAD R19, R40, R3, R19 ;  /* 0x0000000328137224 */ /* 0x000fe200078e0213 */
[----:B------:R-:W-:Y:S01]  /*1020*/  VIMNMX R236, R11, R236, PT ;  /* 0x000000ec0bec7248 */ /* 0x000fe20003fe0100 */
[----:B------:R-:W-:Y:S01]  /*1030*/  IMAD R2, R41, R22, RZ ;  /* 0x0000001629027224 */ /* 0x000fe200078e02ff */
[----:B------:R-:W2:Y:S01]  /*1040*/  @!P1 LDC.64 R10, c[0x0][0x418] ;  /* 0x00010600ff0a9b82 */ /* 0x000ea20000000a00 */
[----:B------:R-:W-:Y:S01]  /*1050*/  @P6 IADD3 R14, R14, 0x1, RZ ;  /* 0x000000010e0e6810 */ /* 0x000fe20007ffe0ff */
[----:B------:R-:W-:Y:S01]  /*1060*/  IMAD.IADD R19, R33, 0x1, R19 ;  /* 0x0000000121137824 */ /* 0x000fe200078e0213 */
[----:B------:R-:W-:Y:S01]  /*1070*/  SEL R21, R32, R30, !P1 ;  /* 0x0000001e20157207 */ /* 0x000fe20004800000 */
[----:B------:R-:W-:Y:S01]  /*1080*/  @P1 IMAD.IADD R19, R31, 0x1, R2 ;  /* 0x000000011f131824 */ /* 0x000fe200078e0202 */
[----:B------:R-:W-:Y:S01]  /*1090*/  SHF.L.U64.HI R30, R213, 0x7, R15 ;  /* 0x00000007d51e7819 */ /* 0x000fe2000001020f */
[----:B-1----:R-:W-:Y:S01]  /*10a0*/  @P0 IMAD R16, R34, R5, RZ ;  /* 0x0000000522100224 */ /* 0x002fe200078e02ff */
[----:B------:R-:W-:Y:S01]  /*10b0*/  LEA R23, R236, 0xffffffc0, 0x6 ;  /* 0xffffffc0ec177811 */ /* 0x000fe200078e30ff */
[----:B------:R-:W1:Y:S01]  /*10c0*/  LDC.64 R2, c[0x0][0x488] ;  /* 0x00012200ff027b82 */ /* 0x000e620000000a00 */
[----:B------:R-:W-:Y:S01]  /*10d0*/  @P0 IMAD.WIDE.U32 R34, R34, R4, RZ ;  /* 0x0000000422220225 */ /* 0x000fe200078e00ff */
[----:B------:R-:W-:-:S02]  /*10e0*/  SEL R30, R30, RZ, P5 ;  /* 0x000000ff1e1e7207 */ /* 0x000fc40002800000 */
[----:B------:R-:W-:Y:S01]  /*10f0*/  SHF.R.S32.HI R27, RZ, 0x1f, R23 ;  /* 0x0000001fff1b7819 */ /* 0x000fe20000011417 */
[----:B------:R-:W-:Y:S01]  /*1100*/  @!P2 IMAD.MOV R14, RZ, RZ, -R14 ;  /* 0x000000ffff0ea224 */ /* 0x000fe200078e0a0e */
[----:B------:R-:W-:Y:S01]  /*1110*/  @!P4 LOP3.LUT R14, RZ, R7, RZ, 0x33, !PT ;  /* 0x00000007ff0ec212 */ /* 0x000fe200078e33ff */
[C---:B----4-:R-:W-:Y:S01]  /*1120*/  @P1 IMAD.WIDE.U32 R38, R22.reuse, R12, RZ ;  /* 0x0000000c16261225 */ /* 0x050fe200078e00ff */
[----:B------:R-:W4:Y:S01]  /*1130*/  @P3 LDC R33, c[0x0][0x2e4] ;  /* 0x0000b900ff213b82 */ /* 0x000f220000000800 */
[----:B------:R-:W-:Y:S02]  /*1140*/  @P0 MOV R18, R34 ;  /* 0x0000002200120202 */ /* 0x000fe40000000f00 */
[----:B------:R-:W-:Y:S01]  /*1150*/  SHF.L.U32 R34, R213, 0x7, RZ ;  /* 0x00000007d5227819 */ /* 0x000fe200000006ff */
[----:B------:R-:W-:Y:S01]  /*1160*/  @P1 IMAD R29, R22, R13, R39 ;  /* 0x0000000d161d1224 */ /* 0x000fe200078e0227 */
[----:B------:R-:W-:Y:S01]  /*1170*/  @P0 IADD3 R16, R35, R16, RZ ;  /* 0x0000001023100210 */ /* 0x000fe20007ffe0ff */
[----:B---3--:R-:W-:Y:S01]  /*1180*/  @P3 IMAD R35, R213, R36, RZ ;  /* 0x00000024d5233224 */ /* 0x008fe200078e02ff */
[----:B------:R-:W-:Y:S01]  /*1190*/  SEL R34, R34, RZ, P5 ;  /* 0x000000ff22227207 */ /* 0x000fe20002800000 */
[----:B------:R-:W3:Y:S01]  /*11a0*/  @P0 LDC.64 R6, c[0x0][0x248] ;  /* 0x00009200ff060b82 */ /* 0x000ee20000000a00 */
[----:B--2---:R-:W-:-:S02]  /*11b0*/  @!P1 IMAD R32, R15, R10, RZ ;  /* 0x0000000a0f209224 */ /* 0x004fc400078e02ff */
[----:B------:R-:W-:Y:S01]  /*11c0*/  IADD3 R34, P2, R23, R34, RZ ;  /* 0x0000002217227210 */ /* 0x000fe20007f5e0ff */
[----:B------:R-:W-:Y:S01]  /*11d0*/  @!P1 IMAD.WIDE.U32 R42, R213, R10, RZ ;  /* 0x0000000ad52a9225 */ /* 0x000fe200078e00ff */
[----:B------:R-:W-:-:S03]  /*11e0*/  SHF.R.S32.HI R10, RZ, 0x1f, R212 ;  /* 0x0000001fff0a7819 */ /* 0x000fc600000114d4 */
[----:B------:R-:W2:Y:S01]  /*11f0*/  LDC.U8 R31, c[0x0][0x480] ;  /* 0x00012000ff1f7b82 */ /* 0x000ea20000000000 */
[----:B------:R-:W-:Y:S01]  /*1200*/  @!P1 IMAD R11, R213, R11, R32 ;  /* 0x0000000bd50b9224 */ /* 0x000fe200078e0220 */
[----:B------:R-:W-:Y:S01]  /*1210*/  @P3 SEL R32, R35, R22, !P1 ;  /* 0x0000001623203207 */ /* 0x000fe20004800000 */
[----:B------:R-:W-:Y:S01]  /*1220*/  IMAD.X R12, R27, 0x1, R30, P2 ;  /* 0x000000011b0c7824 */ /* 0x000fe200010e061e */
[----:B------:R-:W-:Y:S01]  /*1230*/  @P1 MOV R30, R38 ;  /* 0x00000026001e1202 */ /* 0x000fe20000000f00 */
[----:B------:R-:W-:Y:S01]  /*1240*/  IMAD R13, R41, R34, RZ ;  /* 0x00000022290d7224 */ /* 0x000fe200078e02ff */
[----:B------:R-:W-:Y:S01]  /*1250*/  @!P1 MOV R30, R42 ;  /* 0x0000002a001e9202 */ /* 0x000fe20000000f00 */
[----:B-1----:R-:W-:-:S04]  /*1260*/  IMAD.WIDE.U32 R38, R20, R2, RZ ;  /* 0x0000000214267225 */ /* 0x002fc800078e00ff */
[----:B------:R-:W-:Y:S02]  /*1270*/  @P0 IMAD.IADD R2, R237, 0x1, R240 ;  /* 0x00000001ed020824 */ /* 0x000fe400078e02f0 */
[----:B------:R-:W-:-:S04]  /*1280*/  IMAD.WIDE.U32 R34, R40, R34, RZ ;  /* 0x0000002228227225 */ /* 0x000fc800078e00ff */
[----:B------:R-:W-:Y:S02]  /*1290*/  IMAD R13, R40, R12, R13 ;  /* 0x0000000c280d7224 */ /* 0x000fe400078e020d */
[----:B------:R-:W-:Y:S02]  /*12a0*/  @!P1 IMAD.IADD R29, R43, 0x1, R11 ;  /* 0x000000012b1d9824 */ /* 0x000fe400078e020b */
[----:B----4-:R-:W-:Y:S02]  /*12b0*/  @P3 IMAD R32, R212, R33, R32 ;  /* 0x00000021d4203224 */ /* 0x010fe400078e0220 */
[----:B------:R-:W-:Y:S01]  /*12c0*/  @!P3 IMAD R11, R213, R25, R212 ;  /* 0x00000019d50bb224 */ /* 0x000fe200078e02d4 */
[----:B--2---:R-:W-:Y:S01]  /*12d0*/  ISETP.NE.AND P2, PT, R31, RZ, PT ;  /* 0x000000ff1f00720c */ /* 0x004fe20003f45270 */
[----:B------:R-:W-:Y:S02]  /*12e0*/  IMAD R3, R20, R3, R39 ;  /* 0x0000000314037224 */ /* 0x000fe400078e0227 */
[----:B------:R-:W-:Y:S01]  /*12f0*/  IMAD R33, R212, R26, RZ ;  /* 0x0000001ad4217224 */ /* 0x000fe200078e02ff */
[----:B------:R-:W-:Y:S01]  /*1300*/  SEL R38, R38, RZ, P2 ;  /* 0x000000ff26267207 */ /* 0x000fe20001000000 */
[----:B---3--:R-:W-:-:S02]  /*1310*/  @P0 IMAD R12, R2, R7, RZ ;  /* 0x00000007020c0224 */ /* 0x008fc400078e02ff */
[----:B------:R-:W-:Y:S01]  /*1320*/  @P0 IMAD.WIDE.U32 R40, R2, R6, RZ ;  /* 0x0000000602280225 */ /* 0x000fe200078e00ff */
[----:B------:R-:W-:-:S03]  /*1330*/  SHF.R.S32.HI R31, RZ, 0x1f, R33 ;  /* 0x0000001fff1f7819 */ /* 0x000fc60000011421 */
        /* <DEDUP_REMOVED lines=18> */
.L_x_428:
        /* <DEDUP_REMOVED lines=13> */
.L_x_429:
        /* <DEDUP_REMOVED lines=10> */
.L_x_430:
[----:B------:R-:W-:-:S04]  /*15d0*/  IMAD R3, R213, R25, R212 ;  /* 0x00000019d5037224 */ /* 0x000fc800078e02d4 */
[----:B------:R-:W-:-:S07]  /*15e0*/  IMAD R28, R3, R28, RZ ;  /* 0x0000001c031c7224 */ /* 0x000fce00078e02ff */
.L_x_431:
[----:B------:R-:W-:Y:S01]  /*15f0*/  IMAD R25, R26, R25, RZ ;  /* 0x000000191a197224 */ /* 0x000fe200078e02ff */
[----:B------:R-:W1:Y:S01]  /*1600*/  LDC.64 R2, c[0x0][0x420] ;  /* 0x00010800ff027b82 */ /* 0x000e620000000a00 */
[----:B------:R-:W-:Y:S01]  /*1610*/  ULDC UR4, c[0x0][0x398] ;  /* 0x0000e60000047ab9 */ /* 0x000fe20000000800 */
[----:B------:R-:W-:Y:S01]  /*1620*/  ULDC.64 UR6, c[0x0][0x428] ;  /* 0x00010a0000067ab9 */ /* 0x000fe20000000a00 */
[----:B------:R-:W-:Y:S01]  /*1630*/  IMAD.SHL.U32 R22, R25, 0x40, RZ ;  /* 0x0000004019167824 */ /* 0x000fe200078e00ff */
[C---:B------:R-:W-:Y:S01]  /*1640*/  IADD3 R28, R23.reuse, R28, RZ ;  /* 0x0000001c171c7210 */ /* 0x040fe20007ffe0ff */
[----:B------:R-:W-:Y:S01]  /*1650*/  IMAD R26, R206, R25, R205 ;  /* 0x00000019ce1a7224 */ /* 0x000fe200078e02cd */
[----:B------:R-:W-:Y:S01]  /*1660*/  ULDC.64 UR8, c[0x0][0x258] ;  /* 0x0000960000087ab9 */ /* 0x000fe20000000a00 */
[----:B------:R-:W-:Y:S01]  /*1670*/  IMAD.IADD R32, R23, 0x1, R32 ;  /* 0x0000000117207824 */ /* 0x000fe200078e0220 */
[----:B------:R-:W-:Y:S01]  /*1680*/  IADD3 R33, P3, P1, R34, R22, R33 ;  /* 0x0000001622217210 */ /* 0x000fe2000797e021 */
[----:B------:R-:W-:Y:S01]  /*1690*/  BSSY B1, `(.L_x_427) ;  /* 0x00005e8000017945 */ /* 0x000fe20003800000 */
[----:B------:R-:W-:Y:S01]  /*16a0*/  SHF.R.S32.HI R22, RZ, 0x1f, R22 ;  /* 0x0000001fff167819 */ /* 0x000fe20000011416 */
[----:B------:R-:W2:Y:S03]  /*16b0*/  LDC.64 R34, c[0x0][0x2b0] ;  /* 0x0000ac00ff227b82 */ /* 0x000ea60000000a00 */
[----:B------:R-:W-:-:S02]  /*16c0*/  IADD3.X R31, R40, R22, R31, P3, P1 ;  /* 0x00000016281f7210 */ /* 0x000fc40001fe241f */
[----:B------:R-:W-:Y:S02]  /*16d0*/  IADD3 R21, P3, P1, R38, R33, R21 ;  /* 0x0000002126157210 */ /* 0x000fe4000797e015 */
[----:B------:R-:W-:Y:S02]  /*16e0*/  IADD3 R22, -R238, R239, R225 ;  /* 0x000000efee167210 */ /* 0x000fe40007ffe1e1 */
[----:B------:R-:W-:Y:S02]  /*16f0*/  IADD3.X R19, R36, R31, R19, P3, P1 ;  /* 0x0000001f24137210 */ /* 0x000fe40001fe2413 */
[----:B------:R-:W-:Y:S01]  /*1700*/  IADD3 R31, P3, R208, R23, RZ ;  /* 0x00000017d01f7210 */ /* 0x000fe20007f7e0ff */
[----:B------:R-:W-:Y:S01]  /*1710*/  VIADD R22, R22, -UR4 ;  /* 0x8000000416167c36 */ /* 0x000fe20008000000 */
[----:B------:R-:W-:Y:S01]  /*1720*/  IADD3 R36, P1, R210, R30, RZ ;  /* 0x0000001ed2247210 */ /* 0x000fe20007f3e0ff */
[----:B-1----:R-:W-:Y:S01]  /*1730*/  IMAD R30, R27, R2, RZ ;  /* 0x000000021b1e7224 */ /* 0x002fe200078e02ff */
[----:B------:R-:W-:-:S02]  /*1740*/  IADD3.X R25, R209, R27, RZ, P3, !PT ;  /* 0x0000001bd1197210 */ /* 0x000fc40001ffe4ff */
[----:B------:R-:W-:Y:S01]  /*1750*/  SHF.R.S32.HI R27, RZ, 0x1f, R22 ;  /* 0x0000001fff1b7819 */ /* 0x000fe20000011416 */
[----:B------:R-:W-:Y:S01]  /*1760*/  IMAD.X R37, R211, 0x1, R29, P1 ;  /* 0x00000001d3257824 */ /* 0x000fe200008e061d */
[C---:B------:R-:W-:Y:S01]  /*1770*/  IADD3 R21, P1, R26.reuse, R21, RZ ;  /* 0x000000151a157210 */ /* 0x040fe20007f3e0ff */
[----:B------:R-:W-:Y:S01]  /*1780*/  IMAD R30, R23, R3, R30 ;  /* 0x00000003171e7224 */ /* 0x000fe200078e021e */
[----:B------:R-:W-:Y:S01]  /*1790*/  LEA.HI R27, R27, R22, RZ, 0x6 ;  /* 0x000000161b1b7211 */ /* 0x000fe200078f30ff */
[----:B------:R-:W-:Y:S01]  /*17a0*/  IMAD.WIDE.U32 R36, R23, R2, R36 ;  /* 0x0000000217247225 */ /* 0x000fe200078e0024 */
[----:B------:R-:W-:Y:S02]  /*17b0*/  LEA.HI.X.SX32 R26, R26, R19, 0x1, P1 ;  /* 0x000000131a1a7211 */ /* 0x000fe400008f0eff */
[----:B------:R-:W-:Y:S01]  /*17c0*/  SHF.R.S32.HI R27, RZ, 0x6, R27 ;  /* 0x00000006ff1b7819 */ /* 0x000fe2000001141b */
[----:B------:R-:W-:Y:S02]  /*17d0*/  IMAD R22, R25, R8, RZ ;  /* 0x0000000819167224 */ /* 0x000fe400078e02ff */
[----:B------:R-:W-:Y:S01]  /*17e0*/  IMAD.IADD R37, R37, 0x1, R30 ;  /* 0x0000000125257824 */ /* 0x000fe200078e021e */
[----:B------:R-:W-:Y:S01]  /*17f0*/  VIMNMX R223, RZ, R27, !PT ;  /* 0x0000001bffdf7248 */ /* 0x000fe20007fe0100 */
[----:B------:R-:W-:-:S02]  /*1800*/  IMAD R22, R31, R9, R22 ;  /* 0x000000091f167224 */ /* 0x000fc400078e0216 */
[----:B------:R-:W-:Y:S02]  /*1810*/  IMAD R19, R10, UR6, RZ ;  /* 0x000000060a137c24 */ /* 0x000fe4000f8e02ff */
[----:B------:R-:W-:-:S04]  /*1820*/  IMAD.WIDE.U32 R30, R31, R8, R210 ;  /* 0x000000081f1e7225 */ /* 0x000fc800078e00d2 */
[----:B------:R-:W-:Y:S01]  /*1830*/  IMAD R19, R212, UR7, R19 ;  /* 0x00000007d4137c24 */ /* 0x000fe2000f8e0213 */
[----:B------:R-:W-:Y:S01]  /*1840*/  IADD3 R30, P3, R24, R30, RZ ;  /* 0x0000001e181e7210 */ /* 0x000fe20007f7e0ff */
[----:B------:R-:W-:Y:S01]  /*1850*/  IMAD.WIDE.U32 R36, R212, UR6, R36 ;  /* 0x00000006d4247c25 */ /* 0x000fe2000f8e0024 */
[----:B------:R-:W-:Y:S01]  /*1860*/  ULDC.64 UR6, c[0x0][0x400] ;  /* 0x0001000000067ab9 */ /* 0x000fe20000000a00 */
[----:B------:R-:W1:Y:S01]  /*1870*/  LDC.64 R24, c[0x0][0x478] ;  /* 0x00011e00ff187b82 */ /* 0x000e620000000a00 */
[----:B------:R-:W-:Y:S01]  /*1880*/  IADD3.X R31, R17, R31, R22, P3, !PT ;  /* 0x0000001f111f7210 */ /* 0x000fe20001ffe416 */
[----:B------:R-:W-:Y:S01]  /*1890*/  IMAD.MOV.U32 R22, RZ, RZ, R36 ;  /* 0x000000ffff167224 */ /* 0x000fe200078e0024 */
[----:B------:R-:W-:Y:S01]  /*18a0*/  IADD3 R23, R37, R19, RZ ;  /* 0x0000001325177210 */ /* 0x000fe20007ffe0ff */
[----:B------:R-:W-:Y:S01]  /*18b0*/  IMAD R19, R209, R2, RZ ;  /* 0x00000002d1137224 */ /* 0x000fe200078e02ff */
[----:B------:R-:W-:Y:S01]  /*18c0*/  LEA R242, P1, R21, UR6, 0x2 ;  /* 0x0000000615f27c11 */ /* 0x000fe2000f8210ff */
[----:B------:R-:W-:-:S02]  /*18d0*/  IMAD R17, R10, UR8, RZ ;  /* 0x000000080a117c24 */ /* 0x000fc4000f8e02ff */
[C---:B------:R-:W-:Y:S01]  /*18e0*/  IMAD R19, R208.reuse, R3, R19 ;  /* 0x00000003d0137224 */ /* 0x040fe200078e0213 */
[----:B------:R-:W-:Y:S01]  /*18f0*/  LEA.HI.X R243, R21, UR7, R26, 0x2, P1 ;  /* 0x0000000715f37c11 */ /* 0x000fe200088f141a */
[----:B------:R-:W-:Y:S01]  /*1900*/  IMAD.WIDE.U32 R22, R208, R2, R22 ;  /* 0x00000002d0167225 */ /* 0x000fe200078e0016 */
[----:B------:R-:W-:-:S03]  /*1910*/  ULDC.64 UR6, c[0x0][0x3e0] ;  /* 0x0000f80000067ab9 */ /* 0x000fc60000000a00 */
[----:B------:R-:W-:Y:S01]  /*1920*/  IMAD.IADD R19, R23, 0x1, R19 ;  /* 0x0000000117137824 */ /* 0x000fe200078e0213 */
[----:B------:R-:W-:Y:S01]  /*1930*/  LEA R244, P1, R22, UR6, 0x1 ;  /* 0x0000000616f47c11 */ /* 0x000fe2000f8208ff */
[C---:B------:R-:W-:Y:S02]  /*1940*/  IMAD R17, R212.reuse, UR9, R17 ;  /* 0x00000009d4117c24 */ /* 0x040fe4000f8e0211 */
[----:B------:R-:W-:Y:S01]  /*1950*/  IMAD.WIDE.U32 R30, R212, UR8, R30 ;  /* 0x00000008d41e7c25 */ /* 0x000fe2000f8e001e */
[----:B------:R-:W-:Y:S01]  /*1960*/  LEA.HI.X R245, R22, UR7, R19, 0x1, P1 ;  /* 0x0000000716f57c11 */ /* 0x000fe200088f0c13 */
[----:B------:R-:W-:Y:S01]  /*1970*/  ULDC.64 UR8, c[0x0][0x210] ;  /* 0x0000840000087ab9 */ /* 0x000fe20000000a00 */
[----:B------:R-:W-:Y:S01]  /*1980*/  ISETP.GT.AND P1, PT, R236, R223, PT ;  /* 0x000000dfec00720c */ /* 0x000fe20003f24270 */
[----:B--2---:R-:W-:Y:S01]  /*1990*/  IMAD.WIDE R226, R32, 0x4, R34 ;  /* 0x0000000420e27825 */ /* 0x004fe200078e0222 */
[----:B------:R-:W-:Y:S02]  /*19a0*/  IADD3 R17, R31, R17, RZ ;  /* 0x000000111f117210 */ /* 0x000fe40007ffe0ff */
[----:B------:R-:W-:Y:S01]  /*19b0*/  LEA R246, P3, R30, UR8, 0x1 ;  /* 0x000000081ef67c11 */ /* 0x000fe2000f8608ff */
[----:B-1----:R-:W-:Y:S01]  /*19c0*/  IMAD.WIDE R228, R28, 0x4, R24 ;  /* 0x000000041ce47825 */ /* 0x002fe200078e0218 */
[----:B------:R-:W-:-:S02]  /*19d0*/  IADD3 R236, R236, -0x1, RZ ;  /* 0xffffffffecec7810 */ /* 0x000fc40007ffe0ff */
[----:B------:R-:W-:-:S05]  /*19e0*/  LEA.HI.X R247, R30, UR9, R17, 0x1, P3 ;  /* 0x000000091ef77c11 */ /* 0x000fca00098f0c11 */
[----:B------:R-:W-:Y:S05]  /*19f0*/  @P1 BRA `(.L_x_432) ;  /* 0x0000000400e01947 */ /* 0x000fea0003800000 */
        /* <DEDUP_REMOVED lines=23> */
.L_x_433:
        /* <DEDUP_REMOVED lines=12> */
.L_x_434:
        /* <DEDUP_REMOVED lines=25> */
[----:B------:R1:W-:Y:S04]  /*1dc0*/  STG.E.128 desc[UR14][R18.64], RZ ;  /* 0x000000ff12007986 */ /* 0x0003e8000c101d0e */
[----:B------:R1:W-:Y:S04]  /*1dd0*/  STG.E.128 desc[UR14][R18.64+0x80], RZ ;  /* 0x000080ff12007986 */ /* 0x0003e8000c101d0e */
[----:B------:R1:W-:Y:S02]  /*1de0*/  STG.E.128 desc[UR14][R18.64+0x100], RZ ;  /* 0x000100ff12007986 */ /* 0x0003e4000c101d0e */
.L_x_436:
[----:B------:R-:W-:Y:S05]  /*1df0*/  BSYNC B0 ;  /* 0x0000000000007941 */ /* 0x000fea0003800000 */
.L_x_435:
[----:B------:R-:W-:Y:S04]  /*1e00*/  BSSY B0, `(.L_x_437) ;  /* 0x0000010000007945 */ /* 0x000fe80003800000 */
[----:B------:R-:W-:Y:S05]  /*1e10*/  @P0 BRA `(.L_x_438) ;  /* 0x0000000000380947 */ /* 0x000fea0003800000 */
[----:B------:R-:W-:Y:S01]  /*1e20*/  IADD3 R9, P2, R208, 0x20, RZ ;  /* 0x00000020d0097810 */ /* 0x000fe20007f5e0ff */
        /* <DEDUP_REMOVED lines=13> */
.L_x_438:
[----:B------:R-:W-:Y:S05]  /*1f00*/  BSYNC B0 ;  /* 0x0000000000007941 */ /* 0x000fea0003800000 */
.L_x_437:
        /* <DEDUP_REMOVED lines=23> */
.L_x_440:
[----:B------:R-:W-:Y:S05]  /*2080*/  BSYNC B0 ;  /* 0x0000000000007941 */ /* 0x000fea0003800000 */
.L_x_439:
        /* <DEDUP_REMOVED lines=13> */
[----:B------:R3:W-:Y:S01]  /*2160*/  STG.E.128 desc[UR14][R2.64+0x100], RZ ;  /* 0x000100ff02007986 */ /* 0x0007e2000c101d0e */
[----:B------:R-:W-:Y:S05]  /*2170*/  BRA `(.L_x_441) ;  /* 0x0000005000e47947 */ /* 0x000fea0003800000 */
.L_x_432:
[----:B------:R-:W-:Y:S01]  /*2180*/  IMAD R17, R236, -0x40, R239 ;  /* 0xffffffc0ec117824 */ /* 0x000fe200078e02ef */
[----:B------:R-:W-:Y:S01]  /*2190*/  @P2 BAR.SYNC.DEFER_BLOCKING 0x0 ;  /* 0x0000000000002b1d */ /* 0x000fe20000010000 */
[----:B------:R-:W-:Y:S01]  /*21a0*/  VIADD R22, R208, 0x20 ;  /* 0x00000020d0167836 */ /* 0x000fe20000000000 */
[----:B------:R-:W-:Y:S01]  /*21b0*/  SHF.R.S32.HI R230, RZ, 0x1f, R203 ;  /* 0x0000001fffe67819 */ /* 0x000fe200000114cb */
[-C--:B------:R-:W-:Y:S01]  /*21c0*/  IMAD R24, R11, R6.reuse, RZ ;  /* 0x000000060b187224 */ /* 0x080fe200078e02ff */
[-C--:B------:R-:W-:Y:S01]  /*21d0*/  ISETP.GE.AND P6, PT, R203, R17.reuse, PT ;  /* 0x00000011cb00720c */ /* 0x080fe20003fc6270 */
[----:B------:R-:W-:Y:S01]  /*21e0*/  IMAD.WIDE.U32 R26, R225, R6, R210 ;  /* 0x00000006e11a7225 */ /* 0x000fe200078e00d2 */
[----:B------:R-:W-:Y:S01]  /*21f0*/  ISETP.GE.AND P3, PT, R22, R17, PT ;  /* 0x000000111600720c */ /* 0x000fe20003f66270 */
[----:B------:R-:W-:Y:S01]  /*2200*/  ULDC.64 UR8, c[0x0][0x260] ;  /* 0x0000980000087ab9 */ /* 0x000fe20000000a00 */
[----:B------:R-:W-:Y:S01]  /*2210*/  ULDC.64 UR6, c[0x0][0x268] ;  /* 0x00009a0000067ab9 */ /* 0x000fe20000000a00 */
[----:B------:R-:W-:Y:S01]  /*2220*/  IMAD R15, R215, -0x40, R238 ;  /* 0xffffffc0d70f7824 */ /* 0x000fe200078e02ee */
[----:B------:R-:W-:Y:S01]  /*2230*/  IADD3 R20, P0, R20, R26, RZ ;  /* 0x0000001a14147210 */ /* 0x000fe20007f1e0ff */
[----:B------:R-:W-:Y:S01]  /*2240*/  IMAD R19, R225, R7, R24 ;  /* 0x00000007e1137224 */ /* 0x000fe200078e0218 */
[C---:B------:R-:W-:Y:S01]  /*2250*/  SHF.L.U64.HI R230, R203.reuse, 0x2, R230 ;  /* 0x00000002cbe67819 */ /* 0x040fe200000102e6 */
[----:B------:R-:W-:Y:S01]  /*2260*/  VIADD R10, R203, 0x8 ;  /* 0x00000008cb0a7836 */ /* 0x000fe20000000000 */
[----:B------:R-:W-:Y:S01]  /*2270*/  ISETP.GE.AND P1, PT, R22, R15, PT ;  /* 0x0000000f1600720c */ /* 0x000fe20003f26270 */
[----:B------:R-:W-:Y:S01]  /*2280*/  IMAD.WIDE.U32 R22, R2, 0x40, RZ ;  /* 0x0000004002167825 */ /* 0x000fe200078e00ff */
[----:B------:R-:W-:-:S02]  /*2290*/  IADD3.X R21, R12, R27, R19, P0, !PT ;  /* 0x0000001b0c157210 */ /* 0x000fc400007fe413 */
[----:B------:R-:W-:Y:S01]  /*22a0*/  ISETP.GE.AND P5, PT, R10, R17, PT ;  /* 0x000000110a00720c */ /* 0x000fe20003fa6270 */
[----:B------:R-:W-:Y:S01]  /*22b0*/  IMAD.SHL.U32 R3, R3, 0x40, RZ ;  /* 0x0000004003037824 */ /* 0x000fe200078e00ff */
[----:B------:R-:W-:Y:S01]  /*22c0*/  @!P3 IADD3 R22, P0, R244, R22, RZ ;  /* 0x00000016f416b210 */ /* 0x000fe20007f1e0ff */
[----:B------:R-:W-:Y:S01]  /*22d0*/  IMAD.WIDE.U32 R26, R8, 0x40, RZ ;  /* 0x00000040081a7825 */ /* 0x000fe200078e00ff */
[----:B------:R-:W-:Y:S02]  /*22e0*/  ISETP.GE.AND P2, PT, R208, R15, PT ;  /* 0x0000000fd000720c */ /* 0x000fe40003f46270 */
[----:B------:R-:W-:Y:S01]  /*22f0*/  @!P3 IADD3.X R23, R245, R23, R3, P0, !PT ;  /* 0x00000017f517b210 */ /* 0x000fe200007fe403 */
[----:B------:R-:W-:Y:S01]  /*2300*/  IMAD.WIDE.U32 R24, R225, R4, R210 ;  /* 0x00000004e1187225 */ /* 0x000fe200078e00d2 */
[----:B------:R-:W-:-:S03]  /*2310*/  @!P3 IADD3 R10, P4, R246, R26, RZ ;  /* 0x0000001af60ab210 */ /* 0x000fc60007f9e0ff */
[----:B------:R-:W-:Y:S01]  /*2320*/  IMAD R2, R11, R4, RZ ;  /* 0x000000040b027224 */ /* 0x000fe200078e02ff */
[----:B------:R-:W-:Y:S01]  /*2330*/  IADD3 R18, P0, R18, R24, RZ ;  /* 0x0000001812127210 */ /* 0x000fe20007f1e0ff */
[----:B------:R-:W-:Y:S02]  /*2340*/  IMAD.SHL.U32 R9, R9, 0x40, RZ ;  /* 0x0000004009097824 */ /* 0x000fe400078e00ff */
[----:B------:R-:W-:Y:S02]  /*2350*/  IMAD R3, R225, R5, R2 ;  /* 0x00000005e1037224 */ /* 0x000fe400078e0202 */
[----:B------:R-:W-:Y:S01]  /*2360*/  IMAD.WIDE.U32 R20, R14, UR8, R20 ;  /* 0x000000080e147c25 */ /* 0x000fe2000f8e0014 */
[----:B------:R-:W-:Y:S02]  /*2370*/  @!P3 IADD3.X R11, R247, R27, R9, P4, !PT ;  /* 0x0000001bf70bb210 */ /* 0x000fe400027fe409 */
[----:B------:R-:W-:Y:S01]  /*2380*/  LEA.HI R9, R236, R236, RZ, 0x1 ;  /* 0x000000ecec097211 */ /* 0x000fe200078f08ff */
[----:B------:R-:W-:Y:S01]  /*2390*/  @!P2 IMAD R12, R209, R6, RZ ;  /* 0x00000006d10ca224 */ /* 0x000fe200078e02ff */
[----:B------:R-:W-:Y:S01]  /*23a0*/  IADD3.X R19, R16, R25, R3, P0, !PT ;  /* 0x0000001910137210 */ /* 0x000fe200007fe403 */
[----:B------:R-:W-:Y:S01]  /*23b0*/  IMAD.SHL.U32 R231, R203, 0x4, RZ ;  /* 0x00000004cbe77824 */ /* 0x000fe200078e00ff */
[C---:B------:R-:W-:Y:S01]  /*23c0*/  @!P1 IADD3 R2, P0, R208.reuse, 0x20, RZ ;  /* 0x00000020d0029810 */ /* 0x040fe20007f1e0ff */
[----:B------:R-:W-:Y:S01]  /*23d0*/  @!P2 IMAD R12, R208, R7, R12 ;  /* 0x00000007d00ca224 */ /* 0x000fe200078e020c */
[----:B------:R-:W-:Y:S01]  /*23e0*/  LOP3.LUT R9, R9, 0xfffffffe, RZ, 0xc0, !PT ;  /* 0xfffffffe09097812 */ /* 0x000fe200078ec0ff */
[----:B------:R-:W-:Y:S01]  /*23f0*/  IMAD.WIDE.U32 R18, R14, UR6, R18 ;  /* 0x000000060e127c25 */ /* 0x000fe2000f8e0012 */
[----:B------:R-:W-:-:S03]  /*2400*/  ISETP.GE.AND P4, PT, R208, R17, PT ;  /* 0x00000011d000720c */ /* 0x000fc60003f86270 */
[----:B------:R-:W-:Y:S01]  /*2410*/  @!P1 IMAD.X R15, RZ, RZ, R209, P0 ;  /* 0x000000ffff0f9224 */ /* 0x000fe200000e06d1 */
[----:B------:R-:W-:Y:S01]  /*2420*/  @!P1 IADD3 R3, P0, R208, 0x20, RZ ;  /* 0x00000020d0039810 */ /* 0x000fe20007f1e0ff */
[----:B------:R-:W-:Y:S02]  /*2430*/  IMAD.IADD R8, R236, 0x1, -R9 ;  /* 0x00000001ec087824 */ /* 0x000fe400078e0a09 */
[C---:B------:R-:W-:Y:S02]  /*2440*/  IMAD R17, R13.reuse, UR8, RZ ;  /* 0x000000080d117c24 */ /* 0x040fe4000f8e02ff */
[----:B------:R-:W-:Y:S01]  /*2450*/  @!P1 IMAD.X R9, RZ, RZ, R209, P0 ;  /* 0x000000ffff099224 */ /* 0x000fe200000e06d1 */
[----:B------:R-:W-:Y:S01]  /*2460*/  ISETP.NE.AND P0, PT, R8, 0x1, PT ;  /* 0x000000010800780c */ /* 0x000fe20003f05270 */
[----:B------:R-:W-:Y:S02]  /*2470*/  IMAD R13, R13, UR6, RZ ;  /* 0x000000060d0d7c24 */ /* 0x000fe4000f8e02ff */
[----:B------:R-:W-:Y:S01]  /*2480*/  IMAD.MOV.U32 R232, RZ, RZ, 0x7f800000 ;  /* 0x7f800000ffe87424 */ /* 0x000fe200078e00ff */
[----:B------:R1:W-:Y:S01]  /*2490*/  @P4 STS.128 [R214+0xc000], RZ ;  /* 0x00c000ffd6004388 */ /* 0x0003e20000000c00 */
[----:B------:R-:W-:-:S02]  /*24a0*/  IMAD R8, R14, UR9, R17 ;  /* 0x000000090e087c24 */ /* 0x000fc4000f8e0211 */
[----:B------:R-:W-:Y:S01]  /*24b0*/  IMAD.MOV.U32 R234, RZ, RZ, 0x7f800000 ;  /* 0x7f800000ffea7424 */ /* 0x000fe200078e00ff */
[----:B------:R1:W-:Y:S01]  /*24c0*/  @P4 STS.128 [R214+0xe000], RZ ;  /* 0x00e000ffd6004388 */ /* 0x0003e20000000c00 */
[----:B------:R-:W-:Y:S01]  /*24d0*/  IMAD R13, R14, UR7, R13 ;  /* 0x000000070e0d7c24 */ /* 0x000fe2000f8e020d */
[----:B------:R-:W2:Y:S01]  /*24e0*/  LDC R233, c[0x0][0x394] ;  /* 0x0000e500ffe97b82 */ /* 0x000ea20000000800 */
[----:B------:R-:W-:Y:S01]  /*24f0*/  @!P1 IMAD R16, R9, R4, RZ ;  /* 0x0000000409109224 */ /* 0x000fe200078e02ff */
[----:B------:R1:W-:Y:S01]  /*2500*/  @P4 STS.128 [R214+0x10000], RZ ;  /* 0x010000ffd6004388 */ /* 0x0003e20000000c00 */
[----:B------:R-:W-:-:S05]  /*2510*/  IMAD.IADD R21, R21, 0x1, R8 ;  /* 0x0000000115157824 */ /* 0x000fca00078e0208 */
[----:B------:R-:W3:Y:S01]  /*2520*/  LDC R221, c[0x0][0x394] ;  /* 0x0000e500ffdd7b82 */ /* 0x000ee20000000800 */
[----:B------:R-:W-:Y:S01]  /*2530*/  IMAD.IADD R25, R19, 0x1, R13 ;  /* 0x0000000113197824 */ /* 0x000fe200078e020d */
[----:B------:R-:W-:Y:S01]  /*2540*/  @!PT LDS RZ, [RZ] ;  /* 0x00000000fffff984 */ /* 0x000fe20000000800 */
[----:B------:R-:W-:Y:S01]  /*2550*/  @!PT LDS RZ, [RZ] ;  /* 0x00000000fffff984 */ /* 0x000fe20000000800 */
[----:B------:R-:W-:Y:S01]  /*2560*/  @!PT LDS RZ, [RZ] ;  /* 0x00000000fffff984 */ /* 0x000fe20000000800 */
[----:B------:R-:W-:Y:S01]  /*2570*/  @!P4 LDGSTS.E.BYPASS.LTC128B.128 [R214+0xc000], desc[UR14][R244.64] ;  /* 0x0c000000f4d6cfae */ /* 0x000fe2000b901d4e */
[----:B------:R-:W-:Y:S02]  /*2580*/  @!P1 IMAD R13, R3, R5, R16 ;  /* 0x00000005030d9224 */ /* 0x000fe400078e0210 */
[----:B------:R-:W-:Y:S01]  /*2590*/  IMAD.MOV.U32 R190, RZ, RZ, 0x20 ;  /* 0x00000020ffbe7424 */ /* 0x000fe200078e00ff */
[----:B------:R-:W-:Y:S01]  /*25a0*/  @!P4 LDGSTS.E.BYPASS.LTC128B.128 [R214+0xe000], desc[UR14][R244.64+0x80] ;  /* 0x0e000080f4d6cfae */ /* 0x000fe2000b901d4e */
[----:B------:R-:W-:Y:S01]  /*25b0*/  @!P1 IMAD R15, R15, R6, RZ ;  /* 0x000000060f0f9224 */ /* 0x000fe200078e02ff */
[----:B------:R-:W4:Y:S01]  /*25c0*/  @!P2 LDC.64 R8, c[0x0][0x218] ;  /* 0x00008600ff08ab82 */ /* 0x000f220000000a00 */
[----:B------:R-:W-:Y:S01]  /*25d0*/  @!P1 IMAD.MOV.U32 R16, RZ, RZ, R20 ;  /* 0x000000ffff109224 */ /* 0x000fe200078e0014 */
[----:B------:R-:W-:Y:S01]  /*25e0*/  @!P4 LDGSTS.E.BYPASS.LTC128B.128 [R214+0x10000], desc[UR14][R244.64+0x100] ;  /* 0x10000100f4d6cfae */ /* 0x000fe2000b901d4e */
[----:B------:R-:W-:-:S02]  /*25f0*/  @!P1 IMAD.MOV.U32 R17, RZ, RZ, R21 ;  /* 0x000000ffff119224 */ /* 0x000fc400078e0015 */
[----:B------:R-:W-:Y:S01]  /*2600*/  IMAD.MOV.U32 R189, RZ, RZ, 0x40 ;  /* 0x00000040ffbd7424 */ /* 0x000fe200078e00ff */
[----:B------:R1:W-:Y:S01]  /*2610*/  @P3 STS.128 [R214+0xd000], RZ ;  /* 0x00d000ffd6003388 */ /* 0x0003e20000000c00 */
[C---:B------:R-:W-:Y:S02]  /*2620*/  @!P1 IMAD R15, R2.reuse, R7, R15 ;  /* 0x00000007020f9224 */ /* 0x040fe400078e020f */
[----:B------:R-:W-:Y:S01]  /*2630*/  IMAD.IADD R222, R225, 0x1, R239 ;  /* 0x00000001e1de7824 */ /* 0x000fe200078e02ef */
[----:B------:R1:W-:Y:S01]  /*2640*/  @P3 STS.128 [R214+0xf000], RZ ;  /* 0x00f000ffd6003388 */ /* 0x0003e20000000c00 */
[-C--:B------:R-:W-:Y:S01]  /*2650*/  @!P1 IMAD.WIDE.U32 R16, R2, R6.reuse, R16 ;  /* 0x0000000602109225 */ /* 0x080fe200078e0010 */
[----:B------:R-:W-:Y:S02]  /*2660*/  CS2R R142, SRZ ;  /* 0x00000000008e7805 */ /* 0x000fe4000001ff00 */
[----:B------:R-:W-:Y:S01]  /*2670*/  CS2R R140, SRZ ;  /* 0x00000000008c7805 */ /* 0x000fe2000001ff00 */
[----:B------:R1:W-:Y:S01]  /*2680*/  @P3 STS.128 [R214+0x11000], RZ ;  /* 0x011000ffd6003388 */ /* 0x0003e20000000c00 */
[----:B------:R-:W-:Y:S01]  /*2690*/  @!P2 IMAD.WIDE.U32 R20, R208, R6, R20 ;  /* 0x00000006d014a225 */ /* 0x000fe200078e0014 */
[----:B------:R-:W-:Y:S01]  /*26a0*/  CS2R R146, SRZ ;  /* 0x0000000000927805 */ /* 0x000fe2000001ff00 */
[----:B------:R-:W2:Y:S01]  /*26b0*/  @!P2 LDC.64 R6, c[0x0][0x220] ;  /* 0x00008800ff06ab82 */ /* 0x000ea20000000a00 */
[----:B------:R-:W-:Y:S01]  /*26c0*/  @!PT LDS RZ, [RZ] ;  /* 0x00000000fffff984 */ /* 0x000fe20000000800 */
[----:B------:R-:W-:Y:S01]  /*26d0*/  @!PT LDS RZ, [RZ] ;  /* 0x00000000fffff984 */ /* 0x000fe20000000800 */
[----:B------:R-:W-:Y:S01]  /*26e0*/  @!PT LDS RZ, [RZ] ;  /* 0x00000000fffff984 */ /* 0x000fe20000000800 */
[----:B------:R-:W-:Y:S01]  /*26f0*/  @!P3 LDGSTS.E.BYPASS.LTC128B.128 [R214+0xd000], desc[UR14][R22.64] ;  /* 0x0d00000016d6bfae */ /* 0x000fe2000b901d4e */
[----:B------:R-:W-:Y:S01]  /*2700*/  VIADD R2, R207, 0x3000 ;  /* 0x00003000cf027836 */ /* 0x000fe20000000000 */
[----:B------:R-:W-:Y:S01]  /*2710*/  CS2R R144, SRZ ;  /* 0x0000000000907805 */ /* 0x000fe2000001ff00 */
[----:B------:R-:W-:Y:S01]  /*2720*/  @!P1 IMAD.MOV.U32 R19, RZ, RZ, R25 ;  /* 0x000000ffff139224 */ /* 0x000fe200078e0019 */
[----:B------:R-:W-:Y:S01]  /*2730*/  @!P3 LDGSTS.E.BYPASS.LTC128B.128 [R214+0xf000], desc[UR14][R22.64+0x80] ;  /* 0x0f00008016d6bfae */ /* 0x000fe2000b901d4e */
[--C-:B------:R-:W-:Y:S01]  /*2740*/  @!P2 IMAD.MOV.U32 R24, RZ, RZ, R18.reuse ;  /* 0x000000ffff18a224 */ /* 0x100fe200078e0012 */
[----:B------:R-:W-:Y:S01]  /*2750*/  SEL R235, R2, R207, !P0 ;  /* 0x000000cf02eb7207 */ /* 0x000fe20004000000 */
[-C--:B------:R-:W-:Y:S01]  /*2760*/  @!P1 IMAD.WIDE.U32 R18, R3, R4.reuse, R18 ;  /* 0x0000000403129225 */ /* 0x080fe200078e0012 */
[----:B------:R-:W-:Y:S01]  /*2770*/  @!P3 LDGSTS.E.BYPASS.LTC128B.128 [R214+0x11000], desc[UR14][R22.64+0x100] ;  /* 0x1100010016d6bfae */ /* 0x000fe2000b901d4e */
[----:B------:R-:W1:Y:S01]  /*2780*/  @!P1 LDC.64 R2, c[0x0][0x220] ;  /* 0x00008800ff029b82 */ /* 0x000e620000000a00 */
[----:B------:R-:W-:Y:S01]  /*2790*/  LEA R235, R235, UR5, 0x1 ;  /* 0x00000005ebeb7c11 */ /* 0x000fe2000f8e08ff */
[-C--:B------:R-:W-:Y:S01]  /*27a0*/  @!P2 IMAD R14, R209, R4.reuse, RZ ;  /* 0x00000004d10ea224 */ /* 0x080fe200078e02ff */
[----:B------:R-:W-:Y:S01]  /*27b0*/  CS2R R138, SRZ ;  /* 0x00000000008a7805 */ /* 0x000fe2000001ff00 */
[C---:B------:R-:W-:Y:S01]  /*27c0*/  @!P2 IMAD.WIDE.U32 R24, R208.reuse, R4, R24 ;  /* 0x00000004d018a225 */ /* 0x040fe200078e0018 */
[----:B------:R-:W-:Y:S01]  /*27d0*/  CS2R R136, SRZ ;  /* 0x0000000000887805 */ /* 0x000fe2000001ff00 */
[----:B------:R1:W-:Y:S01]  /*27e0*/  @P4 STS [R235], RZ ;  /* 0x000000ffeb004388 */ /* 0x0003e20000000800 */
[----:B------:R-:W-:Y:S01]  /*27f0*/  CS2R R134, SRZ ;  /* 0x0000000000867805 */ /* 0x000fe2000001ff00 */
[----:B------:R-:W-:Y:S01]  /*2800*/  @!P2 IMAD R14, R208, R5, R14 ;  /* 0x00000005d00ea224 */ /* 0x000fe200078e020e */
[----:B------:R-:W-:Y:S01]  /*2810*/  CS2R R132, SRZ ;  /* 0x0000000000847805 */ /* 0x000fe2000001ff00 */
[----:B------:R1:W-:Y:S01]  /*2820*/  @P4 STS [R235+0x4], RZ ;  /* 0x000004ffeb004388 */ /* 0x0003e20000000800 */
[----:B------:R-:W-:Y:S01]  /*2830*/  @!P2 IMAD.IADD R12, R21, 0x1, R12 ;  /* 0x00000001150ca824 */ /* 0x000fe200078e020c */
[----:B------:R-:W3:Y:S01]  /*2840*/  @!P1 LDC.64 R4, c[0x0][0x218] ;  /* 0x00008600ff049b82 */ /* 0x000ee20000000a00 */
[----:B------:R-:W-:Y:S01]  /*2850*/  @!P2 IMAD.IADD R14, R25, 0x1, R14 ;  /* 0x00000001190ea824 */ /* 0x000fe200078e020e */
[----:B------:R1:W-:Y:S01]  /*2860*/  @P4 STS [R235+0x8], RZ ;  /* 0x000008ffeb004388 */ /* 0x0003e20000000800 */
[----:B------:R-:W-:Y:S01]  /*2870*/  @!P1 IMAD.IADD R13, R19, 0x1, R13 ;  /* 0x00000001130d9824 */ /* 0x000fe200078e020d */
[----:B------:R-:W-:Y:S01]  /*2880*/  CS2R R126, SRZ ;  /* 0x00000000007e7805 */ /* 0x000fe2000001ff00 */
[----:B------:R-:W-:Y:S01]  /*2890*/  @!P1 IMAD.IADD R15, R17, 0x1, R15 ;  /* 0x00000001110f9824 */ /* 0x000fe200078e020f */
        /* <DEDUP_REMOVED lines=36> */
[----:B------:R-:W-:Y:S01]  /*2ae0*/  @!PT LDS RZ, [RZ] ;  /* 0x00000000fffff984 */ /* 0x000fe20000000800 */
[----:B------:R-:W-:Y:S01]  /*2af0*/  @!PT LDS RZ, [RZ] ;  /* 0x00000000fffff984 */ /* 0x000fe20000000800 */
[----:B------:R-:W-:Y:S01]  /*2b00*/  @!PT LDS RZ, [RZ] ;  /* 0x00000000fffff984 */ /* 0x000fe20000000800 */
[----:B------:R-:W-:Y:S01]  /*2b10*/  @!P4 LDGSTS.E.BYPASS.LTC128B.128 [R235], desc[UR14][R246.64] ;  /* 0x00000000f6ebcfae */ /* 0x000fe2000b901d4e */
[----:B------:R-:W-:Y:S02]  /*2b20*/  CS2R R58, SRZ ;  /* 0x00000000003a7805 */ /* 0x000fe4000001ff00 */
[----:B------:R-:W-:Y:S02]  /*2b30*/  CS2R R56, SRZ ;  /* 0x0000000000387805 */ /* 0x000fe4000001ff00 */
[----:B------:R-:W-:Y:S01]  /*2b40*/  CS2R R54, SRZ ;  /* 0x0000000000367805 */ /* 0x000fe2000001ff00 */
[----:B------:R-:W-:Y:S01]  /*2b50*/  @!P4 LDGSTS.E.BYPASS.LTC128B.128 [R235+0x2000], desc[UR14][R246.64+0x80] ;  /* 0x02000080f6ebcfae */ /* 0x000fe2000b901d4e */
[----:B------:R-:W-:-:S02]  /*2b60*/  CS2R R52, SRZ ;  /* 0x0000000000347805 */ /* 0x000fc4000001ff00 */
[----:B------:R-:W-:Y:S02]  /*2b70*/  CS2R R46, SRZ ;  /* 0x00000000002e7805 */ /* 0x000fe4000001ff00 */
[----:B------:R-:W-:Y:S01]  /*2b80*/  CS2R R44, SRZ ;  /* 0x00000000002c7805 */ /* 0x000fe2000001ff00 */
[----:B------:R-:W-:Y:S01]  /*2b90*/  @!P4 LDGSTS.E.BYPASS.LTC128B.128 [R235+0x4000], desc[UR14][R246.64+0x100] ;  /* 0x04000100f6ebcfae */ /* 0x000fe2000b901d4e */
[C---:B----4-:R-:W-:Y:S02]  /*2ba0*/  @!P2 LEA R8, P4, R20.reuse, R8, 0x1 ;  /* 0x000000081408a211 */ /* 0x050fe400078808ff */
[----:B------:R-:W-:Y:S02]  /*2bb0*/  CS2R R50, SRZ ;  /* 0x0000000000327805 */ /* 0x000fe4000001ff00 */
[----:B------:R-:W-:Y:S01]  /*2bc0*/  CS2R R48, SRZ ;  /* 0x0000000000307805 */ /* 0x000fe2000001ff00 */
[----:B------:R4:W-:Y:S01]  /*2bd0*/  @P3 STS [R235+0x1000], RZ ;  /* 0x001000ffeb003388 */ /* 0x0009e20000000800 */
[----:B------:R-:W-:-:S02]  /*2be0*/  @!P2 LEA.HI.X R9, R20, R9, R12, 0x1, P4 ;  /* 0x000000091409a211 */ /* 0x000fc400020f0c0c */
[----:B------:R-:W-:Y:S02]  /*2bf0*/  CS2R R42, SRZ ;  /* 0x00000000002a7805 */ /* 0x000fe4000001ff00 */
[C---:B---3--:R-:W-:Y:S01]  /*2c00*/  @!P1 LEA R4, P4, R16.reuse, R4, 0x1 ;  /* 0x0000000410049211 */ /* 0x048fe200078808ff */
[----:B------:R4:W-:Y:S01]  /*2c10*/  @P3 STS [R235+0x1004], RZ ;  /* 0x001004ffeb003388 */ /* 0x0009e20000000800 */
[----:B------:R-:W-:Y:S02]  /*2c20*/  CS2R R40, SRZ ;  /* 0x0000000000287805 */ /* 0x000fe4000001ff00 */
[----:B------:R-:W-:Y:S02]  /*2c30*/  CS2R R38, SRZ ;  /* 0x0000000000267805 */ /* 0x000fe4000001ff00 */
[----:B------:R-:W-:Y:S01]  /*2c40*/  @!P1 LEA.HI.X R5, R16, R5, R15, 0x1, P4 ;  /* 0x0000000510059211 */ /* 0x000fe200020f0c0f */
[----:B------:R4:W-:Y:S01]  /*2c50*/  @P3 STS [R235+0x1008], RZ ;  /* 0x001008ffeb003388 */ /* 0x0009e20000000800 */
[----:B------:R-:W-:Y:S01]  /*2c60*/  CS2R R36, SRZ ;  /* 0x0000000000247805 */ /* 0x000fe2000001ff00 */
[----:B------:R-:W-:Y:S01]  /*2c70*/  ULDC UR6, c[0x0][0x398] ;  /* 0x0000e60000067ab9 */ /* 0x000fe20000000800 */
[----:B------:R-:W-:Y:S01]  /*2c80*/  ULDC UR7, c[0x0][0x2ec] ;  /* 0x0000bb0000077ab9 */ /* 0x000fe20000000800 */
        /* <DEDUP_REMOVED lines=14> */
[----:B------:R1:W-:Y:S01]  /*2d70*/  @!P3 LDGSTS.E.BYPASS.LTC128B.128 [R235+0x5000], desc[UR14][R10.64+0x100] ;  /* 0x050001000aebbfae */ /* 0x0003e2000b901d4e */
[----:B--2---:R-:W-:-:S03]  /*2d80*/  @!P2 LEA R6, P3, R24, R6, 0x1 ;  /* 0x000000061806a211 */ /* 0x004fc600078608ff */
[----:B------:R4:W-:Y:S01]  /*2d90*/  @P2 STS.128 [R214+0x12000], RZ ;  /* 0x012000ffd6002388 */ /* 0x0009e20000000c00 */
[----:B------:R-:W-:-:S03]  /*2da0*/  @!P2 LEA.HI.X R7, R24, R7, R14, 0x1, P3 ;  /* 0x000000071807a211 */ /* 0x000fc600018f0c0e */
        /* <DEDUP_REMOVED lines=8> */
[----:B-1----:R-:W-:-:S03]  /*2e30*/  @!P1 LEA R10, P3, R18, R2, 0x1 ;  /* 0x00000002120a9211 */ /* 0x002fc600078608ff */
        /* <DEDUP_REMOVED lines=10> */
[----:B--2---:R-:W-:-:S03]  /*2ee0*/  IADD3 R8, P3, R231, R226, RZ ;  /* 0x000000e2e7087210 */ /* 0x004fc60007f7e0ff */
        /* <DEDUP_REMOVED lines=9> */
[----:B------:R4:W-:Y:S04]  /*2f80*/  @!P2 LDGSTS.E.BYPASS.LTC128B.128 [R214+0x18000], desc[UR14][R6.64] ;  /* 0x1800000006d6afae */ /* 0x0009e8000b901d4e */
        /* <DEDUP_REMOVED lines=9> */
[----:B------:R4:W-:Y:S04]  /*3020*/  @!P1 LDGSTS.E.BYPASS.LTC128B.128 [R214+0x1b000], desc[UR14][R10.64+0x80] ;  /* 0x1b0000800ad69fae */ /* 0x0009e8000b901d4e */
[----:B------:R4:W-:Y:S04]  /*3030*/  @!P1 LDGSTS.E.BYPASS.LTC128B.128 [R214+0x1d000], desc[UR14][R10.64+0x100] ;  /* 0x1d0001000ad69fae */ /* 0x0009e8000b901d4e */
[----:B------:R-:W0:Y:S01]  /*3040*/  LDGDEPBAR ;  /* 0x00000000000079af */ /* 0x000e220000000000 */
[----:B------:R-:W-:Y:S01]  /*3050*/  R2P PR, R204, 0x6 ;  /* 0x00000006cc007804 */ /* 0x000fe20000000000 */
[----:B------:R-:W-:-:S02]  /*3060*/  VIADD R3, R200, 0x3000 ;  /* 0x00003000c8037836 */ /* 0x000fc40000000000 */
[----:B-1----:R-:W-:Y:S02]  /*3070*/  VIADD R4, R199, 0x3000 ;  /* 0x00003000c7047836 */ /* 0x002fe40000000000 */
[----:B------:R-:W-:Y:S02]  /*3080*/  SEL R190, R190, 0xffffffe0, !P1 ;  /* 0xffffffe0bebe7807 */ /* 0x000fe40004800000 */
[----:B------:R-:W-:Y:S02]  /*3090*/  SEL R189, R189, 0xffffffc0, !P2 ;  /* 0xffffffc0bdbd7807 */ /* 0x000fe40005000000 */
[----:B------:R-:W-:Y:S01]  /*30a0*/  SEL R192, R3, R200, !P0 ;  /* 0x000000c803c07207 */ /* 0x000fe20004000000 */
[C---:B------:R-:W-:Y:S01]  /*30b0*/  IMAD.IADD R188, R193.reuse, 0x1, R190 ;  /* 0x00000001c1bc7824 */ /* 0x040fe200078e02be */
[----:B------:R-:W-:Y:S02]  /*30c0*/  SEL R4, R4, R199, !P0 ;  /* 0x000000c704047207 */ /* 0x000fe40004000000 */
[----:B------:R-:W-:Y:S01]  /*30d0*/  IADD3 R241, -R238, 0x40, R222 ;  /* 0x00000040eef17810 */ /* 0x000fe20007ffe1de */
[----:B------:R-:W-:Y:S01]  /*30e0*/  IMAD.IADD R2, R193, 0x1, R189 ;  /* 0x00000001c1027824 */ /* 0x000fe200078e02bd */
[----:B------:R-:W-:Y:S01]  /*30f0*/  LEA R192, R192, UR5, 0x1 ;  /* 0x00000005c0c07c11 */ /* 0x000fe2000f8e08ff */
[----:B------:R-:W-:Y:S01]  /*3100*/  IMAD.IADD R3, R189, 0x1, R188 ;  /* 0x00000001bd037824 */ /* 0x000fe200078e02bc */
[----:B------:R-:W-:Y:S01]  /*3110*/  LEA R191, R4, UR5, 0x1 ;  /* 0x0000000504bf7c11 */ /* 0x000fe2000f8e08ff */
[----:B------:R-:W-:Y:S01]  /*3120*/  VIADD R241, R241, -UR4 ;  /* 0x80000004f1f17c36 */ /* 0x000fe20008000000 */
[----:B------:R-:W-:-:S06]  /*3130*/  ULDC UR4, c[0x0][0x2dc] ;  /* 0x0000b70000047ab9 */ /* 0x000fcc0000000800 */
.L_x_446:
        /* <DEDUP_REMOVED lines=10> */
[----:B------:R-:W4:Y:S04]  /*31e0*/  LDSM.16.M88.4 R24, [R198+UR5+0x12000] ;  /* 0x01200005c618783b */ /* 0x000f280008000200 */
[----:B------:R-:W1:Y:S04]  /*31f0*/  LDSM.16.M88.4 R28, [R198+UR5+0x12800] ;  /* 0x01280005c61c783b */ /* 0x000e680008000200 */
[----:B------:R-:W-:Y:S04]  /*3200*/  LDSM.16.M88.4 R32, [R94] ;  /* 0x000000005e20783b */ /* 0x000fe80000000200 */
[----:B------:R-:W2:Y:S04]  /*3210*/  LDSM.16.M88.4 R84, [R197] ;  /* 0x00000000c554783b */ /* 0x000ea80000000200 */
[----:B------:R-:W3:Y:S04]  /*3220*/  LDSM.16.M88.4 R88, [R197+0x800] ;  /* 0x00080000c558783b */ /* 0x000ee80000000200 */
[----:B-----5:R-:W5:Y:S04]  /*3230*/  LDG.E R165, desc[UR14][R96.64] ;  /* 0x0000000e60a57981 */ /* 0x020f68000c1e1900 */
[----:B------:R1:W5:Y:S01]  /*3240*/  LDG.E R164, desc[UR14][R96.64+0x20] ;  /* 0x0000200e60a47981 */ /* 0x000362000c1e1900 */
[C---:B----4-:R-:W-:Y:S06]  /*3250*/  HMMA.16816.F32 R4, R20.reuse, R24, RZ ;  /* 0x000000181404723c */ /* 0x050fec00000018ff */
[C---:B------:R-:W-:Y:S01]  /*3260*/  HMMA.16816.F32 R8, R20.reuse, R26, RZ ;  /* 0x0000001a1408723c */ /* 0x040fe200000018ff */
[----:B------:R-:W-:Y:S01]  /*3270*/  LDSM.16.M88.4 R24, [R196] ;  /* 0x00000000c418783b */ /* 0x000fe20000000200 */
[----:B-1----:R-:W-:Y:S04]  /*3280*/  SHF.L.U32 R96, R236, 0x6, RZ ;  /* 0x00000006ec607819 */ /* 0x002fe800000006ff */
[C---:B------:R-:W-:Y:S01]  /*3290*/  HMMA.16816.F32 R12, R20.reuse, R28, RZ ;  /* 0x0000001c140c723c */ /* 0x040fe200000018ff */
[----:B------:R-:W-:Y:S05]  /*32a0*/  ISETP.GE.AND P0, PT, R96, R241, PT ;  /* 0x000000f16000720c */ /* 0x000fea0003f06270 */
[----:B------:R-:W-:Y:S01]  /*32b0*/  HMMA.16816.F32 R16, R20, R30, RZ ;  /* 0x0000001e1410723c */ /* 0x000fe200000018ff */
[----:B------:R-:W1:Y:S04]  /*32c0*/  LDSM.16.M88.4 R20, [R93] ;  /* 0x000000005d14783b */ /* 0x000e680000000200 */
[----:B------:R-:W4:Y:S01]  /*32d0*/  LDSM.16.M88.4 R28, [R196+0x800] ;  /* 0x00080000c41c783b */ /* 0x000f220000000200 */
[C---:B--2---:R-:W-:Y:S06]  /*32e0*/  HMMA.16816.F32 R4, R32.reuse, R84, R4 ;  /* 0x000000542004723c */ /* 0x044fec0000001804 */
[C---:B------:R-:W-:Y:S01]  /*32f0*/  HMMA.16816.F32 R8, R32.reuse, R86, R8 ;  /* 0x000000562008723c */ /* 0x040fe20000001808 */
[----:B------:R-:W-:Y:S05]  /*3300*/  LDSM.16.M88.4 R84, [R195] ;  /* 0x00000000c354783b */ /* 0x000fea0000000200 */
[C---:B---3--:R-:W-:Y:S06]  /*3310*/  HMMA.16816.F32 R12, R32.reuse, R88, R12 ;  /* 0x00000058200c723c */ /* 0x048fec000000180c */
[----:B------:R-:W-:Y:S01]  /*3320*/  HMMA.16816.F32 R16, R32, R90, R16 ;  /* 0x0000005a2010723c */ /* 0x000fe20000001810 */
[----:B------:R-:W2:Y:S04]  /*3330*/  LDSM.16.M88.4 R32, [R92] ;  /* 0x000000005c20783b */ /* 0x000ea80000000200 */
[----:B------:R-:W3:Y:S01]  /*3340*/  LDSM.16.M88.4 R88, [R195+0x800] ;  /* 0x00080000c358783b */ /* 0x000ee20000000200 */
[C---:B-1----:R-:W-:Y:S06]  /*3350*/  HMMA.16816.F32 R4, R20.reuse, R24, R4 ;  /* 0x000000181404723c */ /* 0x042fec0000001804 */
[C---:B------:R-:W-:Y:S01]  /*3360*/  HMMA.16816.F32 R8, R20.reuse, R26, R8 ;  /* 0x0000001a1408723c */ /* 0x040fe20000001808 */
[----:B------:R-:W-:Y:S05]  /*3370*/  LDSM.16.M88.4 R24, [R198+UR5+0x14000] ;  /* 0x01400005c618783b */ /* 0x000fea0008000200 */
[C---:B----4-:R-:W-:Y:S06]  /*3380*/  HMMA.16816.F32 R12, R20.reuse, R28, R12 ;  /* 0x0000001c140c723c */ /* 0x050fec000000180c */
[----:B------:R-:W-:Y:S01]  /*3390*/  HMMA.16816.F32 R16, R20, R30, R16 ;  /* 0x0000001e1410723c */ /* 0x000fe20000001810 */
[----:B------:R-:W1:Y:S04]  /*33a0*/  LDSM.16.M88.4 R20, [R192+0x2000] ;  /* 0x00200000c014783b */ /* 0x000e680000000200 */
[----:B------:R-:W4:Y:S01]  /*33b0*/  LDSM.16.M88.4 R28, [R198+UR5+0x14800] ;  /* 0x01480005c61c783b */ /* 0x000f220008000200 */
[C---:B--2---:R-:W-:Y:S06]  /*33c0*/  HMMA.16816.F32 R4, R32.reuse, R84, R4 ;  /* 0x000000542004723c */ /* 0x044fec0000001804 */
[C---:B------:R-:W-:Y:S01]  /*33d0*/  HMMA.16816.F32 R8, R32.reuse, R86, R8 ;  /* 0x000000562008723c */ /* 0x040fe20000001808 */
[----:B------:R-:W-:Y:S05]  /*33e0*/  LDSM.16.M88.4 R84, [R197+0x2000] ;  /* 0x00200000c554783b */ /* 0x000fea0000000200 */
[C---:B---3--:R-:W-:Y:S06]  /*33f0*/  HMMA.16816.F32 R12, R32.reuse, R88, R12 ;  /* 0x00000058200c723c */ /* 0x048fec000000180c */
[----:B------:R-:W-:Y:S01]  /*3400*/  HMMA.16816.F32 R16, R32, R90, R16 ;  /* 0x0000005a2010723c */ /* 0x000fe20000001810 */
[----:B------:R-:W2:Y:S04]  /*3410*/  LDSM.16.M88.4 R32, [R94+0x2000] ;  /* 0x002000005e20783b */ /* 0x000ea80000000200 */
[----:B------:R-:W3:Y:S01]  /*3420*/  LDSM.16.M88.4 R88, [R197+0x2800] ;  /* 0x00280000c558783b */ /* 0x000ee20000000200 */
[C---:B-1----:R-:W-:Y:S06]  /*3430*/  HMMA.16816.F32 R4, R20.reuse, R24, R4 ;  /* 0x000000181404723c */ /* 0x042fec0000001804 */
[C---:B------:R-:W-:Y:S01]  /*3440*/  HMMA.16816.F32 R8, R20.reuse, R26, R8 ;  /* 0x0000001a1408723c */ /* 0x040fe20000001808 */
[----:B------:R-:W-:Y:S05]  /*3450*/  LDSM.16.M88.4 R24, [R196+0x2000] ;  /* 0x00200000c418783b */ /* 0x000fea0000000200 */
[C---:B----4-:R-:W-:Y:S06]  /*3460*/  HMMA.16816.F32 R12, R20.reuse, R28, R12 ;  /* 0x0000001c140c723c */ /* 0x050fec000000180c */
[----:B------:R-:W-:Y:S01]  /*3470*/  HMMA.16816.F32 R16, R20, R30, R16 ;  /* 0x0000001e1410723c */ /* 0x000fe20000001810 */
[----:B------:R-:W1:Y:S04]  /*3480*/  LDSM.16.M88.4 R20, [R93+0x2000] ;  /* 0x002000005d14783b */ /* 0x000e680000000200 */
[----:B------:R-:W4:Y:S01]  /*3490*/  LDSM.16.M88.4 R28, [R196+0x2800] ;  /* 0x00280000c41c783b */ /* 0x000f220000000200 */
        /* <DEDUP_REMOVED lines=36> */
[C---:B------:R-:W-:Y:S06]  /*36e0*/  HMMA.16816.F32 R8, R20.reuse, R26, R8 ;  /* 0x0000001a1408723c */ /* 0x040fec0000001808 */
[C---:B----4-:R-:W-:Y:S06]  /*36f0*/  HMMA.16816.F32 R12, R20.reuse, R28, R12 ;  /* 0x0000001c140c723c */ /* 0x050fec000000180c */
[----:B------:R-:W-:Y:S06]  /*3700*/  HMMA.16816.F32 R16, R20, R30, R16 ;  /* 0x0000001e1410723c */ /* 0x000fec0000001810 */
[C---:B--2---:R-:W-:Y:S06]  /*3710*/  HMMA.16816.F32 R4, R32.reuse, R84, R4 ;  /* 0x000000542004723c */ /* 0x044fec0000001804 */
[C---:B------:R-:W-:Y:S06]  /*3720*/  HMMA.16816.F32 R8, R32.reuse, R86, R8 ;  /* 0x000000562008723c */ /* 0x040fec0000001808 */
[C---:B---3--:R-:W-:Y:S06]  /*3730*/  HMMA.16816.F32 R12, R32.reuse, R88, R12 ;  /* 0x00000058200c723c */ /* 0x048fec000000180c */
        /* <DEDUP_REMOVED lines=12> */
.L_x_442:
        /* <DEDUP_REMOVED lines=67> */
.L_x_443:
        /* <DEDUP_REMOVED lines=207> */
.L_x_444:
        /* <DEDUP_REMOVED lines=104> */
.L_x_445:
        /* <DEDUP_REMOVED lines=16> */
[-C--:B------:R-:W-:Y:S06]  /*50a0*/  HMMA.16816.F32 R12, R92, R18.reuse, RZ ;  /* 0x000000125c0c723c */ /* 0x080fec00000018ff */
        /* <DEDUP_REMOVED lines=25> */
[----:B------:R-:W3:Y:S04]  /*5240*/  LDSM.16.MT88.4 R152, [R201+0x15800] ;  /* 0x01580000c998783b */ /* 0x000ee80000004200 */
[----:B------:R-:W4:Y:S01]  /*5250*/  LDSM.16.MT88.4 R168, [R201+0x17800] ;  /* 0x01780000c9a8783b */ /* 0x000f220000004200 */
        /* <DEDUP_REMOVED lines=15> */
[C---:B------:R-:W-:Y:S01]  /*5350*/  IMAD.SHL.U32 R161, R248.reuse, 0x10, RZ ;  /* 0x00000010f8a17824 */ /* 0x040fe200078e00ff */
[C---:B------:R-:W-:Y:S06]  /*5360*/  HMMA.16816.F32 R16, R156.reuse, R162, R16 ;  /* 0x000000a29c10723c */ /* 0x040fec0000001810 */
[-C--:B---3--:R-:W-:Y:S06]  /*5370*/  HMMA.16816.F32 R20, R156, R152.reuse, R20 ;  /* 0x000000989c14723c */ /* 0x088fec0000001814 */
[C---:B------:R-:W-:Y:S06]  /*5380*/  HMMA.16816.F32 R24, R164.reuse, R152, R24 ;  /* 0x00000098a418723c */ /* 0x040fec0000001818 */
[-C--:B------:R-:W-:Y:S05]  /*5390*/  HMMA.16816.F32 R28, R164, R154.reuse, R28 ;  /* 0x0000009aa41c723c */ /* 0x080fea000000181c */
[----:B------:R-:W-:Y:S01]  /*53a0*/  IMAD.SHL.U32 R153, R248, 0x8, RZ ;  /* 0x00000008f8997824 */ /* 0x000fe200078e00ff */
[C---:B------:R-:W-:Y:S06]  /*53b0*/  HMMA.16816.F32 R32, R156.reuse, R154, R32 ;  /* 0x0000009a9c20723c */ /* 0x040fec0000001820 */
[-C--:B----4-:R-:W-:Y:S05]  /*53c0*/  HMMA.16816.F32 R84, R156, R168.reuse, R84 ;  /* 0x000000a89c54723c */ /* 0x090fea0000001854 */
[----:B------:R-:W-:Y:S01]  /*53d0*/  @P3 IADD3 R154, P0, R231, R226, RZ ;  /* 0x000000e2e79a3210 */ /* 0x000fe20007f1e0ff */
[C---:B------:R-:W-:Y:S05]  /*53e0*/  HMMA.16816.F32 R88, R164.reuse, R168, R88 ;  /* 0x000000a8a458723c */ /* 0x040fea0000001858 */
[----:B------:R-:W-:Y:S01]  /*53f0*/  @P3 IMAD.X R155, R230, 0x1, R227, P0 ;  /* 0x00000001e69b3824 */ /* 0x000fe200000e06e3 */
[-C--:B------:R-:W-:Y:S04]  /*5400*/  HMMA.16816.F32 R92, R164, R170.reuse, R92 ;  /* 0x000000aaa45c723c */ /* 0x080fe8000000185c */
[----:B------:R-:W5:Y:S01]  /*5410*/  @P3 LDG.E R232, desc[UR14][R154.64+-0x100] ;  /* 0xffff000e9ae83981 */ /* 0x000f62000c1e1900 */
[-C--:B------:R-:W-:Y:S01]  /*5420*/  LEA R162, P0, R153, R242.reuse, 0x2 ;  /* 0x000000f299a27211 */ /* 0x080fe200078010ff */
[----:B------:R-:W-:Y:S02]  /*5430*/  HMMA.16816.F32 R96, R156, R170, R96 ;  /* 0x000000aa9c60723c */ /* 0x000fe40000001860 */
[----:B------:R1:W5:Y:S03]  /*5440*/  @P3 LDG.E R234, desc[UR14][R154.64+-0xe0] ;  /* 0xffff200e9aea3981 */ /* 0x000366000c1e1900 */
[-C--:B------:R-:W-:Y:S01]  /*5450*/  LEA R166, P1, R161, R242.reuse, 0x2 ;  /* 0x000000f2a1a67211 */ /* 0x080fe200078210ff */
[----:B------:R-:W-:Y:S01]  /*5460*/  REDG.E.ADD.F32.FTZ.RN.STRONG.GPU desc[UR14][R242.64], R4 ;  /* 0x00000004f20079a6 */ /* 0x000fe2000c10f38e */
[C---:B------:R-:W-:Y:S01]  /*5470*/  IMAD R157, R248.reuse, 0x18, RZ ;  /* 0x00000018f89d7824 */ /* 0x040fe200078e02ff */
[-C--:B------:R-:W-:Y:S03]  /*5480*/  LEA.HI.X.SX32 R163, R153, R243.reuse, 0x2, P0 ;  /* 0x000000f399a37211 */ /* 0x080fe600000f16ff */
[-C--:B------:R-:W-:Y:S01]  /*5490*/  LEA.HI.X.SX32 R167, R161, R243.reuse, 0x2, P1 ;  /* 0x000000f3a1a77211 */ /* 0x080fe200008f16ff */
[C---:B------:R-:W-:Y:S01]  /*54a0*/  IMAD.SHL.U32 R159, R248.reuse, 0x20, RZ ;  /* 0x00000020f89f7824 */ /* 0x040fe200078e00ff */
[CC--:B------:R-:W-:Y:S01]  /*54b0*/  LEA R164, P0, R157.reuse, R242.reuse, 0x2 ;  /* 0x000000f29da47211 */ /* 0x0c0fe200078010ff */
[----:B------:R2:W-:Y:S01]  /*54c0*/  REDG.E.ADD.F32.FTZ.RN.STRONG.GPU desc[UR14][R162.64], R5 ;  /* 0x00000005a20079a6 */ /* 0x0005e2000c10f38e */
[C---:B------:R-:W-:Y:S02]  /*54d0*/  IMAD R169, R248.reuse, 0x38, RZ ;  /* 0x00000038f8a97824 */ /* 0x040fe400078e02ff */
[-C--:B------:R-:W-:Y:S01]  /*54e0*/  LEA.HI.X.SX32 R165, R157, R243.reuse, 0x2, P0 ;  /* 0x000000f39da57211 */ /* 0x080fe200000f16ff */
[----:B------:R-:W-:Y:S01]  /*54f0*/  REDG.E.ADD.F32.FTZ.RN.STRONG.GPU desc[UR14][R166.64], R6 ;  /* 0x00000006a60079a6 */ /* 0x000fe2000c10f38e */
[CC--:B------:R-:W-:Y:S01]  /*5500*/  LEA R158, P1, R159.reuse, R242.reuse, 0x2 ;  /* 0x000000f29f9e7211 */ /* 0x0c0fe200078210ff */
[C---:B------:R-:W-:Y:S02]  /*5510*/  IMAD R157, R248.reuse, 0x30, RZ ;  /* 0x00000030f89d7824 */ /* 0x040fe400078e02ff */
[----:B------:R3:W-:Y:S01]  /*5520*/  REDG.E.ADD.F32.FTZ.RN.STRONG.GPU desc[UR14][R164.64], R7 ;  /* 0x00000007a40079a6 */ /* 0x0007e2000c10f38e */
[-C--:B------:R-:W-:Y:S02]  /*5530*/  LEA.HI.X.SX32 R159, R159, R243.reuse, 0x2, P1 ;  /* 0x000000f39f9f7211 */ /* 0x080fe400008f16ff */
[CC--:B------:R-:W-:Y:S01]  /*5540*/  LEA R156, P1, R157.reuse, R242.reuse, 0x2 ;  /* 0x000000f29d9c7211 */ /* 0x0c0fe200078210ff */
[----:B-1----:R-:W-:Y:S02]  /*5550*/  IMAD R155, R248, 0x28, RZ ;  /* 0x00000028f89b7824 */ /* 0x002fe400078e02ff */
[----:B------:R1:W-:Y:S01]  /*5560*/  REDG.E.ADD.F32.FTZ.RN.STRONG.GPU desc[UR14][R158.64], R8 ;  /* 0x000000089e0079a6 */ /* 0x0003e2000c10f38e */
[-C--:B------:R-:W-:Y:S02]  /*5570*/  LEA.HI.X.SX32 R157, R157, R243.reuse, 0x2, P1 ;  /* 0x000000f39d9d7211 */ /* 0x080fe400008f16ff */
[CC--:B------:R-:W-:Y:S04]  /*5580*/  LEA R154, P0, R155.reuse, R242.reuse, 0x2 ;  /* 0x000000f29b9a7211 */ /* 0x0c0fe800078010ff */
[-C--:B------:R-:W-:Y:S02]  /*5590*/  LEA.HI.X.SX32 R155, R155, R243.reuse, 0x2, P0 ;  /* 0x000000f39b9b7211 */ /* 0x080fe400000f16ff */
[CC--:B------:R-:W-:Y:S03]  /*55a0*/  LEA R168, P0, R169.reuse, R242.reuse, 0x2 ;  /* 0x000000f2a9a87211 */ /* 0x0c0fe600078010ff */
[----:B------:R4:W-:Y:S01]  /*55b0*/  REDG.E.ADD.F32.FTZ.RN.STRONG.GPU desc[UR14][R154.64], R9 ;  /* 0x000000099a0079a6 */ /* 0x0009e2000c10f38e */
[-C--:B------:R-:W-:Y:S01]  /*55c0*/  LEA.HI.X.SX32 R169, R169, R243.reuse, 0x2, P0 ;  /* 0x000000f3a9a97211 */ /* 0x080fe200000f16ff */
[----:B--2---:R-:W-:Y:S02]  /*55d0*/  VIADD R5, R161, 0x20 ;  /* 0x00000020a1057836 */ /* 0x004fe40000000000 */
[----:B------:R2:W-:Y:S04]  /*55e0*/  REDG.E.ADD.F32.FTZ.RN.STRONG.GPU desc[UR14][R156.64], R10 ;  /* 0x0000000a9c0079a6 */ /* 0x0005e8000c10f38e */
[----:B------:R2:W-:Y:S01]  /*55f0*/  REDG.E.ADD.F32.FTZ.RN.STRONG.GPU desc[UR14][R168.64], R11 ;  /* 0x0000000ba80079a6 */ /* 0x0005e2000c10f38e */
[-C--:B---3--:R-:W-:Y:S01]  /*5600*/  LEA R164, P0, R5, R242.reuse, 0x2 ;  /* 0x000000f205a47211 */ /* 0x088fe200078010ff */
[----:B------:R-:W-:Y:S02]  /*5610*/  IMAD.IADD R7, R153, 0x1, R5 ;  /* 0x0000000199077824 */ /* 0x000fe400078e0205 */
[----:B------:R3:W-:Y:S01]  /*5620*/  REDG.E.ADD.F32.FTZ.RN.STRONG.GPU desc[UR14][R242.64+0x80], R16 ;  /* 0x00008010f20079a6 */ /* 0x0007e2000c10f38e */
[-C--:B------:R-:W-:Y:S01]  /*5630*/  LEA.HI.X.SX32 R165, R5, R243.reuse, 0x2, P0 ;  /* 0x000000f305a57211 */ /* 0x080fe200000f16ff */
[----:B------:R-:W-:Y:S01]  /*5640*/  IMAD.IADD R5, R153, 0x1, R7 ;  /* 0x0000000199057824 */ /* 0x000fe200078e0207 */
[CC--:B-1----:R-:W-:Y:S01]  /*5650*/  LEA R158, P0, R7.reuse, R242.reuse, 0x2 ;  /* 0x000000f2079e7211 */ /* 0x0c2fe200078010ff */
[----:B------:R1:W-:Y:S03]  /*5660*/  REDG.E.ADD.F32.FTZ.RN.STRONG.GPU desc[UR14][R162.64+0x80], R17 ;  /* 0x00008011a20079a6 */ /* 0x0003e6000c10f38e */
[-C--:B------:R-:W-:Y:S01]  /*5670*/  LEA.HI.X.SX32 R159, R7, R243.reuse, 0x2, P0 ;  /* 0x000000f3079f7211 */ /* 0x080fe200000f16ff */
[----:B------:R-:W-:Y:S01]  /*5680*/  IMAD.IADD R7, R153, 0x1, R5 ;  /* 0x0000000199077824 */ /* 0x000fe200078e0205 */
[----:B------:R1:W-:Y:S04]  /*5690*/  REDG.E.ADD.F32.FTZ.RN.STRONG.GPU desc[UR14][R164.64], R18 ;  /* 0x00000012a40079a6 */ /* 0x0003e8000c10f38e */
[-C--:B------:R-:W-:Y:S01]  /*56a0*/  LEA R6, P0, R7, R242.reuse, 0x2 ;  /* 0x000000f207067211 */ /* 0x080fe200078010ff */
[----:B------:R1:W-:Y:S01]  /*56b0*/  REDG.E.ADD.F32.FTZ.RN.STRONG.GPU desc[UR14][R158.64], R19 ;  /* 0x000000139e0079a6 */ /* 0x0003e2000c10f38e */
[-C--:B----4-:R-:W-:Y:S01]  /*56c0*/  LEA R154, P1, R5, R242.reuse, 0x2 ;  /* 0x000000f2059a7211 */ /* 0x090fe200078210ff */
[----:B------:R-:W-:Y:S01]  /*56d0*/  IMAD.IADD R9, R153, 0x1, R7 ;  /* 0x0000000199097824 */ /* 0x000fe200078e0207 */
[-C--:B------:R-:W-:Y:S02]  /*56e0*/  LEA.HI.X.SX32 R7, R7, R243.reuse, 0x2, P0 ;  /* 0x000000f307077211 */ /* 0x080fe400000f16ff */
[-C--:B------:R-:W-:Y:S01]  /*56f0*/  LEA.HI.X.SX32 R155, R5, R243.reuse, 0x2, P1 ;  /* 0x000000f3059b7211 */ /* 0x080fe200008f16ff */
[----:B------:R-:W-:Y:S01]  /*5700*/  IMAD.IADD R5, R153, 0x1, R9 ;  /* 0x0000000199057824 */ /* 0x000fe200078e0209 */
[CC--:B--2---:R-:W-:Y:S03]  /*5710*/  LEA R10, P0, R9.reuse, R242.reuse, 0x2 ;  /* 0x000000f2090a7211 */ /* 0x0c4fe600078010ff */
[----:B------:R2:W-:Y:S01]  /*5720*/  REDG.E.ADD.F32.FTZ.RN.STRONG.GPU desc[UR14][R154.64], R12 ;  /* 0x0000000c9a0079a6 */ /* 0x0005e2000c10f38e */
[-C--:B------:R-:W-:Y:S01]  /*5730*/  LEA.HI.X.SX32 R11, R9, R243.reuse, 0x2, P0 ;  /* 0x000000f3090b7211 */ /* 0x080fe200000f16ff */
[----:B------:R-:W-:Y:S01]  /*5740*/  VIADD R9, R161, 0x40 ;  /* 0x00000040a1097836 */ /* 0x000fe20000000000 */
[CC--:B---3--:R-:W-:Y:S01]  /*5750*/  LEA R16, P0, R5.reuse, R242.reuse, 0x2 ;  /* 0x000000f205107211 */ /* 0x0c8fe200078010ff */
[----:B------:R-:W-:Y:S03]  /*5760*/  REDG.E.ADD.F32.FTZ.RN.STRONG.GPU desc[UR14][R6.64], R13 ;  /* 0x0000000d060079a6 */ /* 0x000fe6000c10f38e */
[-C--:B-1----:R-:W-:Y:S01]  /*5770*/  LEA.HI.X.SX32 R17, R5, R243.reuse, 0x2, P0 ;  /* 0x000000f305117211 */ /* 0x082fe200000f16ff */
[----:B------:R1:W-:Y:S01]  /*5780*/  REDG.E.ADD.F32.FTZ.RN.STRONG.GPU desc[UR14][R10.64], R14 ;  /* 0x0000000e0a0079a6 */ /* 0x0003e2000c10f38e */
[----:B------:R-:W-:Y:S01]  /*5790*/  IMAD.IADD R5, R153, 0x1, R9 ;  /* 0x0000000199057824 */ /* 0x000fe200078e0209 */
[CC--:B------:R-:W-:Y:S02]  /*57a0*/  LEA R18, P0, R9.reuse, R242.reuse, 0x2 ;  /* 0x000000f209127211 */ /* 0x0c0fe400078010ff */
[----:B------:R3:W-:Y:S02]  /*57b0*/  REDG.E.ADD.F32.FTZ.RN.STRONG.GPU desc[UR14][R16.64], R15 ;  /* 0x0000000f100079a6 */ /* 0x0007e4000c10f38e */
[-C--:B------:R-:W-:Y:S02]  /*57c0*/  LEA.HI.X.SX32 R19, R9, R243.reuse, 0x2, P0 ;  /* 0x000000f309137211 */ /* 0x080fe400000f16ff */
[----:B------:R-:W-:Y:S01]  /*57d0*/  REDG.E.ADD.F32.FTZ.RN.STRONG.GPU desc[UR14][R242.64+0x100], R20 ;  /* 0x00010014f20079a6 */ /* 0x000fe2000c10f38e */
[----:B------:R-:W-:Y:S03]  /*57e0*/  IMAD.IADD R9, R153, 0x1, R5 ;  /* 0x0000000199097824 */ /* 0x000fe600078e0205 */
[----:B------:R-:W-:Y:S04]  /*57f0*/  REDG.E.ADD.F32.FTZ.RN.STRONG.GPU desc[UR14][R162.64+0x100], R21 ;  /* 0x00010015a20079a6 */ /* 0x000fe8000c10f38e */
[----:B------:R-:W-:Y:S01]  /*5800*/  REDG.E.ADD.F32.FTZ.RN.STRONG.GPU desc[UR14][R18.64], R22 ;  /* 0x00000016120079a6 */ /* 0x000fe2000c10f38e */
[CC--:B--2---:R-:W-:Y:S04]  /*5810*/  LEA R154, P0, R5.reuse, R242.reuse, 0x2 ;  /* 0x000000f2059a7211 */ /* 0x0c4fe800078010ff */
        /* <DEDUP_REMOVED lines=16> */
[-C--:B---3--:R-:W-:Y:S01]  /*5920*/  LEA.HI.X.SX32 R15, R5, R243.reuse, 0x2, P0 ;  /* 0x000000f3050f7211 */ /* 0x088fe200000f16ff */
        /* <DEDUP_REMOVED lines=13> */
[-C--:B--2---:R-:W-:Y:S01]  /*5a00*/  LEA R12, P1, R7, R242.reuse, 0x2 ;  /* 0x000000f2070c7211 */ /* 0x084fe200078210ff */
[----:B------:R-:W-:Y:S02]  /*5a10*/  IMAD.IADD R9, R153, 0x1, R5 ;  /* 0x0000000199097824 */ /* 0x000fe400078e0205 */
[----:B------:R2:W-:Y:S01]  /*5a20*/  REDG.E.ADD.F32.FTZ.RN.STRONG.GPU desc[UR14][R10.64], R35 ;  /* 0x000000230a0079a6 */ /* 0x0005e2000c10f38e */
[-C--:B------:R-:W-:Y:S02]  /*5a30*/  LEA R6, P0, R5, R242.reuse, 0x2 ;  /* 0x000000f205067211 */ /* 0x080fe400078010ff */
[-C--:B------:R-:W-:Y:S02]  /*5a40*/  LEA.HI.X.SX32 R13, R7, R243.reuse, 0x2, P1 ;  /* 0x000000f3070d7211 */ /* 0x080fe400008f16ff */
[-C--:B------:R-:W-:Y:S01]  /*5a50*/  LEA.HI.X.SX32 R7, R5, R243.reuse, 0x2, P0 ;  /* 0x000000f305077211 */ /* 0x080fe200000f16ff */
[----:B------:R-:W-:Y:S01]  /*5a60*/  IMAD.IADD R5, R153, 0x1, R9 ;  /* 0x0000000199057824 */ /* 0x000fe200078e0209 */
[CC--:B---3--:R-:W-:Y:S01]  /*5a70*/  LEA R14, P0, R9.reuse, R242.reuse, 0x2 ;  /* 0x000000f2090e7211 */ /* 0x0c8fe200078010ff */
        /* <DEDUP_REMOVED lines=10> */
[CC--:B--2---:R-:W-:Y:S03]  /*5b20*/  LEA R10, P0, R9.reuse, R242.reuse, 0x2 ;  /* 0x000000f2090a7211 */ /* 0x0c4fe600078010ff */
[----:B------:R-:W-:Y:S01]  /*5b30*/  REDG.E.ADD.F32.FTZ.RN.STRONG.GPU desc[UR14][R242.64+0x200], R84 ;  /* 0x00020054f20079a6 */ /* 0x000fe2000c10f38e */
[-C--:B------:R-:W-:Y:S01]  /*5b40*/  LEA.HI.X.SX32 R11, R9, R243.reuse, 0x2, P0 ;  /* 0x000000f3090b7211 */ /* 0x080fe200000f16ff */
[----:B------:R-:W-:Y:S02]  /*5b50*/  IMAD.IADD R9, R153, 0x1, R5 ;  /* 0x0000000199097824 */ /* 0x000fe400078e0205 */
[----:B------:R-:W-:Y:S01]  /*5b60*/  REDG.E.ADD.F32.FTZ.RN.STRONG.GPU desc[UR14][R162.64+0x200], R85 ;  /* 0x00020055a20079a6 */ /* 0x000fe2000c10f38e */
[CC--:B---3--:R-:W-:Y:S03]  /*5b70*/  LEA R12, P0, R5.reuse, R242.reuse, 0x2 ;  /* 0x000000f2050c7211 */ /* 0x0c8fe600078010ff */
        /* <DEDUP_REMOVED lines=293> */
.L_x_447:
        /* <DEDUP_REMOVED lines=12> */
.L_x_448:
[----:B------:R1:W-:Y:S01]  /*6e90*/  STS [R218+0xb000], R77 ;  /* 0x00b0004dda007388 */ /* 0x0003e20000000800 */
[----:B------:R-:W-:Y:S01]  /*6ea0*/  SHF.R.S32.HI R57, RZ, 0x1f, R225 ;  /* 0x0000001fff397819 */ /* 0x000fe200000114e1 */
[----:B------:R-:W-:Y:S01]  /*6eb0*/  IMAD R47, R215, -0x40, R238 ;  /* 0xffffffc0d72f7824 */ /* 0x000fe200078e02ee */
[----:B------:R-:W-:Y:S01]  /*6ec0*/  MOV R60, R210 ;  /* 0x000000d2003c7202 */ /* 0x000fe20000000f00 */
[----:B------:R1:W-:Y:S01]  /*6ed0*/  STS [R218+0xb400], R79 ;  /* 0x00b4004fda007388 */ /* 0x0003e20000000800 */
[----:B---3--:R-:W-:Y:S01]  /*6ee0*/  MOV R61, R211 ;  /* 0x000000d3003d7202 */ /* 0x008fe20000000f00 */
[-C--:B------:R-:W-:Y:S01]  /*6ef0*/  IMAD R48, R57, R2.reuse, RZ ;  /* 0x0000000239307224 */ /* 0x080fe200078e02ff */
[----:B------:R-:W-:Y:S01]  /*6f00*/  BAR.SYNC.DEFER_BLOCKING 0x0 ;  /* 0x0000000000007b1d */ /* 0x000fe20000010000 */
[----:B------:R-:W-:Y:S01]  /*6f10*/  ISETP.GE.AND P2, PT, R208, R47, PT ;  /* 0x0000002fd000720c */ /* 0x000fe20003f46270 */
[----:B------:R-:W-:Y:S01]  /*6f20*/  IMAD.WIDE.U32 R50, R225, R2, R60 ;  /* 0x00000002e1327225 */ /* 0x000fe200078e003c */
[----:B------:R-:W-:-:S03]  /*6f30*/  SHF.R.S32.HI R7, RZ, 0x1f, R212 ;  /* 0x0000001fff077819 */ /* 0x000fc600000114d4 */
[----:B------:R-:W-:Y:S01]  /*6f40*/  IMAD R45, R225, R3, R48 ;  /* 0x00000003e12d7224 */ /* 0x000fe200078e0230 */
[----:B------:R-:W-:Y:S01]  /*6f50*/  IADD3 R62, P0, R46, R50, RZ ;  /* 0x000000322e3e7210 */ /* 0x000fe20007f1e0ff */
[----:B------:R-:W-:Y:S01]  /*6f60*/  ULDC.64 UR6, c[0x0][0x468] ;  /* 0x00011a0000067ab9 */ /* 0x000fe20000000a00 */
[----:B------:R-:W-:Y:S01]  /*6f70*/  IADD3 R46, R208, 0x20, RZ ;  /* 0x00000020d02e7810 */ /* 0x000fe20007ffe0ff */
[----:B------:R-:W-:Y:S01]  /*6f80*/  BSSY B0, `(.L_x_449) ;  /* 0x0000020000007945 */ /* 0x000fe20003800000 */
[----:B------:R-:W-:Y:S01]  /*6f90*/  IADD3.X R63, R44, R51, R45, P0, !PT ;  /* 0x000000332c3f7210 */ /* 0x000fe200007fe42d */
[----:B------:R-:W-:Y:S01]  /*6fa0*/  IMAD R45, R7, UR6, RZ ;  /* 0x00000006072d7c24 */ /* 0x000fe2000f8e02ff */
[----:B------:R-:W-:-:S03]  /*6fb0*/  ISETP.GE.AND P1, PT, R46, R47, PT ;  /* 0x0000002f2e00720c */ /* 0x000fc60003f26270 */
[C---:B------:R-:W-:Y:S02]  /*6fc0*/  IMAD R45, R212.reuse, UR7, R45 ;  /* 0x00000007d42d7c24 */ /* 0x040fe4000f8e022d */
[----:B------:R-:W-:-:S05]  /*6fd0*/  IMAD.WIDE.U32 R62, R212, UR6, R62 ;  /* 0x00000006d43e7c25 */ /* 0x000fca000f8e003e */
[----:B------:R-:W-:Y:S01]  /*6fe0*/  IADD3 R59, R45, R63, RZ ;  /* 0x0000003f2d3b7210 */ /* 0x000fe20007ffe0ff */
        /* <DEDUP_REMOVED lines=10> */
[----:B------:R-:W2:Y:S01]  /*7090*/  LDS.128 R48, [R214+0x14000] ;  /* 0x01400000d6307984 */ /* 0x000ea20000000c00 */
[----:B------:R-:W-:Y:S01]  /*70a0*/  MOV R64, R62 ;  /* 0x0000003e00407202 */ /* 0x000fe20000000f00 */
[-C--:B------:R-:W-:Y:S01]  /*70b0*/  IMAD R58, R209, R2.reuse, RZ ;  /* 0x00000002d13a7224 */ /* 0x080fe200078e02ff */
[----:B------:R-:W-:Y:S01]  /*70c0*/  MOV R65, R59 ;  /* 0x0000003b00417202 */ /* 0x000fe20000000f00 */
[----:B------:R-:W3:Y:S01]  /*70d0*/  LDS.128 R44, [R214+0x12000] ;  /* 0x01200000d62c7984 */ /* 0x000ee20000000c00 */
[----:B------:R-:W-:Y:S01]  /*70e0*/  ULDC.64 UR6, c[0x0][0x3f0] ;  /* 0x0000fc0000067ab9 */ /* 0x000fe20000000a00 */
[C---:B------:R-:W-:Y:S02]  /*70f0*/  IMAD R58, R208.reuse, R3, R58 ;  /* 0x00000003d03a7224 */ /* 0x040fe400078e023a */
[----:B------:R-:W4:Y:S01]  /*7100*/  LDS.128 R52, [R214+0x16000] ;  /* 0x01600000d6347984 */ /* 0x000f220000000c00 */
[----:B------:R-:W-:-:S05]  /*7110*/  IMAD.WIDE.U32 R64, R208, R2, R64 ;  /* 0x00000002d0407225 */ /* 0x000fca00078e0040 */
[----:B------:R-:W-:Y:S02]  /*7120*/  IADD3 R58, R58, R65, RZ ;  /* 0x000000413a3a7210 */ /* 0x000fe40007ffe0ff */
[----:B------:R-:W-:-:S04]  /*7130*/  LEA R66, P0, R64, UR6, 0x1 ;  /* 0x0000000640427c11 */ /* 0x000fc8000f8008ff */
[----:B------:R-:W-:-:S05]  /*7140*/  LEA.HI.X R67, R64, UR7, R58, 0x1, P0 ;  /* 0x0000000740437c11 */ /* 0x000fca00080f0c3a */
[----:B--2---:R2:W-:Y:S04]  /*7150*/  STG.E.128 desc[UR14][R66.64+0x80], R48 ;  /* 0x0000803042007986 */ /* 0x0045e8000c101d0e */
[----:B---3--:R2:W-:Y:S04]  /*7160*/  STG.E.128 desc[UR14][R66.64], R44 ;  /* 0x0000002c42007986 */ /* 0x0085e8000c101d0e */
[----:B----4-:R2:W-:Y:S02]  /*7170*/  STG.E.128 desc[UR14][R66.64+0x100], R52 ;  /* 0x0001003442007986 */ /* 0x0105e4000c101d0e */
.L_x_450:
[----:B------:R-:W-:Y:S05]  /*7180*/  BSYNC B0 ;  /* 0x0000000000007941 */ /* 0x000fea0003800000 */
.L_x_449:
[----:B------:R-:W-:Y:S04]  /*7190*/  BSSY B0, `(.L_x_451) ;  /* 0x000000f000007945 */ /* 0x000fe80003800000 */
[----:B------:R-:W-:Y:S05]  /*71a0*/  @P1 BRA `(.L_x_452) ;  /* 0x0000000000341947 */ /* 0x000fea0003800000 */
[----:B--2---:R-:W-:Y:S01]  /*71b0*/  IADD3 R45, P0, R208, 0x20, RZ ;  /* 0x00000020d02d7810 */ /* 0x004fe20007f1e0ff */
[----:B------:R-:W-:Y:S01]  /*71c0*/  ULDC.64 UR6, c[0x0][0x3f0] ;  /* 0x0000fc0000067ab9 */ /* 0x000fe20000000a00 */
[----:B------:R-:W-:Y:S02]  /*71d0*/  MOV R58, R62 ;  /* 0x0000003e003a7202 */ /* 0x000fe40000000f00 */
[----:B------:R-:W-:-:S05]  /*71e0*/  IADD3.X R47, RZ, R209, RZ, P0, !PT ;  /* 0x000000d1ff2f7210 */ /* 0x000fca00007fe4ff */
[-C--:B------:R-:W-:Y:S02]  /*71f0*/  IMAD R44, R47, R2.reuse, RZ ;  /* 0x000000022f2c7224 */ /* 0x080fe400078e02ff */
[----:B------:R-:W-:-:S04]  /*7200*/  IMAD.WIDE.U32 R46, R45, R2, R58 ;  /* 0x000000022d2e7225 */ /* 0x000fc800078e003a */
[----:B------:R-:W-:Y:S01]  /*7210*/  IMAD R44, R45, R3, R44 ;  /* 0x000000032d2c7224 */ /* 0x000fe200078e022c */
[----:B------:R-:W-:-:S04]  /*7220*/  LEA R2, P0, R46, UR6, 0x1 ;  /* 0x000000062e027c11 */ /* 0x000fc8000f8008ff */
[----:B------:R-:W-:-:S04]  /*7230*/  IADD3 R44, R44, R47, RZ ;  /* 0x0000002f2c2c7210 */ /* 0x000fc80007ffe0ff */
[----:B------:R-:W-:-:S05]  /*7240*/  LEA.HI.X R3, R46, UR7, R44, 0x1, P0 ;  /* 0x000000072e037c11 */ /* 0x000fca00080f0c2c */
[----:B------:R2:W-:Y:S04]  /*7250*/  STG.E.128 desc[UR14][R2.64], R40 ;  /* 0x0000002802007986 */ /* 0x0005e8000c101d0e */
[----:B---3--:R2:W-:Y:S04]  /*7260*/  STG.E.128 desc[UR14][R2.64+0x80], R36 ;  /* 0x0000802402007986 */ /* 0x0085e8000c101d0e */
[----:B----4-:R2:W-:Y:S02]  /*7270*/  STG.E.128 desc[UR14][R2.64+0x100], R32 ;  /* 0x0001002002007986 */ /* 0x0105e4000c101d0e */
.L_x_452:
[----:B------:R-:W-:Y:S05]  /*7280*/  BSYNC B0 ;  /* 0x0000000000007941 */ /* 0x000fea0003800000 */
.L_x_451:
        /* <DEDUP_REMOVED lines=24> */
.L_x_454:
[----:B------:R-:W-:Y:S05]  /*7410*/  BSYNC B0 ;  /* 0x0000000000007941 */ /* 0x000fea0003800000 */
.L_x_453:
[----:B------:R-:W-:Y:S05]  /*7420*/  @P1 BRA `(.L_x_441) ;  /* 0x0000000000381947 */ /* 0x000fea0003800000 */
[----:B------:R-:W-:Y:S01]  /*7430*/  IADD3 R7, P0, R208, 0x20, RZ ;  /* 0x00000020d0077810 */ /* 0x000fe20007f1e0ff */
[----:B-12---:R-:W-:Y:S01]  /*7440*/  IMAD.MOV.U32 R12, RZ, RZ, R6 ;  /* 0x000000ffff0c7224 */ /* 0x006fe200078e0006 */
[----:B------:R-:W-:-:S03]  /*7450*/  ULDC.64 UR6, c[0x0][0x3f8] ;  /* 0x0000fe0000067ab9 */ /* 0x000fc60000000a00 */
[----:B------:R-:W-:-:S04]  /*7460*/  IMAD.X R13, RZ, RZ, R209, P0 ;  /* 0x000000ffff0d7224 */ /* 0x000fc800000e06d1 */
[----:B------:R-:W-:Y:S01]  /*7470*/  IMAD R2, R13, R4, RZ ;  /* 0x000000040d027224 */ /* 0x000fe200078e02ff */
[----:B------:R-:W-:-:S03]  /*7480*/  MOV R13, R3 ;  /* 0x00000003000d7202 */ /* 0x000fc60000000f00 */
[C---:B------:R-:W-:Y:S02]  /*7490*/  IMAD R2, R7.reuse, R5, R2 ;  /* 0x0000000507027224 */ /* 0x040fe400078e0202 */
[----:B------:R-:W-:-:S03]  /*74a0*/  IMAD.WIDE.U32 R12, R7, R4, R12 ;  /* 0x00000004070c7225 */ /* 0x000fc600078e000c */
[----:B------:R-:W-:Y:S02]  /*74b0*/  LEA R4, P0, R12, UR6, 0x1 ;  /* 0x000000060c047c11 */ /* 0x000fe4000f8008ff */
[----:B------:R-:W-:-:S04]  /*74c0*/  IADD3 R2, R2, R13, RZ ;  /* 0x0000000d02027210 */ /* 0x000fc80007ffe0ff */
[----:B------:R-:W-:-:S05]  /*74d0*/  LEA.HI.X R5, R12, UR7, R2, 0x1, P0 ;  /* 0x000000070c057c11 */ /* 0x000fca00080f0c02 */
[----:B------:R1:W-:Y:S04]  /*74e0*/  STG.E.128 desc[UR14][R4.64], R24 ;  /* 0x0000001804007986 */ /* 0x0003e8000c101d0e */
[----:B------:R1:W-:Y:S04]  /*74f0*/  STG.E.128 desc[UR14][R4.64+0x80], R16 ;  /* 0x0000801004007986 */ /* 0x0003e8000c101d0e */
[----:B------:R1:W-:Y:S02]  /*7500*/  STG.E.128 desc[UR14][R4.64+0x100], R8 ;  /* 0x0001000804007986 */ /* 0x0003e4000c101d0e */
.L_x_441:
[----:B------:R-:W-:Y:S05]  /*7510*/  BSYNC B1 ;  /* 0x0000000000017941 */ /* 0x000fea0003800000 */
.L_x_427:
[----:B---3--:R-:W3:Y:S02]  /*7520*/  LDC R2, c[0x0][0xc] ;  /* 0x00000300ff027b82 */ /* 0x008ee40000000800 */
[----:B---3--:R-:W-:-:S04]  /*7530*/  IADD3 R215, R2, R215, RZ ;  /* 0x000000d702d77210 */ /* 0x008fc80007ffe0ff */
[----:B------:R-:W-:-:S13]  /*7540*/  ISETP.GE.AND P0, PT, R215, UR12, PT ;  /* 0x0000000cd7007c0c */ /* 0x000fda000bf06270 */
[----:B------:R-:W-:Y:S05]  /*7550*/  @P0 BRA `(.L_x_455) ;  /* 0x0000000000040947 */ /* 0x000fea0003800000 */
[----:B------:R-:W-:Y:S05]  /*7560*/  BRA `(.L_x_456) ;  /* 0xffffff9000e07947 */ /* 0x000fea000383ffff */
.L_x_455:
[----:B------:R-:W-:Y:S05]  /*7570*/  EXIT ;  /* 0x000000000000794d */ /* 0x000fea0003800000 */
.L_x_457:
        /* <DEDUP_REMOVED lines=16> */
.L_x_1592:


//--------------------- .text._ZN5flash44flash_bwd_dq_dk_dv_loop_seqk_parallel_kernelI23Flash_bwd_kernel_traitsILi192ELi64ELi64ELi8ELi4ELi2ELi2ELb0ELb0EN7cutlass6half_tE19Flash_kernel_traitsILi192ELi64ELi64ELi8ES3_EELb0ELb0ELb1ELb1ELb0ELb0ELb0EEEvNS_16Flash_bwd_paramsE --------------------------
	.section	.text._ZN5flash44flash_bwd_dq_dk_dv_loop_seqk_parallel_kernelI23Flash_bwd_kernel_traitsILi192ELi64ELi64ELi8ELi4ELi2ELi2ELb0ELb0EN7cutlass6half_tE19Flash_kernel_traitsILi192ELi64ELi64ELi8ES3_EELb0ELb0ELb1ELb1ELb0ELb0ELb0EEEvNS_16Flash_bwd_paramsE,"ax",@progbits
	.align	128
        .global         _ZN5flash44flash_bwd_dq_dk_dv_loop_seqk_parallel_kernelI23Flash_bwd_kernel_traitsILi192ELi64ELi64ELi8ELi4ELi2ELi2ELb0ELb0EN7cutlass6half_tE19Flash_kernel_traitsILi192ELi64ELi64ELi8ES3_EELb0ELb0ELb1ELb1ELb0ELb0ELb0EEEvNS_16Flash_bwd_paramsE
        .type           _ZN5flash44flash_bwd_dq_dk_dv_loop_seqk_parallel_kernelI23Flash_bwd_kernel_traitsILi192ELi64ELi64ELi8ELi4ELi2ELi2ELb0ELb0EN7cutlass6half_tE19Flash_kernel_traitsILi192ELi64ELi64ELi8ES3_EELb0ELb0ELb1ELb1ELb0ELb0ELb0EEEvNS_16Flash_bwd_paramsE,@function
        .size           _ZN5flash44flash_bwd_dq_dk_dv_loop_seqk_parallel_kernelI23Flash_bwd_kernel_traitsILi192ELi64ELi64ELi8ELi4ELi2ELi2ELb0ELb0EN7cutlass6half_tE19Flash_kernel_traitsILi192ELi64ELi64ELi8ES3_EELb0ELb0ELb1ELb1ELb0ELb0ELb0EEEvNS_16Flash_bwd_paramsE,(.L_x_1593 - _ZN5flash44flash_bwd_dq_dk_dv_loop_seqk_parallel_kernelI23Flash_bwd_kernel_traitsILi192ELi64ELi64ELi8ELi4ELi2ELi2ELb0ELb0EN7cutlass6half_tE19Flash_kernel_traitsILi192ELi64ELi64ELi8ES3_EELb0ELb0ELb1ELb1ELb0ELb0ELb0EEEvNS_16Flash_bwd_paramsE)
        .other          _ZN5flash44flash_bwd_dq_dk_dv_loop_seqk_parallel_kernelI23Flash_bwd_kernel_traitsILi192ELi64ELi64ELi8ELi4ELi2ELi2ELb0ELb0EN7cutlass6half_tE19Flash_kernel_traitsILi192ELi64ELi64ELi8ES3_EELb0ELb0ELb1ELb1ELb0ELb0ELb0EEEvNS_16Flash_bwd_paramsE,@"STO_CUDA_ENTRY STV_DEFAULT"
_ZN5flash44flash_bwd_dq_dk_dv_loop_seqk_parallel_kernelI23Flash_bwd_kernel_traitsILi192ELi64ELi64ELi8ELi4ELi2ELi2ELb0ELb0EN7cutlass6half_tE19Flash_kernel_traitsILi192ELi64ELi64ELi8ES3_EELb0ELb0ELb1ELb1ELb0ELb0ELb0EEEvNS_16Flash_bwd_paramsE:
.text._ZN5flash44flash_bwd_dq_dk_dv_loop_seqk_parallel_kernelI23Flash_bwd_kernel_traitsILi192ELi64ELi64ELi8ELi4ELi2ELi2ELb0ELb0EN7cutlass6half_tE19Flash_kernel_traitsILi192ELi64ELi64ELi8ES3_EELb0ELb0ELb1ELb1ELb0ELb0ELb0EEEvNS_16Flash_bwd_paramsE:
        /* <DEDUP_REMOVED lines=28> */
[-C--:B------:R-:W-:Y:S02]  /*01c0*/  LEA.HI R3, R8, R0.reuse, RZ, 0x1 ;  /* 0x0000000008037211 */ /* 0x080fe400078f08ff */
[----:B------:R-:W-:-:S02]  /*01d0*/  LEA.HI R5, R5, R0, RZ, 0x2 ;  /* 0x0000000005057211 */ /* 0x000fc400078f10ff */
[----:B------:R-:W-:Y:S02]  /*01e0*/  SHF.R.S32.HI R11, RZ, 0x4, R2 ;  /* 0x00000004ff0b7819 */ /* 0x000fe40000011402 */
[----:B------:R-:W-:Y:S02]  /*01f0*/  LOP3.LUT R5, R5, 0xfffffffc, RZ, 0xc0, !PT ;  /* 0xfffffffc05057812 */ /* 0x000fe400078ec0ff */
[----:B------:R-:W-:Y:S02]  /*0200*/  LOP3.LUT R3, R3, 0xfffffffe, RZ, 0xc0, !PT ;  /* 0xfffffffe03037812 */ /* 0x000fe400078ec0ff */
[----:B------:R-:W-:Y:S01]  /*0210*/  LEA.HI R4, R2, R11, RZ, 0x1 ;  /* 0x0000000b02047211 */ /* 0x000fe200078f08ff */
[----:B------:R-:W-:Y:S01]  /*0220*/  IMAD.IADD R5, R0, 0x1, -R5 ;  /* 0x0000000100057824 */ /* 0x000fe200078e0a05 */
[----:B------:R-:W-:Y:S01]  /*0230*/  LEA.HI R14, R16, R9, RZ, 0x3 ;  /* 0x00000009100e7211 */ /* 0x000fe200078f18ff */
[----:B------:R-:W-:Y:S01]  /*0240*/  IMAD.IADD R3, R0, 0x1, -R3 ;  /* 0x0000000100037824 */ /* 0x000fe200078e0a03 */
[----:B------:R-:W-:-:S02]  /*0250*/  LOP3.LUT R4, R4, 0xfffffffe, RZ, 0xc0, !PT ;  /* 0xfffffffe04047812 */ /* 0x000fc400078ec0ff */
[----:B------:R-:W-:Y:S01]  /*0260*/  LEA.HI R10, R16, R9, RZ, 0x2 ;  /* 0x00000009100a7211 */ /* 0x000fe200078f10ff */
[----:B------:R-:W-:Y:S01]  /*0270*/  IMAD.SHL.U32 R12, R3, 0x10, RZ ;  /* 0x00000010030c7824 */ /* 0x000fe200078e00ff */
[----:B------:R-:W-:Y:S01]  /*0280*/  LOP3.LUT R8, R8, 0xffffffe0, RZ, 0xc0, !PT ;  /* 0xffffffe008087812 */ /* 0x000fe200078ec0ff */
[----:B------:R-:W-:Y:S01]  /*0290*/  IMAD.IADD R4, R11, 0x1, -R4 ;  /* 0x000000010b047824 */ /* 0x000fe200078e0a04 */
[----:B------:R-:W-:Y:S02]  /*02a0*/  LOP3.LUT R0, R14, 0xfffffff8, RZ, 0xc0, !PT ;  /* 0xfffffff80e007812 */ /* 0x000fe400078ec0ff */
[----:B------:R-:W-:Y:S01]  /*02b0*/  SHF.R.S32.HI R205, RZ, 0x3, R14 ;  /* 0x00000003ffcd7819 */ /* 0x000fe2000001140e */
[C---:B------:R-:W-:Y:S01]  /*02c0*/  IMAD.IADD R13, R9.reuse, 0x1, -R8 ;  /* 0x00000001090d7824 */ /* 0x040fe200078e0a08 */
[----:B------:R-:W-:Y:S01]  /*02d0*/  SHF.R.S32.HI R6, RZ, 0x2, R10 ;  /* 0x00000002ff067819 */ /* 0x000fe2000001140a */
[----:B------:R-:W-:Y:S01]  /*02e0*/  IMAD.IADD R11, R9, 0x1, -R0 ;  /* 0x00000001090b7824 */ /* 0x000fe200078e0a00 */
[----:B------:R-:W-:Y:S01]  /*02f0*/  SHF.R.S32.HI R7, RZ, 0x1f, R10 ;  /* 0x0000001fff077819 */ /* 0x000fe2000001140a */
[----:B------:R-:W-:Y:S01]  /*0300*/  IMAD.SHL.U32 R15, R205, 0x40, RZ ;  /* 0x00000040cd0f7824 */ /* 0x000fe200078e00ff */
[----:B------:R-:W-:Y:S01]  /*0310*/  LOP3.LUT R2, R2, 0xfffffff0, RZ, 0xc0, !PT ;  /* 0xfffffff002027812 */ /* 0x000fe200078ec0ff */
[----:B------:R-:W-:Y:S01]  /*0320*/  IMAD.SHL.U32 R206, R11, 0x8, RZ ;  /* 0x000000080bce7824 */ /* 0x000fe200078e00ff */
[----:B------:R-:W-:-:S02]  /*0330*/  LEA.HI R7, R7, R6, RZ, 0x3 ;  /* 0x0000000607077211 */ /* 0x000fc400078f18ff */
[----:B------:R-:W-:Y:S01]  /*0340*/  SHF.R.S32.HI R0, RZ, 0x1f, R13 ;  /* 0x0000001fff007819 */ /* 0x000fe2000001140d */
[----:B------:R-:W-:Y:S01]  /*0350*/  IMAD.IADD R17, R9, 0x1, -R2 ;  /* 0x0000000109117824 */ /* 0x000fe200078e0a02 */
[C---:B------:R-:W-:Y:S01]  /*0360*/  LOP3.LUT P4, RZ, R11.reuse, 0x4, RZ, 0xc0, !PT ;  /* 0x000000040bff7812 */ /* 0x040fe2000788c0ff */
[C---:B------:R-:W-:Y:S01]  /*0370*/  VIADD R210, R206.reuse, 0x40 ;  /* 0x00000040ced27836 */ /* 0x040fe20000000000 */
[C---:B------:R-:W-:Y:S01]  /*0380*/  LOP3.LUT P3, RZ, R11.reuse, 0x2, RZ, 0xc0, !PT ;  /* 0x000000020bff7812 */ /* 0x040fe2000786c0ff */
[----:B------:R-:W-:Y:S01]  /*0390*/  IMAD.SHL.U32 R11, R11, 0x40, RZ ;  /* 0x000000400b0b7824 */ /* 0x000fe200078e00ff */
[----:B------:R-:W-:Y:S01]  /*03a0*/  LOP3.LUT R15, R15, 0x1c0, RZ, 0xc0, !PT ;  /* 0x000001c00f0f7812 */ /* 0x000fe200078ec0ff */
[----:B------:R-:W-:Y:S01]  /*03b0*/  VIADD R209, R206, 0x80 ;  /* 0x00000080ced17836 */ /* 0x000fe20000000000 */
[----:B------:R-:W-:Y:S02]  /*03c0*/  LOP3.LUT R7, R7, 0xfffffff8, RZ, 0xc0, !PT ;  /* 0xfffffff807077812 */ /* 0x000fe400078ec0ff */
[----:B------:R-:W-:-:S02]  /*03d0*/  LEA.HI R0, R0, R13, RZ, 0x2 ;  /* 0x0000000d00007211 */ /* 0x000fc400078f10ff */
[----:B------:R-:W-:Y:S01]  /*03e0*/  LOP3.LUT R13, R15, 0x38, R206, 0xf8, !PT ;  /* 0x000000380f0d7812 */ /* 0x000fe200078ef8ce */
[----:B------:R-:W-:Y:S01]  /*03f0*/  IMAD.IADD R7, R6, 0x1, -R7 ;  /* 0x0000000106077824 */ /* 0x000fe200078e0a07 */
[----:B------:R-:W-:Y:S02]  /*0400*/  SHF.R.U32.HI R204, RZ, 0x3, R15 ;  /* 0x00000003ffcc7819 */ /* 0x000fe4000001160f */
[----:B------:R-:W-:Y:S02]  /*0410*/  LOP3.LUT R11, R11, 0x1c0, RZ, 0xc0, !PT ;  /* 0x000001c00b0b7812 */ /* 0x000fe400078ec0ff */
[----:B------:R-:W-:Y:S02]  /*0420*/  SHF.R.S32.HI R2, RZ, 0x1f, R17 ;  /* 0x0000001fff027819 */ /* 0x000fe40000011411 */
[----:B------:R-:W-:Y:S02]  /*0430*/  LOP3.LUT R204, R13, R204, RZ, 0x3c, !PT ;  /* 0x000000cc0dcc7212 */ /* 0x000fe400078e3cff */
[----:B------:R-:W-:-:S02]  /*0440*/  LEA.HI R8, R16, R9, RZ, 0x7 ;  /* 0x0000000910087211 */ /* 0x000fc400078f38ff */
[C---:B------:R-:W-:Y:S02]  /*0450*/  LOP3.LUT R13, R11.reuse, 0x10, R12, 0xf8, !PT ;  /* 0x000000100b0d7812 */ /* 0x040fe400078ef80c */
[----:B------:R-:W-:Y:S02]  /*0460*/  LEA.HI R2, R2, R17, RZ, 0x3 ;  /* 0x0000001102027211 */ /* 0x000fe400078f18ff */
[----:B------:R-:W-:Y:S02]  /*0470*/  LOP3.LUT R15, R11, 0x8, R14, 0xf8, !PT ;  /* 0x000000080b0f7812 */ /* 0x000fe400078ef80e */
[----:B------:R-:W-:Y:S01]  /*0480*/  SHF.R.U32.HI R194, RZ, 0x3, R11 ;  /* 0x00000003ffc27819 */ /* 0x000fe2000001160b */
[----:B------:R-:W-:Y:S01]  /*0490*/  IMAD.SHL.U32 R11, R4, 0x200, RZ ;  /* 0x00000200040b7824 */ /* 0x000fe200078e00ff */
[----:B------:R-:W-:Y:S02]  /*04a0*/  LOP3.LUT R12, R7, 0x1, RZ, 0xc0, !PT ;  /* 0x00000001070c7812 */ /* 0x000fe400078ec0ff */
[----:B------:R-:W-:-:S02]  /*04b0*/  SHF.R.S32.HI R8, RZ, 0x7, R8 ;  /* 0x00000007ff087819 */ /* 0x000fc40000011408 */
[----:B------:R-:W-:Y:S02]  /*04c0*/  LOP3.LUT R13, R13, 0x8, R14, 0xf8, !PT ;  /* 0x000000080d0d7812 */ /* 0x000fe400078ef80e */
[C---:B------:R-:W-:Y:S01]  /*04d0*/  LOP3.LUT R6, R2.reuse, 0xfffffff8, RZ, 0xc0, !PT ;  /* 0xfffffff802067812 */ /* 0x040fe200078ec0ff */
[----:B------:R-:W-:Y:S01]  /*04e0*/  IMAD.SHL.U32 R2, R2, 0x40, RZ ;  /* 0x0000004002027824 */ /* 0x000fe200078e00ff */
[----:B------:R-:W-:Y:S02]  /*04f0*/  LEA.HI R16, R16, R9, RZ, 0x6 ;  /* 0x0000000910107211 */ /* 0x000fe400078f30ff */
[----:B------:R-:W-:Y:S01]  /*0500*/  ISETP.NE.U32.AND P0, PT, R12, 0x1, PT ;  /* 0x000000010c00780c */ /* 0x000fe20003f05070 */
[----:B------:R-:W-:Y:S01]  /*0510*/  IMAD.IADD R6, R17, 0x1, -R6 ;  /* 0x0000000111067824 */ /* 0x000fe200078e0a06 */
[----:B------:R-:W-:Y:S01]  /*0520*/  LOP3.LUT R198, R15, R194, RZ, 0x3c, !PT ;  /* 0x000000c20fc67212 */ /* 0x000fe200078e3cff */
[C---:B------:R-:W-:Y:S01]  /*0530*/  IMAD R15, R8.reuse, 0x800, R11 ;  /* 0x00000800080f7824 */ /* 0x040fe200078e020b */
[----:B------:R-:W-:Y:S01]  /*0540*/  LOP3.LUT R194, R11, R13, R194, 0xf6, !PT ;  /* 0x0000000d0bc27212 */ /* 0x000fe200078ef6c2 */
[----:B------:R-:W-:Y:S01]  /*0550*/  IMAD.SHL.U32 R12, R8, 0x20, RZ ;  /* 0x00000020080c7824 */ /* 0x000fe200078e00ff */
[----:B------:R-:W-:Y:S01]  /*0560*/  SHF.R.S32.HI R11, RZ, 0x6, R16 ;  /* 0x00000006ff0b7819 */ /* 0x000fe20000011410 */
[----:B------:R-:W-:Y:S01]  /*0570*/  IMAD.SHL.U32 R199, R6, 0x40, RZ ;  /* 0x0000004006c77824 */ /* 0x000fe200078e00ff */
[C---:B------:R-:W-:Y:S01]  /*0580*/  R2P PR, R7.reuse, 0x6 ;  /* 0x0000000607007804 */ /* 0x040fe20000000000 */
[----:B------:R-:W-:Y:S01]  /*0590*/  IMAD.SHL.U32 R7, R7, 0x40, RZ ;  /* 0x0000004007077824 */ /* 0x000fe200078e00ff */
[----:B------:R-:W-:Y:S01]  /*05a0*/  LOP3.LUT R10, R10, 0x7ffffffc, RZ, 0xc0, !PT ;  /* 0x7ffffffc0a0a7812 */ /* 0x000fe200078ec0ff */
[C---:B------:R-:W-:Y:S01]  /*05b0*/  IMAD.SHL.U32 R216, R11.reuse, 0x8, RZ ;  /* 0x000000080bd87824 */ /* 0x040fe200078e00ff */
[----:B------:R-:W-:Y:S01]  /*05c0*/  LOP3.LUT R202, R12, 0x6, R202, 0xf8, !PT ;  /* 0x000000060cca7812 */ /* 0x000fe200078ef8ca */
[----:B------:R-:W-:Y:S01]  /*05d0*/  IMAD R204, R11, 0x200, R204 ;  /* 0x000002000bcc7824 */ /* 0x000fe200078e02cc */
[----:B------:R-:W-:Y:S01]  /*05e0*/  LOP3.LUT R7, R7, 0x1c0, RZ, 0xc0, !PT ;  /* 0x000001c007077812 */ /* 0x000fe200078ec0ff */
[----:B------:R-:W-:Y:S01]  /*05f0*/  IMAD.IADD R10, R9, 0x1, -R10 ;  /* 0x00000001090a7824 */ /* 0x000fe200078e0a0a */
[----:B------:R-:W-:Y:S01]  /*0600*/  LOP3.LUT R216, R216, 0x18, RZ, 0xc0, !PT ;  /* 0x00000018d8d87812 */ /* 0x000fe200078ec0ff */
[----:B------:R-:W-:Y:S01]  /*0610*/  IMAD.SHL.U32 R11, R4, 0x20, RZ ;  /* 0x00000020040b7824 */ /* 0x000fe200078e00ff */
[----:B------:R-:W-:Y:S01]  /*0620*/  LOP3.LUT R199, R199, 0x1c0, RZ, 0xc0, !PT ;  /* 0x000001c0c7c77812 */ /* 0x000fe200078ec0ff */
[----:B------:R-:W-:Y:S01]  /*0630*/  IMAD.SHL.U32 R8, R10, 0x2, RZ ;  /* 0x000000020a087824 */ /* 0x000fe200078e00ff */
[----:B------:R-:W-:Y:S01]  /*0640*/  LOP3.LUT R12, R7, 0x20, R12, 0xf8, !PT ;  /* 0x00000020070c7812 */ /* 0x000fe200078ef80c */
[----:B------:R-:W-:Y:S01]  /*0650*/  IMAD.SHL.U32 R4, R4, 0x8, RZ ;  /* 0x0000000804047824 */ /* 0x000fe200078e00ff */
[----:B------:R-:W-:Y:S01]  /*0660*/  SHF.R.U32.HI R9, RZ, 0x3, R7 ;  /* 0x00000003ff097819 */ /* 0x000fe20000011607 */
[----:B------:R-:W-:Y:S01]  /*0670*/  IMAD R10, R5, 0x400, R8 ;  /* 0x00000400050a7824 */ /* 0x000fe200078e0208 */
[----:B------:R-:W-:Y:S01]  /*0680*/  LOP3.LUT R6, R216, 0x20, R11, 0xf8, !PT ;  /* 0x00000020d8067812 */ /* 0x000fe200078ef80b */
[----:B------:R-:W-:Y:S01]  /*0690*/  IMAD.IADD R198, R15, 0x1, R198 ;  /* 0x000000010fc67824 */ /* 0x000fe200078e02c6 */
[----:B------:R-:W-:-:S02]  /*06a0*/  SHF.R.U32.HI R193, RZ, 0x3, R199 ;  /* 0x00000003ffc17819 */ /* 0x000fc400000116c7 */
[----:B------:R-:W-:Y:S01]  /*06b0*/  LOP3.LUT R217, R12, R9, RZ, 0x3c, !PT ;  /* 0x000000090cd97212 */ /* 0x000fe200078e3cff */
[----:B------:R-:W-:Y:S01]  /*06c0*/  IMAD.SHL.U32 R198, R198, 0x2, RZ ;  /* 0x00000002c6c67824 */ /* 0x000fe200078e00ff */
[----:B------:R-:W-:Y:S02]  /*06d0*/  LOP3.LUT R4, R199, 0x8, R4, 0xf8, !PT ;  /* 0x00000008c7047812 */ /* 0x000fe400078ef804 */
[----:B------:R-:W-:Y:S01]  /*06e0*/  LOP3.LUT R199, R193, R6, R199, 0x1e, !PT ;  /* 0x00000006c1c77212 */ /* 0x000fe200078e1ec7 */
[----:B------:R-:W-:Y:S01]  /*06f0*/  IMAD.IADD R217, R10, 0x1, R217 ;  /* 0x000000010ad97824 */ /* 0x000fe200078e02d9 */
[----:B------:R-:W-:Y:S01]  /*0700*/  LOP3.LUT R216, R9, R7, R216, 0x1e, !PT ;  /* 0x0000000709d87212 */ /* 0x000fe200078e1ed8 */
[----:B------:R-:W-:Y:S01]  /*0710*/  IMAD R7, R3, 0x400, R8 ;  /* 0x0000040003077824 */ /* 0x000fe200078e0208 */
[----:B------:R-:W-:Y:S01]  /*0720*/  SHF.R.S32.HI R6, RZ, 0x2, R0 ;  /* 0x00000002ff067819 */ /* 0x000fe20000011400 */
[----:B------:R-:W-:Y:S01]  /*0730*/  VIADD R196, R198, UR6 ;  /* 0x00000006c6c47c36 */ /* 0x000fe20008000000 */
        /* <DEDUP_REMOVED lines=29> */
.L_x_506:
        /* <DEDUP_REMOVED lines=19> */
[----:B------:R4:W2:Y:S01]  /*0a40*/  @P5 LDG.E R6, desc[UR14][R10.64+0x4] ;  /* 0x0000040e0a065981 */ /* 0x0008a2000c1e1900 */
[----:B------:R-:W-:-:S04]  /*0a50*/  @P3 IADD3.X R13, R8, UR11, RZ, P1, !PT ;  /* 0x0000000b080d3c10 */ /* 0x000fc80008ffe4ff */
[----:B------:R-:W-:Y:S01]  /*0a60*/  @P2 IADD3 R240, P0, R7, R2, RZ ;  /* 0x0000000207f02210 */ /* 0x000fe20007f1e0ff */
[----:B------:R-:W2:Y:S04]  /*0a70*/  @P3 LDG.E R237, desc[UR14][R12.64] ;  /* 0x0000000e0ced3981 */ /* 0x000ea8000c1e1900 */
[----:B------:R-:W-:Y:S02]  /*0a80*/  @P2 IMAD.X R241, R8, 0x1, R3, P0 ;  /* 0x0000000108f12824 */ /* 0x000fe400000e0603 */
[----:B------:R-:W4:Y:S03]  /*0a90*/  @!P2 LDC.64 R2, c[0x0][0x318] ;  /* 0x0000c600ff02ab82 */ /* 0x000f260000000a00 */
[----:B------:R-:W2:Y:S01]  /*0aa0*/  @P2 LDG.E R240, desc[UR14][R240.64] ;  /* 0x0000000ef0f02981 */ /* 0x000ea2000c1e1900 */
[----:B-1----:R-:W-:-:S02]  /*0ab0*/  ISETP.NE.AND P3, PT, R9, RZ, PT ;  /* 0x000000ff0900720c */ /* 0x002fc40003f65270 */
[----:B---3--:R-:W-:-:S04]  /*0ac0*/  ISETP.EQ.U32.AND P1, PT, R4, RZ, PT ;  /* 0x000000ff0400720c */ /* 0x008fc80003f22070 */
[----:B------:R-:W-:Y:S02]  /*0ad0*/  ISETP.EQ.OR.EX P1, PT, R5, RZ, !P3, P1 ;  /* 0x000000ff0500720c */ /* 0x000fe40005f22710 */
[----:B----4-:R-:W-:Y:S01]  /*0ae0*/  IADD3 R10, P0, R7, R4, RZ ;  /* 0x00000004070a7210 */ /* 0x010fe20007f1e0ff */
[----:B------:R-:W-:Y:S01]  /*0af0*/  IMAD.MOV.U32 R242, RZ, RZ, -0x1 ;  /* 0xfffffffffff27424 */ /* 0x000fe200078e00ff */
[----:B------:R-:W1:Y:S03]  /*0b00*/  @!P2 LDC R7, c[0x0][0x2cc] ;  /* 0x0000b300ff07ab82 */ /* 0x000e660000000800 */
[----:B------:R-:W-:Y:S01]  /*0b10*/  IMAD.X R11, R8, 0x1, R5, P0 ;  /* 0x00000001080b7824 */ /* 0x000fe200000e0605 */
[----:B------:R-:W-:-:S04]  /*0b20*/  @!P2 ISETP.NE.U32.AND P0, PT, R2, RZ, PT ;  /* 0x000000ff0200a20c */ /* 0x000fc80003f05070 */
[----:B------:R-:W-:Y:S01]  /*0b30*/  @!P2 ISETP.NE.AND.EX P0, PT, R3, RZ, PT, P0 ;  /* 0x000000ff0300a20c */ /* 0x000fe20003f05300 */
[----:B-----5:R3:W5:Y:S01]  /*0b40*/  @!P1 LDG.E R242, desc[UR14][R10.64] ;  /* 0x0000000e0af29981 */ /* 0x020762000c1e1900 */
[----:B------:R-:W4:Y:S01]  /*0b50*/  LDC R3, c[0x0][0x2c8] ;  /* 0x0000b200ff037b82 */ /* 0x000f220000000800 */
[----:B------:R-:W-:-:S04]  /*0b60*/  ISETP.NE.U32.AND P1, PT, R4, RZ, PT ;  /* 0x000000ff0400720c */ /* 0x000fc80003f25070 */
[----:B------:R-:W-:Y:S02]  /*0b70*/  ISETP.NE.AND.EX P1, PT, R5, RZ, PT, P1 ;  /* 0x000000ff0500720c */ /* 0x000fe40003f25310 */
[----:B-1----:R-:W-:Y:S01]  /*0b80*/  @!P2 SEL R2, R7, RZ, P0 ;  /* 0x000000ff0702a207 */ /* 0x002fe20000000000 */
[----:B--2---:R-:W-:-:S06]  /*0b90*/  @P5 IMAD.IADD R239, R6, 0x1, -R23 ;  /* 0x0000000106ef5824 */ /* 0x004fcc00078e0a17 */
[----:B------:R-:W1:Y:S01]  /*0ba0*/  @!P5 LDC R239, c[0x0][0x2c4] ;  /* 0x0000b100ffefdb82 */ /* 0x000e620000000800 */
[----:B------:R-:W-:-:S03]  /*0bb0*/  @P2 IMAD.IADD R240, R240, 0x1, -R237 ;  /* 0x00000001f0f02824 */ /* 0x000fc600078e0aed */
[----:B---34-:R-:W-:Y:S05]  /*0bc0*/  @!P1 BRA `(.L_x_458) ;  /* 0x00000000000c9947 */ /* 0x018fea0003800000 */
[----:B------:R-:W2:Y:S02]  /*0bd0*/  @P3 LDG.E R3, desc[UR14][R10.64+0x4] ;  /* 0x0000040e0a033981 */ /* 0x000ea4000c1e1900 */
[----:B--2--5:R-:W-:-:S06]  /*0be0*/  @P3 IADD3 R3, R3, -R242, RZ ;  /* 0x800000f203033210 */ /* 0x024fcc0007ffe0ff */
[----:B------:R2:W5:Y:S02]  /*0bf0*/  @!P3 LDG.E R3, desc[UR14][R10.64] ;  /* 0x0000000e0a03b981 */ /* 0x000564000c1e1900 */
.L_x_458:
[----:B------:R-:W-:Y:S01]  /*0c00*/  IMAD.SHL.U32 R225, R211, 0x40, RZ ;  /* 0x00000040d3e17824 */ /* 0x000fe200078e00ff */
[----:B-----5:R-:W-:-:S04]  /*0c10*/  @!P2 IADD3 R240, R2, R3, -R237 ;  /* 0x0000000302f0a210 */ /* 0x020fc80007ffe8ed */
[----:B------:R-:W-:-:S13]  /*0c20*/  ISETP.GT.AND P0, PT, R240, R225, PT ;  /* 0x000000e1f000720c */ /* 0x000fda0003f04270 */
[----:B------:R-:W-:Y:S05]  /*0c30*/  @!P0 BRA `(.L_x_459) ;  /* 0x0000008000888947 */ /* 0x000fea0003800000 */
[----:B------:R-:W2:Y:S01]  /*0c40*/  LDC R9, c[0x0][0x278] ;  /* 0x00009e00ff097b82 */ /* 0x000ea20000000800 */
[----:B------:R-:W-:Y:S01]  /*0c50*/  IABS R6, R214 ;  /* 0x000000d600067213 */ /* 0x000fe20000000000 */
[----:B------:R-:W3:Y:S01]  /*0c60*/  S2R R16, SR_CTAID.X ;  /* 0x0000000000107919 */ /* 0x000ee20000002500 */
[----:B------:R-:W-:Y:S02]  /*0c70*/  ISETP.NE.AND P0, PT, R242, -0x1, PT ;  /* 0xfffffffff200780c */ /* 0x000fe40003f05270 */
[----:B------:R-:W-:Y:S02]  /*0c80*/  ISETP.NE.AND P1, PT, R23, -0x1, PT ;  /* 0xffffffff1700780c */ /* 0x000fe40003f25270 */
[----:B------:R-:W-:Y:S01]  /*0c90*/  SHF.L.U32 R37, R208, 0x7, RZ ;  /* 0x00000007d0257819 */ /* 0x000fe200000006ff */
[----:B------:R-:W4:Y:S01]  /*0ca0*/  LDC R7, c[0x0][0x394] ;  /* 0x0000e500ff077b82 */ /* 0x000f220000000800 */
[----:B------:R-:W-:Y:S02]  /*0cb0*/  SHF.R.S32.HI R215, RZ, 0x1f, R214 ;  /* 0x0000001fffd77819 */ /* 0x000fe400000114d6 */
[----:B------:R-:W-:-:S05]  /*0cc0*/  SEL R37, R37, RZ, P5 ;  /* 0x000000ff25257207 */ /* 0x000fca0002800000 */
[----:B------:R-:W5:Y:S01]  /*0cd0*/  LDC.64 R4, c[0x0][0x228] ;  /* 0x00008a00ff047b82 */ /* 0x000f620000000a00 */
[----:B------:R-:W-:Y:S01]  /*0ce0*/  @P0 IMAD.IADD R34, R237, 0x1, R242 ;  /* 0x00000001ed220824 */ /* 0x000fe200078e02f2 */
[----:B--2---:R-:W-:-:S06]  /*0cf0*/  IABS R10, R9 ;  /* 0x00000009000a7213 */ /* 0x004fcc0000000000 */
[----:B------:R-:W2:Y:S01]  /*0d00*/  LDC R31, c[0x0][0x2d4] ;  /* 0x0000b500ff1f7b82 */ /* 0x000ea20000000800 */
[----:B------:R-:W1:Y:S07]  /*0d10*/  I2F.RP R8, R10 ;  /* 0x0000000a00087306 */ /* 0x000e6e0000209400 */
[----:B------:R-:W3:Y:S01]  /*0d20*/  LDC R28, c[0x0][0x2dc] ;  /* 0x0000b700ff1c7b82 */ /* 0x000ee20000000800 */
[----:B-----5:R-:W-:-:S07]  /*0d30*/  IMAD R21, R15, R4, RZ ;  /* 0x000000040f157224 */ /* 0x020fce00078e02ff */
[----:B------:R-:W3:Y:S01]  /*0d40*/  LDC R29, c[0x0][0x270] ;  /* 0x00009c00ff1d7b82 */ /* 0x000ee20000000800 */
[C---:B------:R-:W-:Y:S01]  /*0d50*/  IMAD.WIDE.U32 R18, R208.reuse, R4, RZ ;  /* 0x00000004d0127225 */ /* 0x040fe200078e00ff */
[----:B-1----:R-:W1:Y:S03]  /*0d60*/  MUFU.RCP R2, R8 ;  /* 0x0000000800027308 */ /* 0x002e660000001000 */
[----:B------:R-:W-:-:S03]  /*0d70*/  IMAD R21, R208, R5, R21 ;  /* 0x00000005d0157224 */ /* 0x000fc600078e0215 */
[----:B------:R-:W5:Y:S01]  /*0d80*/  LDC.U8 R4, c[0x0][0x3d8] ;  /* 0x0000f600ff047b82 */ /* 0x000f620000000000 */
[----:B--2---:R-:W-:Y:S01]  /*0d90*/  SHF.R.S32.HI R5, RZ, 0x1f, R31 ;  /* 0x0000001fff057819 */ /* 0x004fe2000001141f */
[----:B------:R-:W-:Y:S01]  /*0da0*/  IMAD.WIDE.U32 R26, R208, R31, RZ ;  /* 0x0000001fd01a7225 */ /* 0x000fe200078e00ff */
[----:B------:R-:W-:-:S05]  /*0db0*/  IADD3 R21, R19, R21, RZ ;  /* 0x0000001513157210 */ /* 0x000fca0007ffe0ff */
[----:B------:R-:W2:Y:S01]  /*0dc0*/  LDC.U8 R19, c[0x0][0x480] ;  /* 0x00012000ff137b82 */ /* 0x000ea20000000000 */
[----:B-1----:R-:W-:Y:S01]  /*0dd0*/  IADD3 R2, R2, 0xffffffe, RZ ;  /* 0x0ffffffe02027810 */ /* 0x002fe20007ffe0ff */
[----:B------:R-:W-:-:S03]  /*0de0*/  VIADD R8, R239, 0x3f ;  /* 0x0000003fef087836 */ /* 0x000fc60000000000 */
[----:B------:R-:W1:Y:S01]  /*0df0*/  F2I.FTZ.U32.TRUNC.NTZ R3, R2 ;  /* 0x0000000200037305 */ /* 0x000e62000021f000 */
[----:B---3--:R-:W-:-:S04]  /*0e00*/  IMAD.WIDE R40, R28, R29, RZ ;  /* 0x0000001d1c287225 */ /* 0x008fc800078e02ff */
[----:B------:R-:W-:Y:S01]  /*0e10*/  IMAD.WIDE.U32 R32, R40, R23, RZ ;  /* 0x0000001728207225 */ /* 0x000fe200078e00ff */
[----:B-----5:R-:W-:-:S03]  /*0e20*/  ISETP.NE.AND P2, PT, R4, RZ, PT ;  /* 0x000000ff0400720c */ /* 0x020fc60003f45270 */
[----:B------:R-:W-:Y:S02]  /*0e30*/  IMAD R4, R41, R23, RZ ;  /* 0x0000001729047224 */ /* 0x000fe400078e02ff */
        /* <DEDUP_REMOVED lines=8> */
[----:B------:R-:W-:Y:S01]  /*0ec0*/  LEA.HI R11, R11, R8, RZ, 0x6 ;  /* 0x000000080b0b7211 */ /* 0x000fe200078f30ff */
[----:B------:R-:W-:Y:S02]  /*0ed0*/  IMAD R8, R5, R208, RZ ;  /* 0x000000d005087224 */ /* 0x000fe400078e02ff */
[----:B------:R-:W-:Y:S01]  /*0ee0*/  IMAD R17, R10, R17, R6 ;  /* 0x000000110a117224 */ /* 0x000fe200078e0206 */
[----:B------:R-:W-:Y:S01]  /*0ef0*/  IADD3 R6, R239, 0x40, R225 ;  /* 0x00000040ef067810 */ /* 0x000fe20007ffe0e1 */
[----:B------:R-:W-:Y:S01]  /*0f00*/  IMAD R5, R15, R31, R8 ;  /* 0x0000001f0f057224 */ /* 0x000fe200078e0208 */
[----:B------:R-:W-:Y:S02]  /*0f10*/  SHF.R.S32.HI R11, RZ, 0x6, R11 ;  /* 0x00000006ff0b7819 */ /* 0x000fe4000001140b */
[----:B----4-:R-:W-:-:S02]  /*0f20*/  IADD3 R7, R6, R7, -R240 ;  /* 0x0000000706077210 */ /* 0x010fc40007ffe8f0 */
[----:B------:R-:W-:Y:S02]  /*0f30*/  ISETP.GT.U32.AND P4, PT, R10, R17, PT ;  /* 0x000000110a00720c */ /* 0x000fe40003f84070 */
[----:B------:R-:W-:Y:S01]  /*0f40*/  LOP3.LUT R8, R214, R9, RZ, 0x3c, !PT ;  /* 0x00000009d6087212 */ /* 0x000fe200078e3cff */
[----:B------:R-:W-:Y:S01]  /*0f50*/  VIADD R7, R7, 0x3f ;  /* 0x0000003f07077836 */ /* 0x000fe20000000000 */
[----:B------:R-:W-:Y:S01]  /*0f60*/  IADD3 R24, R27, R5, RZ ;  /* 0x000000051b187210 */ /* 0x000fe20007ffe0ff */
[----:B-1----:R-:W-:Y:S01]  /*0f70*/  IMAD.WIDE.U32 R12, R23, R2, RZ ;  /* 0x00000002170c7225 */ /* 0x002fe200078e00ff */
[----:B------:R-:W-:Y:S02]  /*0f80*/  ISETP.GE.AND P3, PT, R8, RZ, PT ;  /* 0x000000ff0800720c */ /* 0x000fe40003f66270 */
[----:B------:R-:W-:Y:S01]  /*0f90*/  SHF.R.S32.HI R238, RZ, 0x1f, R7 ;  /* 0x0000001fffee7819 */ /* 0x000fe20000011407 */
[----:B------:R-:W-:Y:S01]  /*0fa0*/  IMAD R5, R41, R26, RZ ;  /* 0x0000001a29057224 */ /* 0x000fe200078e02ff */
[----:B------:R-:W-:Y:S01]  /*0fb0*/  SEL R25, R18, R12, !P1 ;  /* 0x0000000c12197207 */ /* 0x000fe20004800000 */
[----:B------:R-:W-:Y:S01]  /*0fc0*/  IMAD.WIDE.U32 R26, R40, R26, RZ ;  /* 0x0000001a281a7225 */ /* 0x000fe200078e00ff */
[----:B------:R-:W-:-:S02]  /*0fd0*/  LEA.HI R238, R238, R7, RZ, 0x6 ;  /* 0x00000007eeee7211 */ /* 0x000fc400078f30ff */
[----:B------:R-:W1:Y:S01]  /*0fe0*/  @P0 LDC.64 R6, c[0x0][0x250] ;  /* 0x00009400ff060b82 */ /* 0x000e620000000a00 */
[----:B------:R-:W-:Y:S01]  /*0ff0*/  @!P4 IMAD.IADD R17, R17, 0x1, -R10 ;  /* 0x000000011111c824 */ /* 0x000fe200078e0a0a */
[----:B------:R-:W-:Y:S01]  /*1000*/  SHF.R.S32.HI R238, RZ, 0x6, R238 ;  /* 0x00000006ffee7819 */ /* 0x000fe200000114ee */
[----:B------:R-:W-:Y:S01]  /*1010*/  IMAD R24, R40, R24, R5 ;  /* 0x0000001828187224 */ /* 0x000fe200078e0205 */
[----:B------:R-:W-:Y:S02]  /*1020*/  @!P4 IADD3 R14, R14, 0x1, RZ ;  /* 0x000000010e0ec810 */ /* 0x000fe40007ffe0ff */
[----:B------:R-:W-:Y:S01]  /*1030*/  ISETP.GE.U32.AND P6, PT, R17, R10, PT ;  /* 0x0000000a1100720c */ /* 0x000fe20003fc6070 */
[----:B------:R-:W-:Y:S01]  /*1040*/  IMAD R10, R23, R3, RZ ;  /* 0x00000003170a7224 */ /* 0x000fe200078e02ff */
[----:B------:R-:W-:Y:S01]  /*1050*/  VIMNMX R238, R11, R238, PT ;  /* 0x000000ee0bee7248 */ /* 0x000fe20003fe0100 */
[----:B------:R-:W3:Y:S01]  /*1060*/  LDC R17, c[0x0][0x2c4] ;  /* 0x0000b100ff117b82 */ /* 0x000ee20000000800 */
[----:B------:R-:W-:Y:S01]  /*1070*/  ISETP.NE.AND P4, PT, R9, RZ, PT ;  /* 0x000000ff0900720c */ /* 0x000fe20003f85270 */
[----:B------:R-:W-:-:S02]  /*1080*/  @P1 IMAD.IADD R21, R13, 0x1, R10 ;  /* 0x000000010d151824 */ /* 0x000fc400078e020a */
[----:B------:R-:W-:Y:S01]  /*1090*/  IMAD.IADD R24, R27, 0x1, R24 ;  /* 0x000000011b187824 */ /* 0x000fe200078e0218 */
[----:B------:R-:W-:Y:S01]  /*10a0*/  SEL R27, R26, R32, !P1 ;  /* 0x000000201a1b7207 */ /* 0x000fe20004800000 */
[----:B------:R-:W-:Y:S01]  /*10b0*/  @P1 IMAD.IADD R24, R33, 0x1, R4 ;  /* 0x0000000121181824 */ /* 0x000fe200078e0204 */
[----:B------:R-:W-:Y:S01]  /*10c0*/  SHF.L.U64.HI R33, R208, 0x7, R15 ;  /* 0x00000007d0217819 */ /* 0x000fe2000001020f */
[----:B------:R-:W4:Y:S01]  /*10d0*/  @P1 LDC.64 R12, c[0x0][0x420] ;  /* 0x00010800ff0c1b82 */ /* 0x000f220000000a00 */
[----:B------:R-:W-:Y:S02]  /*10e0*/  LEA R26, R238, 0xffffffc0, 0x6 ;  /* 0xffffffc0ee1a7811 */ /* 0x000fe400078e30ff */
[----:B------:R-:W-:Y:S02]  /*10f0*/  @P6 IADD3 R14, R14, 0x1, RZ ;  /* 0x000000010e0e6810 */ /* 0x000fe40007ffe0ff */
[----:B------:R-:W-:Y:S01]  /*1100*/  SEL R33, R33, RZ, P5 ;  /* 0x000000ff21217207 */ /* 0x000fe20002800000 */
[----:B-1----:R-:W-:-:S02]  /*1110*/  @P0 IMAD R18, R34, R7, RZ ;  /* 0x0000000722120224 */ /* 0x002fc400078e02ff */
[----:B------:R-:W1:Y:S01]  /*1120*/  @!P1 LDC.64 R10, c[0x0][0x418] ;  /* 0x00010600ff0a9b82 */ /* 0x000e620000000a00 */
[----:B------:R-:W-:-:S04]  /*1130*/  @P0 IMAD.WIDE.U32 R34, R34, R6, RZ ;  /* 0x0000000622220225 */ /* 0x000fc800078e00ff */
[----:B------:R-:W-:Y:S01]  /*1140*/  @!P3 IMAD.MOV R14, RZ, RZ, -R14 ;  /* 0x000000ffff0eb224 */ /* 0x000fe200078e0a0e */
[----:B------:R-:W-:Y:S02]  /*1150*/  @!P4 LOP3.LUT R14, RZ, R9, RZ, 0x33, !PT ;  /* 0x00000009ff0ec212 */ /* 0x000fe400078e33ff */
[----:B------:R-:W5:Y:S01]  /*1160*/  LDC.64 R4, c[0x0][0x488] ;  /* 0x00012200ff047b82 */ /* 0x000f620000000a00 */
[----:B------:R-:W-:Y:S01]  /*1170*/  @P0 IADD3 R18, R35, R18, RZ ;  /* 0x0000001223120210 */ /* 0x000fe20007ffe0ff */
[----:B---3--:R-:W-:Y:S01]  /*1180*/  @P2 IMAD R30, R208, R17, RZ ;  /* 0x00000011d01e2224 */ /* 0x008fe200078e02ff */
[----:B------:R-:W-:Y:S02]  /*1190*/  IADD3 R36, P3, R26, R37, RZ ;  /* 0x000000251a247210 */ /* 0x000fe40007f7e0ff */
[----:B------:R-:W-:Y:S01]  /*11a0*/  @P0 MOV R20, R34 ;  /* 0x0000002200140202 */ /* 0x000fe20000000f00 */
[----:B------:R-:W-:Y:S01]  /*11b0*/  IMAD R34, R214, R28, RZ ;  /* 0x0000001cd6227224 */ /* 0x000fe200078e02ff */
[----:B------:R-:W-:Y:S01]  /*11c0*/  @P2 SEL R30, R30, R23, !P1 ;  /* 0x000000171e1e2207 */ /* 0x000fe20004800000 */
[----:B------:R-:W3:Y:S01]  /*11d0*/  @P0 LDC.64 R8, c[0x0][0x248] ;  /* 0x00009200ff080b82 */ /* 0x000ee20000000a00 */
[----:B----4-:R-:W-:Y:S01]  /*11e0*/  @P1 IMAD.WIDE.U32 R38, R23, R12, RZ ;  /* 0x0000000c17261225 */ /* 0x010fe200078e00ff */
[----:B------:R-:W-:-:S03]  /*11f0*/  SHF.R.S32.HI R12, RZ, 0x1f, R26 ;  /* 0x0000001fff0c7819 */ /* 0x000fc6000001141a */
[----:B------:R-:W-:Y:S02]  /*1200*/  @P1 IMAD R13, R23, R13, R39 ;  /* 0x0000000d170d1224 */ /* 0x000fe400078e0227 */
[----:B------:R-:W-:Y:S01]  /*1210*/  IMAD.X R32, R12, 0x1, R33, P3 ;  /* 0x000000010c207824 */ /* 0x000fe200018e0621 */
[----:B------:R-:W4:Y:S01]  /*1220*/  @P2 LDC R35, c[0x0][0x2e4] ;  /* 0x0000b900ff232b82 */ /* 0x000f220000000800 */
[-C--:B-1----:R-:W-:Y:S01]  /*1230*/  @!P1 IMAD R22, R15, R10.reuse, RZ ;  /* 0x0000000a0f169224 */ /* 0x082fe200078e02ff */
[----:B--2---:R-:W-:Y:S01]  /*1240*/  ISETP.NE.AND P3, PT, R19, RZ, PT ;  /* 0x000000ff1300720c */ /* 0x004fe20003f65270 */
[----:B------:R-:W-:Y:S01]  /*1250*/  @!P1 IMAD.WIDE.U32 R42, R208, R10, RZ ;  /* 0x0000000ad02a9225 */ /* 0x000fe200078e00ff */
[----:B------:R-:W-:-:S03]  /*1260*/  @P1 MOV R10, R38 ;  /* 0x00000026000a1202 */ /* 0x000fc60000000f00 */
[----:B------:R-:W-:Y:S01]  /*1270*/  @!P1 IMAD R22, R208, R11, R22 ;  /* 0x0000000bd0169224 */ /* 0x000fe200078e0216 */
[----:B------:R-:W-:Y:S01]  /*1280*/  @!P1 MOV R10, R42 ;  /* 0x0000002a000a9202 */ /* 0x000fe20000000f00 */
[----:B------:R-:W-:Y:S02]  /*1290*/  IMAD R11, R41, R36, RZ ;  /* 0x00000024290b7224 */ /* 0x000fe400078e02ff */
[----:B------:R-:W-:Y:S02]  /*12a0*/  @!P1 IMAD.IADD R13, R43, 0x1, R22 ;  /* 0x000000012b0d9824 */ /* 0x000fe400078e0216 */
[----:B------:R-:W-:Y:S02]  /*12b0*/  IMAD R11, R40, R32, R11 ;  /* 0x00000020280b7224 */ /* 0x000fe400078e020b */
[----:B-----5:R-:W-:-:S04]  /*12c0*/  IMAD.WIDE.U32 R32, R16, R4, RZ ;  /* 0x0000000410207225 */ /* 0x020fc800078e00ff */
[----:B------:R-:W-:Y:S02]  /*12d0*/  @P0 IMAD.IADD R4, R237, 0x1, R242 ;  /* 0x00000001ed040824 */ /* 0x000fe400078e02f2 */
[----:B------:R-:W-:Y:S02]  /*12e0*/  @!P2 IMAD R22, R208, R29, R214 ;  /* 0x0000001dd016a224 */ /* 0x000fe400078e02d6 */
[----:B------:R-:W-:Y:S02]  /*12f0*/  IMAD R5, R16, R5, R33 ;  /* 0x0000000510057224 */ /* 0x000fe400078e0221 */
[C---:B---3--:R-:W-:Y:S02]  /*1300*/  @P0 IMAD R19, R4.reuse, R9, RZ ;  /* 0x0000000904130224 */ /* 0x048fe400078e02ff */
[----:B------:R-:W-:Y:S01]  /*1310*/  @P0 IMAD.WIDE.U32 R38, R4, R8, RZ ;  /* 0x0000000804260225 */ /* 0x000fe200078e00ff */
[----:B------:R-:W-:-:S03]  /*1320*/  SEL R33, R5, RZ, P3 ;  /* 0x000000ff05217207 */ /* 0x000fc60001800000 */
[----:B----4-:R-:W-:Y:S01]  /*1330*/  @P2 IMAD R35, R214, R35, R30 ;  /* 0x00000023d6232224 */ /* 0x010fe200078e021e */
[----:B------:R-:W-:Y:S01]  /*1340*/  SEL R30, R32, RZ, P3 ;  /* 0x000000ff201e7207 */ /* 0x000fe20001800000 */
[----:B------:R-:W-:Y:S01]  /*1350*/  @!P2 IMAD R35, R22, R17, RZ ;  /* 0x000000111623a224 */ /* 0x000fe200078e02ff */
[----:B------:R-:W-:Y:S01]  /*1360*/  SHF.R.S32.HI R17, RZ, 0x1f, R225 ;  /* 0x0000001fff117819 */ /* 0x000fe200000114e1 */
        /* <DEDUP_REMOVED lines=17> */
.L_x_460:
        /* <DEDUP_REMOVED lines=13> */
.L_x_461:
        /* <DEDUP_REMOVED lines=10> */
.L_x_462:
[----:B------:R-:W-:-:S04]  /*15f0*/  IMAD R4, R208, R29, R214 ;  /* 0x0000001dd0047224 */ /* 0x000fc800078e02d6 */
[----:B------:R-:W-:-:S07]  /*1600*/  IMAD R23, R4, R31, RZ ;  /* 0x0000001f04177224 */ /* 0x000fce00078e02ff */
.L_x_463:
[----:B------:R-:W1:Y:S01]  /*1610*/  S2R R11, SR_TID.X ;  /* 0x00000000000b7919 */ /* 0x000e620000002100 */
[----:B------:R-:W2:Y:S01]  /*1620*/  LDC.64 R4, c[0x0][0x420] ;  /* 0x00010800ff047b82 */ /* 0x000ea20000000a00 */
[----:B------:R-:W-:Y:S01]  /*1630*/  IMAD R28, R28, R29, RZ ;  /* 0x0000001d1c1c7224 */ /* 0x000fe200078e02ff */
[----:B------:R-:W-:Y:S01]  /*1640*/  IADD3 R42, P4, R206, R10, RZ ;  /* 0x0000000ace2a7210 */ /* 0x000fe20007f9e0ff */
[----:B------:R-:W-:Y:S01]  /*1650*/  IMAD.IADD R23, R26, 0x1, R23 ;  /* 0x000000011a177824 */ /* 0x000fe200078e0217 */
[----:B------:R-:W-:Y:S01]  /*1660*/  SHF.R.S32.HI R207, RZ, 0x1f, R206 ;  /* 0x0000001fffcf7819 */ /* 0x000fe200000114ce */
[----:B------:R-:W-:Y:S01]  /*1670*/  IMAD.SHL.U32 R29, R28, 0x40, RZ ;  /* 0x000000401c1d7824 */ /* 0x000fe200078e00ff */
[----:B------:R-:W-:Y:S01]  /*1680*/  ULDC UR4, c[0x0][0x398] ;  /* 0x0000e60000047ab9 */ /* 0x000fe20000000800 */
[----:B------:R-:W-:Y:S01]  /*1690*/  IMAD.IADD R35, R26, 0x1, R35 ;  /* 0x000000011a237824 */ /* 0x000fe200078e0223 */
[----:B------:R-:W3:Y:S01]  /*16a0*/  LDC.64 R40, c[0x0][0x478] ;  /* 0x00011e00ff287b82 */ /* 0x000ee20000000a00 */
[----:B------:R-:W-:Y:S01]  /*16b0*/  IMAD.X R43, R207, 0x1, R13, P4 ;  /* 0x00000001cf2b7824 */ /* 0x000fe200020e060d */
[----:B------:R-:W-:Y:S01]  /*16c0*/  IADD3 R34, P2, P1, R36, R29, R34 ;  /* 0x0000001d24227210 */ /* 0x000fe2000795e022 */
[----:B------:R-:W-:Y:S01]  /*16d0*/  ULDC.64 UR6, c[0x0][0x428] ;  /* 0x00010a0000067ab9 */ /* 0x000fe20000000a00 */
[----:B------:R-:W-:Y:S01]  /*16e0*/  SHF.R.S32.HI R29, RZ, 0x1f, R29 ;  /* 0x0000001fff1d7819 */ /* 0x000fe2000001141d */
[----:B------:R-:W-:Y:S01]  /*16f0*/  ULDC.64 UR8, c[0x0][0x210] ;  /* 0x0000840000087ab9 */ /* 0x000fe20000000a00 */
[----:B------:R-:W-:Y:S01]  /*1700*/  IADD3 R37, P4, R205, R26, RZ ;  /* 0x0000001acd257210 */ /* 0x000fe20007f9e0ff */
[----:B------:R-:W-:Y:S01]  /*1710*/  BSSY B1, `(.L_x_459) ;  /* 0x0000774000017945 */ /* 0x000fe20003800000 */
[----:B------:R-:W-:-:S02]  /*1720*/  IADD3.X R32, R39, R29, R32, P2, P1 ;  /* 0x0000001d27207210 */ /* 0x000fc400017e2420 */
[----:B------:R-:W-:Y:S02]  /*1730*/  IADD3 R27, P2, P1, R30, R34, R27 ;  /* 0x000000221e1b7210 */ /* 0x000fe4000795e01b */
[----:B------:R-:W-:Y:S02]  /*1740*/  IADD3 R34, -R240, R239, R225 ;  /* 0x000000eff0227210 */ /* 0x000fe40007ffe1e1 */
[----:B------:R-:W-:Y:S01]  /*1750*/  SHF.R.S32.HI R13, RZ, 0x1f, R205 ;  /* 0x0000001fff0d7819 */ /* 0x000fe200000114cd */
[-C--:B--2---:R-:W-:Y:S01]  /*1760*/  IMAD R29, R12, R4.reuse, RZ ;  /* 0x000000040c1d7224 */ /* 0x084fe200078e02ff */
[----:B------:R-:W-:Y:S01]  /*1770*/  IADD3 R34, R34, -UR4, RZ ;  /* 0x8000000422227c10 */ /* 0x000fe2000fffe0ff */
[C---:B------:R-:W-:Y:S01]  /*1780*/  IMAD.WIDE.U32 R42, R26.reuse, R4, R42 ;  /* 0x000000041a2a7225 */ /* 0x040fe200078e002a */
[----:B------:R-:W-:Y:S02]  /*1790*/  IADD3.X R24, R33, R32, R24, P2, P1 ;  /* 0x0000002021187210 */ /* 0x000fe400017e2418 */
[----:B------:R-:W-:Y:S01]  /*17a0*/  SHF.R.S32.HI R39, RZ, 0x1f, R34 ;  /* 0x0000001fff277819 */ /* 0x000fe20000011422 */
[----:B------:R-:W-:Y:S01]  /*17b0*/  IMAD R29, R26, R5, R29 ;  /* 0x000000051a1d7224 */ /* 0x000fe200078e021d */
[----:B-1----:R-:W-:Y:S01]  /*17c0*/  SHF.R.S32.HI R10, RZ, 0x1f, R11 ;  /* 0x0000001fff0a7819 */ /* 0x002fe2000001140b */
[----:B------:R-:W-:-:S02]  /*17d0*/  IMAD.X R33, R13, 0x1, R12, P4 ;  /* 0x000000010d217824 */ /* 0x000fc400020e060c */
[----:B------:R-:W-:Y:S01]  /*17e0*/  IMAD.IADD R43, R43, 0x1, R29 ;  /* 0x000000012b2b7824 */ /* 0x000fe200078e021d */
[----:B------:R-:W-:Y:S01]  /*17f0*/  LEA.HI R30, R10, R11, RZ, 0x5 ;  /* 0x0000000b0a1e7211 */ /* 0x000fe200078f28ff */
[-C--:B------:R-:W-:Y:S02]  /*1800*/  IMAD R12, R33, R2.reuse, RZ ;  /* 0x00000002210c7224 */ /* 0x080fe400078e02ff */
[----:B------:R-:W-:Y:S01]  /*1810*/  IMAD.WIDE.U32 R32, R37, R2, R206 ;  /* 0x0000000225207225 */ /* 0x000fe200078e00ce */
[----:B------:R-:W-:Y:S02]  /*1820*/  LOP3.LUT R26, R30, 0xffffffe0, RZ, 0xc0, !PT ;  /* 0xffffffe01e1a7812 */ /* 0x000fe400078ec0ff */
[----:B------:R-:W-:Y:S01]  /*1830*/  SHF.R.S32.HI R30, RZ, 0x5, R30 ;  /* 0x00000005ff1e7819 */ /* 0x000fe2000001141e */
[----:B------:R-:W-:Y:S01]  /*1840*/  IMAD.WIDE.U32 R42, R214, UR6, R42 ;  /* 0x00000006d62a7c25 */ /* 0x000fe2000f8e002a */
[----:B------:R-:W-:-:S03]  /*1850*/  IADD3 R32, P2, R25, R32, RZ ;  /* 0x0000002019207210 */ /* 0x000fc60007f5e0ff */
[----:B------:R-:W-:Y:S01]  /*1860*/  IMAD.IADD R31, R11, 0x1, -R26 ;  /* 0x000000010b1f7824 */ /* 0x000fe200078e0a1a */
[----:B------:R-:W-:Y:S01]  /*1870*/  LEA.HI R26, R39, R34, RZ, 0x6 ;  /* 0x00000022271a7211 */ /* 0x000fe200078f30ff */
[----:B------:R-:W-:Y:S02]  /*1880*/  IMAD R12, R37, R3, R12 ;  /* 0x00000003250c7224 */ /* 0x000fe400078e020c */
[----:B------:R-:W-:Y:S01]  /*1890*/  IMAD R30, R30, R28, R31 ;  /* 0x0000001c1e1e7224 */ /* 0x000fe200078e021f */
[----:B------:R-:W-:Y:S01]  /*18a0*/  SHF.R.S32.HI R223, RZ, 0x6, R26 ;  /* 0x00000006ffdf7819 */ /* 0x000fe2000001141a */
[----:B------:R-:W1:Y:S01]  /*18b0*/  LDC.64 R28, c[0x0][0x2b0] ;  /* 0x0000ac00ff1c7b82 */ /* 0x000e620000000a00 */
[----:B------:R-:W-:Y:S01]  /*18c0*/  IMAD R31, R215, UR6, RZ ;  /* 0x00000006d71f7c24 */ /* 0x000fe2000f8e02ff */
[----:B------:R-:W-:Y:S01]  /*18d0*/  IADD3.X R33, R21, R33, R12, P2, !PT ;  /* 0x0000002115217210 */ /* 0x000fe200017fe40c */
[----:B------:R-:W-:Y:S01]  /*18e0*/  IMAD R12, R13, R4, RZ ;  /* 0x000000040d0c7224 */ /* 0x000fe200078e02ff */
[----:B------:R-:W-:Y:S01]  /*18f0*/  IADD3 R27, P1, R30, R27, RZ ;  /* 0x0000001b1e1b7210 */ /* 0x000fe20007f3e0ff */
[----:B------:R-:W-:Y:S01]  /*1900*/  IMAD R31, R214, UR7, R31 ;  /* 0x00000007d61f7c24 */ /* 0x000fe2000f8e021f */
[----:B------:R-:W-:Y:S01]  /*1910*/  ULDC.64 UR6, c[0x0][0x400] ;  /* 0x0001000000067ab9 */ /* 0x000fe20000000a00 */
[----:B------:R-:W-:Y:S01]  /*1920*/  VIMNMX R223, RZ, R223, !PT ;  /* 0x000000dfffdf7248 */ /* 0x000fe20007fe0100 */
[----:B---3--:R-:W-:Y:S01]  /*1930*/  IMAD.WIDE R226, R23, 0x4, R40 ;  /* 0x0000000417e27825 */ /* 0x008fe200078e0228 */
[----:B------:R-:W-:-:S02]  /*1940*/  LEA.HI.X.SX32 R24, R30, R24, 0x1, P1 ;  /* 0x000000181e187211 */ /* 0x000fc400008f0eff */
[----:B------:R-:W-:Y:S01]  /*1950*/  LEA R244, P1, R27, UR6, 0x2 ;  /* 0x000000061bf47c11 */ /* 0x000fe2000f8210ff */
[----:B------:R-:W-:Y:S01]  /*1960*/  IMAD R23, R205, R5, R12 ;  /* 0x00000005cd177224 */ /* 0x000fe200078e020c */
[C---:B------:R-:W-:Y:S01]  /*1970*/  ISETP.GT.AND P4, PT, R238.reuse, R223, PT ;  /* 0x000000dfee00720c */ /* 0x040fe20003f84270 */
[----:B------:R-:W-:Y:S01]  /*1980*/  VIADD R238, R238, 0xffffffff ;  /* 0xffffffffeeee7836 */ /* 0x000fe20000000000 */
[----:B------:R-:W-:Y:S01]  /*1990*/  LEA.HI.X R245, R27, UR7, R24, 0x2, P1 ;  /* 0x000000071bf57c11 */ /* 0x000fe200088f1418 */
[----:B------:R-:W-:Y:S01]  /*19a0*/  ULDC.64 UR6, c[0x0][0x258] ;  /* 0x0000960000067ab9 */ /* 0x000fe20000000a00 */
[----:B------:R-:W-:Y:S01]  /*19b0*/  IADD3 R25, R43, R31, RZ ;  /* 0x0000001f2b197210 */ /* 0x000fe20007ffe0ff */
[----:B------:R-:W-:Y:S02]  /*19c0*/  IMAD.MOV.U32 R24, RZ, RZ, R42 ;  /* 0x000000ffff187224 */ /* 0x000fe400078e002a */
[----:B------:R-:W-:Y:S02]  /*19d0*/  IMAD R21, R215, UR6, RZ ;  /* 0x00000006d7157c24 */ /* 0x000fe4000f8e02ff */
[----:B------:R-:W-:-:S04]  /*19e0*/  IMAD.WIDE.U32 R26, R205, R4, R24 ;  /* 0x00000004cd1a7225 */ /* 0x000fc800078e0018 */
[----:B-1----:R-:W-:Y:S01]  /*19f0*/  IMAD.WIDE R228, R35, 0x4, R28 ;  /* 0x0000000423e47825 */ /* 0x002fe200078e021c */
[----:B------:R-:W-:-:S03]  /*1a00*/  IADD3 R24, R27, R23, RZ ;  /* 0x000000171b187210 */ /* 0x000fc60007ffe0ff */
[C---:B------:R-:W-:Y:S02]  /*1a10*/  IMAD R21, R214.reuse, UR7, R21 ;  /* 0x00000007d6157c24 */ /* 0x040fe4000f8e0215 */
[----:B------:R-:W-:Y:S01]  /*1a20*/  IMAD.WIDE.U32 R28, R214, UR6, R32 ;  /* 0x00000006d61c7c25 */ /* 0x000fe2000f8e0020 */
[----:B------:R-:W-:Y:S02]  /*1a30*/  ULDC.64 UR6, c[0x0][0x3e0] ;  /* 0x0000f80000067ab9 */ /* 0x000fe40000000a00 */
[----:B------:R-:W-:Y:S01]  /*1a40*/  LEA R246, P1, R26, UR6, 0x1 ;  /* 0x000000061af67c11 */ /* 0x000fe2000f8208ff */
[----:B------:R-:W-:Y:S01]  /*1a50*/  IMAD.IADD R21, R29, 0x1, R21 ;  /* 0x000000011d157824 */ /* 0x000fe200078e0215 */
[----:B------:R-:W-:Y:S02]  /*1a60*/  LEA R248, P2, R28, UR8, 0x1 ;  /* 0x000000081cf87c11 */ /* 0x000fe4000f8408ff */
[----:B------:R-:W-:Y:S02]  /*1a70*/  LEA.HI.X R247, R26, UR7, R24, 0x1, P1 ;  /* 0x000000071af77c11 */ /* 0x000fe400088f0c18 */
        /* <DEDUP_REMOVED lines=25> */
.L_x_465:
        /* <DEDUP_REMOVED lines=13> */
.L_x_466:
[----:B------:R-:W-:Y:S01]  /*1ce0*/  IMAD R240, R211, -0x40, R240 ;  /* 0xffffffc0d3f07824 */ /* 0x000fe200078e02f0 */
[----:B------:R-:W-:Y:S01]  /*1cf0*/  ULDC.64 UR6, c[0x0][0x468] ;  /* 0x00011a0000067ab9 */ /* 0x000fe20000000a00 */
[-C--:B------:R-:W-:Y:S01]  /*1d00*/  IMAD R6, R17, R4.reuse, RZ ;  /* 0x0000000411067224 */ /* 0x080fe200078e02ff */
[----:B------:R-:W-:Y:S01]  /*1d10*/  IADD3 R7, R205, 0x20, RZ ;  /* 0x00000020cd077810 */ /* 0x000fe20007ffe0ff */
[----:B------:R-:W-:Y:S01]  /*1d20*/  IMAD.WIDE.U32 R14, R225, R4, R206 ;  /* 0x00000004e10e7225 */ /* 0x000fe200078e00ce */
        /* <DEDUP_REMOVED lines=27> */
.L_x_468:
[----:B------:R-:W-:Y:S05]  /*1ee0*/  BSYNC B0 ;  /* 0x0000000000007941 */ /* 0x000fea0003800000 */
.L_x_467:
[----:B------:R-:W-:Y:S04]  /*1ef0*/  BSSY B0, `(.L_x_469) ;  /* 0x0000013000007945 */ /* 0x000fe80003800000 */
[----:B------:R-:W-:Y:S05]  /*1f00*/  @P3 BRA `(.L_x_470) ;  /* 0x0000000000443947 */ /* 0x000fea0003800000 */
[----:B------:R-:W-:Y:S01]  /*1f10*/  IADD3 R7, P0, R205, 0x20, RZ ;  /* 0x00000020cd077810 */ /* 0x000fe20007f1e0ff */
[----:B------:R-:W-:Y:S01]  /*1f20*/  ULDC UR4, c[0x0][0x2d0] ;  /* 0x0000b40000047ab9 */ /* 0x000fe20000000800 */
[----:B------:R-:W-:Y:S01]  /*1f30*/  ULDC.64 UR6, c[0x0][0x3f0] ;  /* 0x0000fc0000067ab9 */ /* 0x000fe20000000a00 */
[----:B------:R-:W-:Y:S02]  /*1f40*/  ISETP.GE.AND P2, PT, R206, UR4, PT ;  /* 0x00000004ce007c0c */ /* 0x000fe4000bf46270 */
[----:B------:R-:W-:Y:S01]  /*1f50*/  IMAD.X R11, RZ, RZ, R13, P0 ;  /* 0x000000ffff0b7224 */ /* 0x000fe200000e060d */
[----:B------:R-:W-:Y:S02]  /*1f60*/  ISETP.GE.AND P1, PT, R210, UR4, PT ;  /* 0x00000004d2007c0c */ /* 0x000fe4000bf26270 */
[----:B------:R-:W-:Y:S01]  /*1f70*/  ISETP.GE.AND P0, PT, R209, UR4, PT ;  /* 0x00000004d1007c0c */ /* 0x000fe2000bf06270 */
[----:B------:R-:W-:Y:S02]  /*1f80*/  IMAD R6, R11, R4, RZ ;  /* 0x000000040b067224 */ /* 0x000fe400078e02ff */
[----:B------:R-:W-:-:S02]  /*1f90*/  IMAD.MOV.U32 R11, RZ, RZ, R9 ;  /* 0x000000ffff0b7224 */ /* 0x000fc400078e0009 */
[C---:B------:R-:W-:Y:S02]  /*1fa0*/  IMAD R6, R7.reuse, R5, R6 ;  /* 0x0000000507067224 */ /* 0x040fe400078e0206 */
[----:B------:R-:W-:-:S04]  /*1fb0*/  IMAD.WIDE.U32 R10, R7, R4, R10 ;  /* 0x00000004070a7225 */ /* 0x000fc800078e000a */
[----:B------:R-:W-:Y:S01]  /*1fc0*/  IMAD.IADD R5, R11, 0x1, R6 ;  /* 0x000000010b057824 */ /* 0x000fe200078e0206 */
[----:B------:R-:W-:-:S04]  /*1fd0*/  LEA R4, P5, R10, UR6, 0x1 ;  /* 0x000000060a047c11 */ /* 0x000fc8000f8a08ff */
[----:B------:R-:W-:-:S05]  /*1fe0*/  LEA.HI.X R5, R10, UR7, R5, 0x1, P5 ;  /* 0x000000070a057c11 */ /* 0x000fca000a8f0c05 */
[----:B------:R2:W-:Y:S04]  /*1ff0*/  @!P2 STG.E.128 desc[UR14][R4.64], RZ ;  /* 0x000000ff0400a986 */ /* 0x0005e8000c101d0e */
[----:B------:R2:W-:Y:S04]  /*2000*/  @!P1 STG.E.128 desc[UR14][R4.64+0x80], RZ ;  /* 0x000080ff04009986 */ /* 0x0005e8000c101d0e */
[----:B------:R2:W-:Y:S02]  /*2010*/  @!P0 STG.E.128 desc[UR14][R4.64+0x100], RZ ;  /* 0x000100ff04008986 */ /* 0x0005e4000c101d0e */
.L_x_470:
[----:B------:R-:W-:Y:S05]  /*2020*/  BSYNC B0 ;  /* 0x0000000000007941 */ /* 0x000fea0003800000 */
.L_x_469:
        /* <DEDUP_REMOVED lines=28> */
.L_x_472:
[----:B------:R-:W-:Y:S05]  /*21f0*/  BSYNC B0 ;  /* 0x0000000000007941 */ /* 0x000fea0003800000 */
.L_x_471:
        /* <DEDUP_REMOVED lines=20> */
.L_x_464:
        /* <DEDUP_REMOVED lines=33> */
.L_x_475:
[----:B------:R-:W-:Y:S05]  /*2550*/  BSYNC B0 ;  /* 0x0000000000007941 */ /* 0x000fea0003800000 */
.L_x_474:
        /* <DEDUP_REMOVED lines=11> */
[----:B------:R-:W-:Y:S01]  /*2610*/  ISETP.GE.AND P2, PT, R210, UR13, PT ;  /* 0x0000000dd2007c0c */ /* 0x000fe2000bf46270 */
[----:B------:R-:W-:Y:S01]  /*2620*/  IMAD.SHL.U32 R27, R5, 0x20, RZ ;  /* 0x00000020051b7824 */ /* 0x000fe200078e00ff */
[----:B------:R-:W-:-:S04]  /*2630*/  IADD3 R25, P6, R26, R30, RZ ;  /* 0x0000001e1a197210 */ /* 0x000fc80007fde0ff */
[----:B------:R-:W-:-:S05]  /*2640*/  IADD3.X R24, R24, R31, R27, P6, !PT ;  /* 0x0000001f18187210 */ /* 0x000fca00037fe41b */
        /* <DEDUP_REMOVED lines=23> */
.L_x_477:
[----:B------:R-:W-:Y:S05]  /*27c0*/  BSYNC B0 ;  /* 0x0000000000007941 */ /* 0x000fea0003800000 */
.L_x_476:
        /* <DEDUP_REMOVED lines=16> */
.L_x_479:
        /* <DEDUP_REMOVED lines=29> */
.L_x_480:
[----:B------:R-:W-:Y:S05]  /*2aa0*/  BSYNC B0 ;  /* 0x0000000000007941 */ /* 0x000fea0003800000 */
.L_x_478:
        /* <DEDUP_REMOVED lines=17> */
.L_x_482:
        /* <DEDUP_REMOVED lines=37> */
.L_x_483:
[----:B------:R-:W-:Y:S05]  /*2e10*/  BSYNC B0 ;  /* 0x0000000000007941 */ /* 0x000fea0003800000 */
.L_x_481:
        /* <DEDUP_REMOVED lines=10> */
[----:B------:R-:W-:Y:S02]  /*2ec0*/  IMAD R4, R17, R6, RZ ;  /* 0x0000000611047224 */ /* 0x000fe400078e02ff */
[----:B------:R-:W-:Y:S01]  /*2ed0*/  IMAD R5, R16, UR6, RZ ;  /* 0x0000000610057c24 */ /* 0x000fe2000f8e02ff */
[----:B------:R-:W-:Y:S01]  /*2ee0*/  IADD3.X R25, R19, R25, R22, P1, !PT ;  /* 0x0000001913197210 */ /* 0x000fe20000ffe416 */
[----:B------:R1:W-:Y:S01]  /*2ef0*/  @P6 STS.128 [R213+0x12000], RZ ;  /* 0x012000ffd5006388 */ /* 0x0003e20000000c00 */
[----:B------:R-:W-:Y:S01]  /*2f00*/  IADD3 R22, P1, R20, R26, RZ ;  /* 0x0000001a14167210 */ /* 0x000fe20007f3e0ff */
[----:B------:R-:W-:Y:S02]  /*2f10*/  IMAD R3, R225, R7, R4 ;  /* 0x00000007e1037224 */ /* 0x000fe400078e0204 */
[----:B------:R1:W-:Y:S01]  /*2f20*/  @P6 STS.128 [R213+0x14000], RZ ;  /* 0x014000ffd5006388 */ /* 0x0003e20000000c00 */
[----:B------:R-:W-:-:S02]  /*2f30*/  IMAD R5, R14, UR7, R5 ;  /* 0x000000070e057c24 */ /* 0x000fc4000f8e0205 */
        /* <DEDUP_REMOVED lines=40> */
.L_x_485:
[----:B------:R-:W-:Y:S05]  /*31c0*/  BSYNC B0 ;  /* 0x0000000000007941 */ /* 0x000fea0003800000 */
.L_x_484:
        /* <DEDUP_REMOVED lines=41> */
.L_x_487:
[----:B------:R-:W-:Y:S05]  /*3460*/  BSYNC B0 ;  /* 0x0000000000007941 */ /* 0x000fea0003800000 */
.L_x_486:
[----:B------:R2:W-:Y:S01]  /*3470*/  @P6 STS.128 [R213+0x18000], RZ ;  /* 0x018000ffd5006388 */ /* 0x0005e20000000c00 */
[----:B------:R-:W-:Y:S01]  /*3480*/  ULDC.64 UR6, c[0x0][0x268] ;  /* 0x00009a0000067ab9 */ /* 0x000fe20000000a00 */
[----:B------:R-:W-:Y:S01]  /*3490*/  BSSY B0, `(.L_x_488) ;  /* 0x000002b000007945 */ /* 0x000fe20003800000 */
[----:B-1----:R-:W-:Y:S01]  /*34a0*/  IMAD R3, R16, UR6, RZ ;  /* 0x0000000610037c24 */ /* 0x002fe2000f8e02ff */
        /* <DEDUP_REMOVED lines=41> */
.L_x_489:
[----:B------:R-:W-:Y:S05]  /*3740*/  BSYNC B0 ;  /* 0x0000000000007941 */ /* 0x000fea0003800000 */
.L_x_488:
        /* <DEDUP_REMOVED lines=42> */
.L_x_491:
[----:B------:R-:W-:Y:S05]  /*39f0*/  BSYNC B0 ;  /* 0x0000000000007941 */ /* 0x000fea0003800000 */
.L_x_490:
        /* <DEDUP_REMOVED lines=9> */
[----:B------:R-:W-:-:S07]  /*3a90*/  IMAD.MOV.U32 R190, RZ, RZ, 0x20 ;  /* 0x00000020ffbe7424 */ /* 0x000fce00078e00ff */
[----:B------:R-:W2:Y:S01]  /*3aa0*/  LDC R221, c[0x0][0x394] ;  /* 0x0000e500ffdd7b82 */ /* 0x000ea20000000800 */
[----:B------:R-:W-:Y:S02]  /*3ab0*/  IMAD R222, R211, 0x40, R202 ;  /* 0x00000040d3de7824 */ /* 0x000fe400078e02ca */
[----:B------:R-:W-:Y:S02]  /*3ac0*/  IMAD.MOV.U32 R189, RZ, RZ, 0x40 ;  /* 0x00000040ffbd7424 */ /* 0x000fe400078e00ff */
[----:B------:R-:W-:Y:S02]  /*3ad0*/  VIADD R192, R199, 0x3000 ;  /* 0x00003000c7c07836 */ /* 0x000fe40000000000 */
[----:B------:R-:W-:Y:S01]  /*3ae0*/  VIADD R191, R200, 0x3000 ;  /* 0x00003000c8bf7836 */ /* 0x000fe20000000000 */
[----:B-1----:R-:W1:Y:S01]  /*3af0*/  @P3 LDC.64 R2, c[0x0][0x3d0] ;  /* 0x0000f400ff023b82 */ /* 0x002e620000000a00 */
[----:B------:R-:W-:Y:S02]  /*3b00*/  IMAD.IADD R241, R225, 0x1, R239 ;  /* 0x00000001e1f17824 */ /* 0x000fe400078e02ef */
[----:B------:R-:W-:Y:S01]  /*3b10*/  IMAD.MOV.U32 R233, RZ, RZ, RZ ;  /* 0x000000ffffe97224 */ /* 0x000fe200078e00ff */
[----:B------:R-:W-:Y:S01]  /*3b20*/  CS2R R142, SRZ ;  /* 0x00000000008e7805 */ /* 0x000fe2000001ff00 */
[----:B------:R-:W-:Y:S01]  /*3b30*/  IMAD.MOV.U32 R230, RZ, RZ, R236 ;  /* 0x000000ffffe67224 */ /* 0x000fe200078e00ec */
        /* <DEDUP_REMOVED lines=18> */
[-C--:B-1----:R-:W-:Y:S01]  /*3c60*/  @P3 IMAD R15, R15, R2.reuse, RZ ;  /* 0x000000020f0f3224 */ /* 0x082fe200078e02ff */
[----:B------:R-:W-:Y:S01]  /*3c70*/  CS2R R112, SRZ ;  /* 0x0000000000707805 */ /* 0x000fe2000001ff00 */
[----:B------:R-:W-:Y:S01]  /*3c80*/  @P3 IMAD.WIDE.U32 R4, R208, R2, R214 ;  /* 0x00000002d0043225 */ /* 0x000fe200078e00d6 */
[----:B------:R-:W-:-:S02]  /*3c90*/  CS2R R106, SRZ ;  /* 0x00000000006a7805 */ /* 0x000fc4000001ff00 */
[----:B------:R-:W-:Y:S02]  /*3ca0*/  CS2R R104, SRZ ;  /* 0x0000000000687805 */ /* 0x000fe4000001ff00 */
[----:B------:R-:W-:Y:S01]  /*3cb0*/  CS2R R102, SRZ ;  /* 0x0000000000667805 */ /* 0x000fe2000001ff00 */
[----:B------:R-:W-:Y:S01]  /*3cc0*/  @P3 IMAD R3, R208, R3, R15 ;  /* 0x00000003d0033224 */ /* 0x000fe200078e020f */
[----:B------:R-:W-:Y:S02]  /*3cd0*/  @P3 LEA R8, P1, R4, UR6, 0x2 ;  /* 0x0000000604083c11 */ /* 0x000fe4000f8210ff */
[----:B------:R-:W-:Y:S02]  /*3ce0*/  CS2R R100, SRZ ;  /* 0x0000000000647805 */ /* 0x000fe4000001ff00 */
[----:B------:R-:W-:Y:S01]  /*3cf0*/  IADD3 R243, -R239, R203, -R222 ;  /* 0x000000cbeff37210 */ /* 0x000fe20007ffe9de */
[----:B------:R-:W-:Y:S01]  /*3d00*/  @P3 IMAD.IADD R3, R5, 0x1, R3 ;  /* 0x0000000105033824 */ /* 0x000fe200078e0203 */
[----:B------:R-:W-:-:S02]  /*3d10*/  SEL R192, R192, R199, !P0 ;  /* 0x000000c7c0c07207 */ /* 0x000fc40004000000 */
[----:B------:R-:W-:Y:S02]  /*3d20*/  CS2R R62, SRZ ;  /* 0x00000000003e7805 */ /* 0x000fe4000001ff00 */
[----:B------:R-:W-:Y:S02]  /*3d30*/  SEL R191, R191, R200, !P0 ;  /* 0x000000c8bfbf7207 */ /* 0x000fe40004000000 */
[----:B------:R-:W-:Y:S02]  /*3d40*/  CS2R R60, SRZ ;  /* 0x00000000003c7805 */ /* 0x000fe4000001ff00 */
[----:B------:R-:W-:Y:S02]  /*3d50*/  @P3 LEA.HI.X R9, R4, UR7, R3, 0x2, P1 ;  /* 0x0000000704093c11 */ /* 0x000fe400088f1403 */
[----:B------:R-:W-:Y:S02]  /*3d60*/  CS2R R66, SRZ ;  /* 0x0000000000427805 */ /* 0x000fe4000001ff00 */
[----:B------:R-:W-:-:S02]  /*3d70*/  IADD3 R6, P1, R231, R228, RZ ;  /* 0x000000e4e7067210 */ /* 0x000fc40007f3e0ff */
[----:B------:R-:W-:Y:S02]  /*3d80*/  CS2R R64, SRZ ;  /* 0x0000000000407805 */ /* 0x000fe4000001ff00 */
[----:B------:R-:W-:Y:S01]  /*3d90*/  LEA.HI R4, R10, R11, RZ, 0x4 ;  /* 0x0000000b0a047211 */ /* 0x000fe200078f20ff */
[----:B------:R-:W3:Y:S01]  /*3da0*/  @P3 LDG.E R2, desc[UR14][R8.64] ;  /* 0x0000000e08023981 */ /* 0x000ee2000c1e1900 */
[----:B------:R-:W-:Y:S01]  /*3db0*/  VIADD R3, R203, 0x8 ;  /* 0x00000008cb037836 */ /* 0x000fe20000000000 */
[----:B------:R-:W-:Y:S01]  /*3dc0*/  IADD3 R241, -R240, 0x40, R241 ;  /* 0x00000040f0f17810 */ /* 0x000fe20007ffe1f1 */
[----:B------:R-:W-:Y:S01]  /*3dd0*/  IMAD.X R7, R212, 0x1, R229, P1 ;  /* 0x00000001d4077824 */ /* 0x000fe200008e06e5 */
[----:B------:R-:W-:Y:S02]  /*3de0*/  LOP3.LUT R4, R4, 0xfffffff0, RZ, 0xc0, !PT ;  /* 0xfffffff004047812 */ /* 0x000fe400078ec0ff */
[----:B------:R-:W-:Y:S02]  /*3df0*/  CS2R R58, SRZ ;  /* 0x00000000003a7805 */ /* 0x000fe4000001ff00 */
[----:B------:R-:W-:-:S02]  /*3e00*/  ISETP.GE.AND P2, PT, R3, R12, PT ;  /* 0x0000000c0300720c */ /* 0x000fc40003f46270 */
[----:B------:R-:W-:Y:S01]  /*3e10*/  CS2R R56, SRZ ;  /* 0x0000000000387805 */ /* 0x000fe2000001ff00 */
[----:B------:R1:W5:Y:S01]  /*3e20*/  @!P4 LDG.E R234, desc[UR14][R6.64] ;  /* 0x0000000e06eac981 */ /* 0x000362000c1e1900 */
[----:B------:R-:W4:Y:S01]  /*3e30*/  @P3 LDC R3, c[0x0][0x2e8] ;  /* 0x0000ba00ff033b82 */ /* 0x000f220000000800 */
[----:B------:R-:W-:Y:S01]  /*3e40*/  IMAD.IADD R11, R11, 0x1, -R4 ;  /* 0x000000010b0b7824 */ /* 0x000fe200078e0a04 */
[----:B------:R-:W-:Y:S02]  /*3e50*/  CS2R R54, SRZ ;  /* 0x0000000000367805 */ /* 0x000fe4000001ff00 */
[----:B------:R-:W-:Y:S02]  /*3e60*/  CS2R R52, SRZ ;  /* 0x0000000000347805 */ /* 0x000fe4000001ff00 */
[----:B------:R-:W-:Y:S02]  /*3e70*/  CS2R R46, SRZ ;  /* 0x00000000002e7805 */ /* 0x000fe4000001ff00 */
[----:B------:R-:W-:-:S02]  /*3e80*/  CS2R R44, SRZ ;  /* 0x00000000002c7805 */ /* 0x000fc4000001ff00 */
[----:B------:R-:W-:Y:S02]  /*3e90*/  SHF.R.S32.HI R4, RZ, 0x1f, R11 ;  /* 0x0000001fff047819 */ /* 0x000fe4000001140b */
[----:B------:R-:W-:Y:S02]  /*3ea0*/  CS2R R50, SRZ ;  /* 0x0000000000327805 */ /* 0x000fe4000001ff00 */
[----:B------:R-:W-:Y:S02]  /*3eb0*/  CS2R R48, SRZ ;  /* 0x0000000000307805 */ /* 0x000fe4000001ff00 */
[----:B------:R-:W-:Y:S02]  /*3ec0*/  CS2R R42, SRZ ;  /* 0x00000000002a7805 */ /* 0x000fe4000001ff00 */
[----:B------:R-:W-:Y:S01]  /*3ed0*/  LEA.HI R4, R4, R11, RZ, 0x3 ;  /* 0x0000000b04047211 */ /* 0x000fe200078f18ff */
[----:B------:R1:W5:Y:S01]  /*3ee0*/  @!P2 LDG.E R235, desc[UR14][R6.64+0x20] ;  /* 0x0000200e06eba981 */ /* 0x000362000c1e1900 */
[----:B------:R-:W-:-:S02]  /*3ef0*/  CS2R R40, SRZ ;  /* 0x0000000000287805 */ /* 0x000fc4000001ff00 */
[----:B------:R-:W-:Y:S02]  /*3f00*/  CS2R R38, SRZ ;  /* 0x0000000000267805 */ /* 0x000fe4000001ff00 */
[----:B------:R-:W-:Y:S02]  /*3f10*/  LOP3.LUT R4, R4, 0xfffffff8, RZ, 0xc0, !PT ;  /* 0xfffffff804047812 */ /* 0x000fe400078ec0ff */
[----:B------:R-:W-:Y:S02]  /*3f20*/  CS2R R36, SRZ ;  /* 0x0000000000247805 */ /* 0x000fe4000001ff00 */
[----:B------:R-:W-:Y:S02]  /*3f30*/  CS2R R30, SRZ ;  /* 0x00000000001e7805 */ /* 0x000fe4000001ff00 */
[----:B------:R-:W-:Y:S02]  /*3f40*/  CS2R R28, SRZ ;  /* 0x00000000001c7805 */ /* 0x000fe4000001ff00 */
[----:B------:R-:W-:Y:S01]  /*3f50*/  CS2R R34, SRZ ;  /* 0x0000000000227805 */ /* 0x000fe2000001ff00 */
[----:B------:R-:W-:Y:S01]  /*3f60*/  IMAD.IADD R11, R11, 0x1, -R4 ;  /* 0x000000010b0b7824 */ /* 0x000fe200078e0a04 */
[----:B------:R-:W-:-:S02]  /*3f70*/  CS2R R32, SRZ ;  /* 0x0000000000207805 */ /* 0x000fc4000001ff00 */
[----:B------:R-:W-:Y:S02]  /*3f80*/  CS2R R26, SRZ ;  /* 0x00000000001a7805 */ /* 0x000fe4000001ff00 */
[----:B------:R-:W-:Y:S02]  /*3f90*/  CS2R R24, SRZ ;  /* 0x0000000000187805 */ /* 0x000fe4000001ff00 */
[----:B------:R-:W-:Y:S01]  /*3fa0*/  CS2R R22, SRZ ;  /* 0x0000000000167805 */ /* 0x000fe2000001ff00 */
[----:B----4-:R-:W3:Y:S01]  /*3fb0*/  @P3 MUFU.RCP R3, R3 ;  /* 0x0000000300033308 */ /* 0x010ee20000001000 */
[----:B------:R-:W-:Y:S02]  /*3fc0*/  R2P PR, R11, 0x6 ;  /* 0x000000060b007804 */ /* 0x000fe40000000000 */
[----:B------:R-:W-:Y:S02]  /*3fd0*/  CS2R R20, SRZ ;  /* 0x0000000000147805 */ /* 0x000fe4000001ff00 */
[----:B------:R-:W-:Y:S01]  /*3fe0*/  LEA R192, R192, UR5, 0x1 ;  /* 0x00000005c0c07c11 */ /* 0x000fe2000f8e08ff */
[----:B------:R-:W-:Y:S01]  /*3ff0*/  IMAD.IADD R243, R243, 0x1, R240 ;  /* 0x00000001f3f37824 */ /* 0x000fe200078e02f0 */
[----:B------:R-:W-:Y:S01]  /*4000*/  LEA R191, R191, UR5, 0x1 ;  /* 0x00000005bfbf7c11 */ /* 0x000fe2000f8e08ff */
[----:B------:R-:W-:Y:S01]  /*4010*/  VIADD R241, R241, -UR4 ;  /* 0x80000004f1f17c36 */ /* 0x000fe20008000000 */
[----:B------:R-:W-:Y:S01]  /*4020*/  SEL R190, R190, 0xffffffe0, !P1 ;  /* 0xffffffe0bebe7807 */ /* 0x000fe20004800000 */
[----:B------:R-:W-:Y:S01]  /*4030*/  ULDC UR6, c[0x0][0x2d0] ;  /* 0x0000b40000067ab9 */ /* 0x000fe20000000800 */
[----:B------:R-:W-:Y:S01]  /*4040*/  SEL R189, R189, 0xffffffc0, !P2 ;  /* 0xffffffc0bdbd7807 */ /* 0x000fe20005000000 */
[----:B------:R-:W-:Y:S01]  /*4050*/  ULDC UR7, c[0x0][0x398] ;  /* 0x0000e60000077ab9 */ /* 0x000fe20000000800 */
[----:B------:R-:W-:Y:S01]  /*4060*/  ULDC UR4, c[0x0][0x2dc] ;  /* 0x0000b70000047ab9 */ /* 0x000fe20000000800 */
[C---:B------:R-:W-:Y:S01]  /*4070*/  IMAD.IADD R188, R193.reuse, 0x1, R190 ;  /* 0x00000001c1bc7824 */ /* 0x040fe200078e02be */
[----:B------:R-:W-:Y:S01]  /*4080*/  ULDC UR8, c[0x0][0x2ec] ;  /* 0x0000bb0000087ab9 */ /* 0x000fe20000000800 */
[----:B---3--:R-:W-:Y:S01]  /*4090*/  @P3 FMUL.FTZ R233, R2, R3 ;  /* 0x0000000302e93220 */ /* 0x008fe20000410000 */
[----:B------:R-:W-:-:S02]  /*40a0*/  IMAD.IADD R2, R193, 0x1, R189 ;  /* 0x00000001c1027824 */ /* 0x000fc400078e02bd */
[----:B-12---:R-:W-:-:S07]  /*40b0*/  IMAD.IADD R3, R189, 0x1, R188 ;  /* 0x00000001bd037824 */ /* 0x006fce00078e02bc */
.L_x_496:
[----:B------:R-:W0:Y:S01]  /*40c0*/  LDGDEPBAR ;  /* 0x00000000000079af */ /* 0x000e220000000000 */
[----:B------:R-:W-:Y:S01]  /*40d0*/  IMAD.IADD R150, R191, 0x1, R190 ;  /* 0x00000001bf967824 */ /* 0x000fe200078e02be */
[----:B------:R-:W-:Y:S01]  /*40e0*/  IADD3 R154, P0, R231, R226, RZ ;  /* 0x000000e2e79a7210 */ /* 0x000fe20007f1e0ff */
[--C-:B------:R-:W-:Y:S02]  /*40f0*/  IMAD.IADD R149, R191, 0x1, R189.reuse ;  /* 0x00000001bf957824 */ /* 0x100fe400078e02bd */
[----:B------:R-:W-:Y:S02]  /*4100*/  IMAD.IADD R148, R150, 0x1, R189 ;  /* 0x0000000196947824 */ /* 0x000fe400078e02bd */
        /* <DEDUP_REMOVED lines=10> */
[----:B------:R-:W-:Y:S04]  /*41b0*/  LDSM.16.M88.4 R96, [R196+0x800] ;  /* 0x00080000c460783b */ /* 0x000fe80000000200 */
[----:B-----5:R-:W5:Y:S04]  /*41c0*/  LDG.E R152, desc[UR14][R154.64] ;  /* 0x0000000e9a987981 */ /* 0x020f68000c1e1900 */
[----:B------:R3:W5:Y:S01]  /*41d0*/  LDG.E R151, desc[UR14][R154.64+0x20] ;  /* 0x0000200e9a977981 */ /* 0x000762000c1e1900 */
[C---:B-1----:R-:W-:Y:S06]  /*41e0*/  HMMA.16816.F32 R4, R68.reuse, R72, RZ ;  /* 0x000000484404723c */ /* 0x042fec00000018ff */
[C---:B------:R-:W-:Y:S01]  /*41f0*/  HMMA.16816.F32 R8, R68.reuse, R74, RZ ;  /* 0x0000004a4408723c */ /* 0x040fe200000018ff */
[----:B------:R-:W1:Y:S05]  /*4200*/  LDSM.16.M88.4 R72, [R149] ;  /* 0x000000009548783b */ /* 0x000e6a0000000200 */
[C---:B--2---:R-:W-:Y:S01]  /*4210*/  HMMA.16816.F32 R12, R68.reuse, R76, RZ ;  /* 0x0000004c440c723c */ /* 0x044fe200000018ff */
[----:B---3--:R-:W-:Y:S05]  /*4220*/  IMAD.SHL.U32 R154, R238, 0x40, RZ ;  /* 0x00000040ee9a7824 */ /* 0x008fea00078e00ff */
[----:B------:R-:W-:Y:S01]  /*4230*/  HMMA.16816.F32 R16, R68, R78, RZ ;  /* 0x0000004e4410723c */ /* 0x000fe200000018ff */
[----:B------:R-:W-:Y:S04]  /*4240*/  LDSM.16.M88.4 R68, [R148] ;  /* 0x000000009444783b */ /* 0x000fe80000000200 */
[----:B------:R-:W2:Y:S01]  /*4250*/  LDSM.16.M88.4 R76, [R195] ;  /* 0x00000000c34c783b */ /* 0x000ea20000000200 */
[C---:B------:R-:W-:Y:S05]  /*4260*/  HMMA.16816.F32 R4, R80.reuse, R84, R4 ;  /* 0x000000545004723c */ /* 0x040fea0000001804 */
[----:B------:R-:W-:Y:S01]  /*4270*/  IMAD.IADD R153, R243, 0x1, R154 ;  /* 0x00000001f3997824 */ /* 0x000fe200078e029a */
[C---:B------:R-:W-:Y:S01]  /*4280*/  HMMA.16816.F32 R8, R80.reuse, R86, R8 ;  /* 0x000000565008723c */ /* 0x040fe20000001808 */
[----:B------:R-:W3:Y:S04]  /*4290*/  LDSM.16.M88.4 R84, [R195+0x800] ;  /* 0x00080000c354783b */ /* 0x000ee80000000200 */
[C---:B------:R-:W-:Y:S01]  /*42a0*/  VIADD R156, R153.reuse, 0x7 ;  /* 0x00000007999c7836 */ /* 0x040fe20000000000 */
[C---:B----4-:R-:W-:Y:S04]  /*42b0*/  HMMA.16816.F32 R12, R80.reuse, R88, R12 ;  /* 0x00000058500c723c */ /* 0x050fe8000000180c */
[----:B------:R-:W-:Y:S01]  /*42c0*/  ISETP.GE.AND P0, PT, R156, RZ, PT ;  /* 0x000000ff9c00720c */ /* 0x000fe20003f06270 */
[----:B------:R-:W-:Y:S01]  /*42d0*/  VIADD R157, R153, 0x8 ;  /* 0x00000008999d7836 */ /* 0x000fe20000000000 */
[----:B------:R-:W-:Y:S01]  /*42e0*/  HMMA.16816.F32 R16, R80, R90, R16 ;  /* 0x0000005a5010723c */ /* 0x000fe20000001810 */
[----:B------:R-:W-:Y:S03]  /*42f0*/  LDSM.16.M88.4 R80, [R191+0x2000] ;  /* 0x00200000bf50783b */ /* 0x000fe60000000200 */
[----:B------:R-:W-:Y:S01]  /*4300*/  ISETP.GE.AND P1, PT, R157, RZ, PT ;  /* 0x000000ff9d00720c */ /* 0x000fe20003f26270 */
[----:B------:R-:W4:Y:S01]  /*4310*/  LDSM.16.M88.4 R88, [R198+UR5+0x14000] ;  /* 0x01400005c658783b */ /* 0x000f220008000200 */
[C---:B-1----:R-:W-:Y:S05]  /*4320*/  HMMA.16816.F32 R4, R72.reuse, R92, R4 ;  /* 0x0000005c4804723c */ /* 0x042fea0000001804 */
[C---:B------:R-:W-:Y:S01]  /*4330*/  VIADD R158, R153.reuse, 0xffffffe7 ;  /* 0xffffffe7999e7836 */ /* 0x040fe20000000000 */
[C---:B------:R-:W-:Y:S01]  /*4340*/  HMMA.16816.F32 R8, R72.reuse, R94, R8 ;  /* 0x0000005e4808723c */ /* 0x040fe20000001808 */
[----:B------:R-:W1:Y:S04]  /*4350*/  LDSM.16.M88.4 R92, [R198+UR5+0x14800] ;  /* 0x01480005c65c783b */ /* 0x000e680008000200 */
[C---:B------:R-:W-:Y:S01]  /*4360*/  @!P0 IADD3 R156, -R153.reuse, -0x7, RZ ;  /* 0xfffffff9999c8810 */ /* 0x040fe20007ffe1ff */
[C---:B------:R-:W-:Y:S03]  /*4370*/  HMMA.16816.F32 R12, R72.reuse, R96, R12 ;  /* 0x00000060480c723c */ /* 0x040fe6000000180c */
[----:B------:R-:W-:Y:S02]  /*4380*/  ISETP.GE.AND P0, PT, R158, RZ, PT ;  /* 0x000000ff9e00720c */ /* 0x000fe40003f06270 */
[----:B------:R-:W-:Y:S01]  /*4390*/  VIADD R163, R153, 0xfffffff8 ;  /* 0xfffffff899a37836 */ /* 0x000fe20000000000 */
[----:B------:R-:W-:Y:S01]  /*43a0*/  HMMA.16816.F32 R16, R72, R98, R16 ;  /* 0x000000624810723c */ /* 0x000fe20000001810 */
[----:B------:R-:W-:Y:S03]  /*43b0*/  LDSM.16.M88.4 R72, [R150+0x2000] ;  /* 0x002000009648783b */ /* 0x000fe60000000200 */
[----:B------:R-:W-:Y:S01]  /*43c0*/  ISETP.GE.AND P5, PT, R163, RZ, PT ;  /* 0x000000ffa300720c */ /* 0x000fe20003fa6270 */
[----:B------:R-:W-:Y:S01]  /*43d0*/  LDSM.16.M88.4 R96, [R197+0x2800] ;  /* 0x00280000c560783b */ /* 0x000fe20000000200 */
[C---:B--2---:R-:W-:Y:S05]  /*43e0*/  HMMA.16816.F32 R4, R68.reuse, R76, R4 ;  /* 0x0000004c4404723c */ /* 0x044fea0000001804 */
[C---:B------:R-:W-:Y:S01]  /*43f0*/  VIADD R162, R153.reuse, 0xfffffff7 ;  /* 0xfffffff799a27836 */ /* 0x040fe20000000000 */
[C---:B------:R-:W-:Y:S01]  /*4400*/  HMMA.16816.F32 R8, R68.reuse, R78, R8 ;  /* 0x0000004e4408723c */ /* 0x040fe20000001808 */
[----:B------:R-:W2:Y:S03]  /*4410*/  LDSM.16.M88.4 R76, [R197+0x2000] ;  /* 0x00200000c54c783b */ /* 0x000ea60000000200 */
[----:B------:R-:W-:Y:S01]  /*4420*/  ISETP.GE.AND P4, PT, R162, RZ, PT ;  /* 0x000000ffa200720c */ /* 0x000fe20003f86270 */
[----:B------:R-:W-:Y:S01]  /*4430*/  VIADD R161, R153, 0xfffffff0 ;  /* 0xfffffff099a17836 */ /* 0x000fe20000000000 */
[C---:B---3--:R-:W-:Y:S04]  /*4440*/  HMMA.16816.F32 R12, R68.reuse, R84, R12 ;  /* 0x00000054440c723c */ /* 0x048fe8000000180c */
[----:B------:R-:W-:Y:S01]  /*4450*/  ISETP.GE.AND P3, PT, R161, RZ, PT ;  /* 0x000000ffa100720c */ /* 0x000fe20003f66270 */
[C---:B------:R-:W-:Y:S01]  /*4460*/  VIADD R160, R153.reuse, 0xffffffef ;  /* 0xffffffef99a07836 */ /* 0x040fe20000000000 */
[----:B------:R-:W-:Y:S01]  /*4470*/  HMMA.16816.F32 R16, R68, R86, R16 ;  /* 0x000000564410723c */ /* 0x000fe20000001810 */
[----:B------:R-:W-:Y:S03]  /*4480*/  LDSM.16.M88.4 R68, [R149+0x2000] ;  /* 0x002000009544783b */ /* 0x000fe60000000200 */
[----:B------:R-:W-:Y:S01]  /*4490*/  ISETP.GE.AND P2, PT, R160, RZ, PT ;  /* 0x000000ffa000720c */ /* 0x000fe20003f46270 */
[----:B------:R-:W3:Y:S01]  /*44a0*/  LDSM.16.M88.4 R84, [R196+0x2000] ;  /* 0x00200000c454783b */ /* 0x000ee20000000200 */
[C---:B----4-:R-:W-:Y:S05]  /*44b0*/  HMMA.16816.F32 R4, R80.reuse, R88, R4 ;  /* 0x000000585004723c */ /* 0x050fea0000001804 */
[C---:B------:R-:W-:Y:S01]  /*44c0*/  IADD3 R164, R153.reuse, -0x1, RZ ;  /* 0xffffffff99a47810 */ /* 0x040fe20007ffe0ff */
[C---:B------:R-:W-:Y:S01]  /*44d0*/  HMMA.16816.F32 R8, R80.reuse, R90, R8 ;  /* 0x0000005a5008723c */ /* 0x040fe20000001808 */
[----:B------:R-:W4:Y:S02]  /*44e0*/  LDSM.16.M88.4 R88, [R196+0x2800] ;  /* 0x00280000c458783b */ /* 0x000f240000000200 */
[----:B------:R-:W-:Y:S02]  /*44f0*/  ISETP.GE.AND P6, PT, R164, RZ, PT ;  /* 0x000000ffa400720c */ /* 0x000fe40003fc6270 */
[C---:B------:R-:W-:Y:S01]  /*4500*/  IADD3 R159, R153.reuse, -0x18, RZ ;  /* 0xffffffe8999f7810 */ /* 0x040fe20007ffe0ff */
[C---:B-1----:R-:W-:Y:S05]  /*4510*/  HMMA.16816.F32 R12, R80.reuse, R92, R12 ;  /* 0x0000005c500c723c */ /* 0x042fea000000180c */
[----:B------:R-:W-:Y:S01]  /*4520*/  @!P1 IADD3 R157, -R153, -0x8, RZ ;  /* 0xfffffff8999d9810 */ /* 0x000fe20007ffe1ff */
[----:B------:R-:W-:Y:S01]  /*4530*/  HMMA.16816.F32 R16, R80, R94, R16 ;  /* 0x0000005e5010723c */ /* 0x000fe20000001810 */
[----:B------:R-:W-:Y:S02]  /*4540*/  LDSM.16.M88.4 R80, [R195+0x2000] ;  /* 0x00200000c350783b */ /* 0x000fe40000000200 */
[----:B------:R-:W-:Y:S02]  /*4550*/  ISETP.GE.AND P1, PT, R159, RZ, PT ;  /* 0x000000ff9f00720c */ /* 0x000fe40003f26270 */
[----:B------:R-:W-:Y:S01]  /*4560*/  LDSM.16.M88.4 R92, [R195+0x2800] ;  /* 0x00280000c35c783b */ /* 0x000fe20000000200 */
[C---:B--2---:R-:W-:Y:S05]  /*4570*/  HMMA.16816.F32 R4, R72.reuse, R76, R4 ;  /* 0x0000004c4804723c */ /* 0x044fea0000001804 */
[C---:B------:R-:W-:Y:S01]  /*4580*/  @!P0 IADD3 R158, -R153.reuse, 0x19, RZ ;  /* 0x00000019999e8810 */ /* 0x040fe20007ffe1ff */
[C---:B------:R-:W-:Y:S01]  /*4590*/  HMMA.16816.F32 R8, R72.reuse, R78, R8 ;  /* 0x0000004e4808723c */ /* 0x040fe20000001808 */
[----:B------:R-:W1:Y:S02]  /*45a0*/  LDSM.16.M88.4 R76, [R148+0x2000] ;  /* 0x00200000944c783b */ /* 0x000e640000000200 */
[----:B------:R-:W-:Y:S02]  /*45b0*/  ISETP.GE.AND P0, PT, R154, R241, PT ;  /* 0x000000f19a00720c */ /* 0x000fe40003f06270 */
[----:B------:R-:W-:Y:S01]  /*45c0*/  IABS R155, R153 ;  /* 0x00000099009b7213 */ /* 0x000fe20000000000 */
[C---:B------:R-:W-:Y:S05]  /*45d0*/  HMMA.16816.F32 R12, R72.reuse, R96, R12 ;  /* 0x00000060480c723c */ /* 0x040fea000000180c */
[C---:B------:R-:W-:Y:S01]  /*45e0*/  @!P6 IADD3 R164, -R153.reuse, 0x1, RZ ;  /* 0x0000000199a4e810 */ /* 0x040fe20007ffe1ff */
[----:B------:R-:W-:Y:S01]  /*45f0*/  HMMA.16816.F32 R16, R72, R98, R16 ;  /* 0x000000624810723c */ /* 0x000fe20000001810 */
[----:B------:R-:W-:Y:S04]  /*4600*/  LDSM.16.M88.4 R72, [R191+0x4000] ;  /* 0x00400000bf48783b */ /* 0x000fe80000000200 */
[----:B------:R-:W-:Y:S01]  /*4610*/  LDSM.16.M88.4 R96, [R198+UR5+0x16800] ;  /* 0x01680005c660783b */ /* 0x000fe20008000200 */
[C---:B---3--:R-:W-:Y:S05]  /*4620*/  HMMA.16816.F32 R4, R68.reuse, R84, R4 ;  /* 0x000000544404723c */ /* 0x048fea0000001804 */
[C---:B------:R-:W-:Y:S01]  /*4630*/  @!P5 IADD3 R163, -R153.reuse, 0x8, RZ ;  /* 0x0000000899a3d810 */ /* 0x040fe20007ffe1ff */
[C---:B------:R-:W-:Y:S01]  /*4640*/  HMMA.16816.F32 R8, R68.reuse, R86, R8 ;  /* 0x000000564408723c */ /* 0x040fe20000001808 */
[----:B------:R-:W2:Y:S04]  /*4650*/  LDSM.16.M88.4 R84, [R198+UR5+0x16000] ;  /* 0x01600005c654783b */ /* 0x000ea80008000200 */
[C---:B------:R-:W-:Y:S01]  /*4660*/  @!P4 IADD3 R162, -R153.reuse, 0x9, RZ ;  /* 0x0000000999a2c810 */ /* 0x040fe20007ffe1ff */
[C---:B----4-:R-:W-:Y:S05]  /*4670*/  HMMA.16816.F32 R12, R68.reuse, R88, R12 ;  /* 0x00000058440c723c */ /* 0x050fea000000180c */
[C---:B------:R-:W-:Y:S01]  /*4680*/  @!P3 IADD3 R161, -R153.reuse, 0x10, RZ ;  /* 0x0000001099a1b810 */ /* 0x040fe20007ffe1ff */
[----:B------:R-:W-:Y:S01]  /*4690*/  HMMA.16816.F32 R16, R68, R90, R16 ;  /* 0x0000005a4410723c */ /* 0x000fe20000001810 */
[----:B------:R-:W-:Y:S04]  /*46a0*/  LDSM.16.M88.4 R68, [R150+0x4000] ;  /* 0x004000009644783b */ /* 0x000fe80000000200 */
[----:B------:R-:W-:Y:S01]  /*46b0*/  LDSM.16.M88.4 R88, [R197+0x4800] ;  /* 0x00480000c558783b */ /* 0x000fe20000000200 */
[C---:B-1----:R-:W-:Y:S05]  /*46c0*/  HMMA.16816.F32 R4, R76.reuse, R80, R4 ;  /* 0x000000504c04723c */ /* 0x042fea0000001804 */
[C---:B------:R-:W-:Y:S01]  /*46d0*/  @!P2 IADD3 R160, -R153.reuse, 0x11, RZ ;  /* 0x0000001199a0a810 */ /* 0x040fe20007ffe1ff */
[C---:B------:R-:W-:Y:S01]  /*46e0*/  HMMA.16816.F32 R8, R76.reuse, R82, R8 ;  /* 0x000000524c08723c */ /* 0x040fe20000001808 */
[----:B------:R-:W1:Y:S04]  /*46f0*/  LDSM.16.M88.4 R80, [R197+0x4000] ;  /* 0x00400000c550783b */ /* 0x000e680000000200 */
[----:B------:R-:W-:Y:S01]  /*4700*/  @!P1 IADD3 R159, -R153, 0x18, RZ ;  /* 0x00000018999f9810 */ /* 0x000fe20007ffe1ff */
[C---:B------:R-:W-:Y:S05]  /*4710*/  HMMA.16816.F32 R12, R76.reuse, R92, R12 ;  /* 0x0000005c4c0c723c */ /* 0x040fea000000180c */
[----:B------:R-:W-:Y:S01]  /*4720*/  I2FP.F32.S32 R157, R157 ;  /* 0x0000009d009d7245 */ /* 0x000fe20000201400 */
[----:B------:R-:W-:Y:S01]  /*4730*/  HMMA.16816.F32 R16, R76, R94, R16 ;  /* 0x0000005e4c10723c */ /* 0x000fe20000001810 */
[----:B------:R-:W-:Y:S04]  /*4740*/  LDSM.16.M88.4 R76, [R149+0x4000] ;  /* 0x00400000954c783b */ /* 0x000fe80000000200 */
[----:B------:R-:W-:Y:S01]  /*4750*/  LDSM.16.M88.4 R92, [R196+0x4800] ;  /* 0x00480000c45c783b */ /* 0x000fe20000000200 */
[C---:B--2---:R-:W-:Y:S05]  /*4760*/  HMMA.16816.F32 R4, R72.reuse, R84, R4 ;  /* 0x000000544804723c */ /* 0x044fea0000001804 */
[----:B------:R-:W-:Y:S01]  /*4770*/  I2FP.F32.S32 R156, R156 ;  /* 0x0000009c009c7245 */ /* 0x000fe20000201400 */
[C---:B------:R-:W-:Y:S01]  /*4780*/  HMMA.16816.F32 R8, R72.reuse, R86, R8 ;  /* 0x000000564808723c */ /* 0x040fe20000001808 */
[----:B------:R-:W2:Y:S04]  /*4790*/  LDSM.16.M88.4 R84, [R196+0x4000] ;  /* 0x00400000c454783b */ /* 0x000ea80000000200 */
[----:B------:R-:W-:Y:S01]  /*47a0*/  I2FP.F32.S32 R164, R164 ;  /* 0x000000a400a47245 */ /* 0x000fe20000201400 */
[C---:B------:R-:W-:Y:S05]  /*47b0*/  HMMA.16816.F32 R12, R72.reuse, R96, R12 ;  /* 0x00000060480c723c */ /* 0x040fea000000180c */
[----:B------:R-:W-:Y:S01]  /*47c0*/  I2FP.F32.S32 R155, R155 ;  /* 0x0000009b009b7245 */ /* 0x000fe20000201400 */
[----:B------:R-:W-:Y:S01]  /*47d0*/  HMMA.16816.F32 R16, R72, R98, R16 ;  /* 0x000000624810723c */ /* 0x000fe20000001810 */
[----:B------:R-:W-:Y:S04]  /*47e0*/  LDSM.16.M88.4 R72, [R148+0x4000] ;  /* 0x004000009448783b */ /* 0x000fe80000000200 */
[----:B------:R-:W-:Y:S01]  /*47f0*/  LDSM.16.M88.4 R96, [R195+0x4800] ;  /* 0x00480000c360783b */ /* 0x000fe20000000200 */
[C---:B-1----:R-:W-:Y:S05]  /*4800*/  HMMA.16816.F32 R4, R68.reuse, R80, R4 ;  /* 0x000000504404723c */ /* 0x042fea0000001804 */
[----:B------:R-:W-:Y:S01]  /*4810*/  I2FP.F32.S32 R163, R163 ;  /* 0x000000a300a37245 */ /* 0x000fe20000201400 */
[C---:B------:R-:W-:Y:S01]  /*4820*/  HMMA.16816.F32 R8, R68.reuse, R82, R8 ;  /* 0x000000524408723c */ /* 0x040fe20000001808 */
[----:B------:R-:W1:Y:S04]  /*4830*/  LDSM.16.M88.4 R80, [R195+0x4000] ;  /* 0x00400000c350783b */ /* 0x000e680000000200 */
[----:B------:R-:W-:Y:S01]  /*4840*/  I2FP.F32.S32 R162, R162 ;  /* 0x000000a200a27245 */ /* 0x000fe20000201400 */
[C---:B------:R-:W-:Y:S05]  /*4850*/  HMMA.16816.F32 R12, R68.reuse, R88, R12 ;  /* 0x00000058440c723c */ /* 0x040fea000000180c */
[----:B------:R-:W-:Y:S01]  /*4860*/  I2FP.F32.S32 R161, R161 ;  /* 0x000000a100a17245 */ /* 0x000fe20000201400 */
[----:B------:R-:W-:Y:S05]  /*4870*/  HMMA.16816.F32 R16, R68, R90, R16 ;  /* 0x0000005a4410723c */ /* 0x000fea0000001810 */
[----:B------:R-:W-:Y:S01]  /*4880*/  I2FP.F32.S32 R160, R160 ;  /* 0x000000a000a07245 */ /* 0x000fe20000201400 */
[C---:B--2---:R-:W-:Y:S05]  /*4890*/  HMMA.16816.F32 R4, R76.reuse, R84, R4 ;  /* 0x000000544c04723c */ /* 0x044fea0000001804 */
[----:B------:R-:W-:Y:S01]  /*48a0*/  I2FP.F32.S32 R159, R159 ;  /* 0x0000009f009f7245 */ /* 0x000fe20000201400 */
[C---:B------:R-:W-:Y:S05]  /*48b0*/  HMMA.16816.F32 R8, R76.reuse, R86, R8 ;  /* 0x000000564c08723c */ /* 0x040fea0000001808 */
[----:B------:R-:W-:Y:S01]  /*48c0*/  I2FP.F32.S32 R158, R158 ;  /* 0x0000009e009e7245 */ /* 0x000fe20000201400 */
[C---:B------:R-:W-:Y:S05]  /*48d0*/  HMMA.16816.F32 R12, R76.reuse, R92, R12 ;  /* 0x0000005c4c0c723c */ /* 0x040fea000000180c */
[----:B------:R-:W-:Y:S01]  /*48e0*/  IMAD.MOV.U32 R153, RZ, RZ, R221 ;  /* 0x000000ffff997224 */ /* 0x000fe200078e00dd */
[----:B------:R-:W-:Y:S06]  /*48f0*/  HMMA.16816.F32 R16, R76, R94, R16 ;  /* 0x0000005e4c10723c */ /* 0x000fec0000001810 */
[C---:B-1----:R-:W-:Y:S06]  /*4900*/  HMMA.16816.F32 R4, R72.reuse, R80, R4 ;  /* 0x000000504804723c */ /* 0x042fec0000001804 */
[C---:B------:R-:W-:Y:S06]  /*4910*/  HMMA.16816.F32 R8, R72.reuse, R82, R8 ;  /* 0x000000524808723c */ /* 0x040fec0000001808 */
[C---:B------:R-:W-:Y:S06]  /*4920*/  HMMA.16816.F32 R12, R72.reuse, R96, R12 ;  /* 0x00000060480c723c */ /* 0x040fec000000180c */
[----:B------:R-:W-:Y:S06]  /*4930*/  HMMA.16816.F32 R16, R72, R98, R16 ;  /* 0x000000624810723c */ /* 0x000fec0000001810 */
[-C--:B------:R-:W-:Y:S01]  /*4940*/  FFMA.FTZ R6, R157, -R233.reuse, R6 ;  /* 0x800000e99d067223 */ /* 0x080fe20000010006 */
[-C--:B------:R-:W-:Y:S01]  /*4950*/  FFMA.FTZ R7, R156, -R233.reuse, R7 ;  /* 0x800000e99c077223 */ /* 0x080fe20000010007 */
[CC--:B------:R-:W-:Y:S03]  /*4960*/  FFMA.FTZ R5, R164.reuse, -R233.reuse, R5 ;  /* 0x800000e9a4057223 */ /* 0x0c0fe60000010005 */
[CC--:B------:R-:W-:Y:S01]  /*4970*/  FFMA.FTZ R4, R155.reuse, -R233.reuse, R4 ;  /* 0x800000e99b047223 */ /* 0x0c0fe20000010004 */
[-C--:B------:R-:W-:Y:S01]  /*4980*/  FFMA.FTZ R11, R164, -R233.reuse, R11 ;  /* 0x800000e9a40b7223 */ /* 0x080fe2000001000b */
[-C--:B------:R-:W-:Y:S01]  /*4990*/  FFMA.FTZ R10, R155, -R233.reuse, R10 ;  /* 0x800000e99b0a7223 */ /* 0x080fe2000001000a */
[CC--:B------:R-:W-:Y:S01]  /*49a0*/  FFMA.FTZ R8, R163.reuse, -R233.reuse, R8 ;  /* 0x800000e9a3087223 */ /* 0x0c0fe20000010008 */
[CC--:B------:R-:W-:Y:S03]  /*49b0*/  FFMA.FTZ R9, R162.reuse, -R233.reuse, R9 ;  /* 0x800000e9a2097223 */ /* 0x0c0fe60000010009 */
[-C--:B------:R-:W-:Y:S01]  /*49c0*/  FFMA.FTZ R14, R163, -R233.reuse, R14 ;  /* 0x800000e9a30e7223 */ /* 0x080fe2000001000e */
[-C--:B------:R-:W-:Y:S01]  /*49d0*/  FFMA.FTZ R15, R162, -R233.reuse, R15 ;  /* 0x800000e9a20f7223 */ /* 0x080fe2000001000f */
[CC--:B------:R-:W-:Y:S01]  /*49e0*/  FFMA.FTZ R12, R161.reuse, -R233.reuse, R12 ;  /* 0x800000e9a10c7223 */ /* 0x0c0fe2000001000c */
[CC--:B------:R-:W-:Y:S03]  /*49f0*/  FFMA.FTZ R13, R160.reuse, -R233.reuse, R13 ;  /* 0x800000e9a00d7223 */ /* 0x0c0fe6000001000d */
[-C--:B------:R-:W-:Y:S01]  /*4a00*/  FFMA.FTZ R18, R161, -R233.reuse, R18 ;  /* 0x800000e9a1127223 */ /* 0x080fe20000010012 */
[-C--:B------:R-:W-:Y:S01]  /*4a10*/  FFMA.FTZ R19, R160, -R233.reuse, R19 ;  /* 0x800000e9a0137223 */ /* 0x080fe20000010013 */
[-C--:B------:R-:W-:Y:S01]  /*4a20*/  FFMA.FTZ R16, R159, -R233.reuse, R16 ;  /* 0x800000e99f107223 */ /* 0x080fe20000010010 */
[----:B------:R-:W-:Y:S01]  /*4a30*/  FFMA.FTZ R17, R158, -R233, R17 ;  /* 0x800000e99e117223 */ /* 0x000fe20000010011 */
[----:B------:R-:W-:Y:S06]  /*4a40*/  @!P0 BRA `(.L_x_492) ;  /* 0x0000000000248947 */ /* 0x000fec0003800000 */
[----:B------:R-:W-:Y:S01]  /*4a50*/  IADD3 R68, R154, 0x40, RZ ;  /* 0x000000409a447810 */ /* 0x000fe20007ffe0ff */
[C---:B------:R-:W-:Y:S02]  /*4a60*/  IMAD.IADD R69, R225.reuse, 0x1, R239 ;  /* 0x00000001e1457824 */ /* 0x040fe400078e02ef */
[----:B------:R-:W-:Y:S02]  /*4a70*/  VIADD R71, R225, 0x40 ;  /* 0x00000040e1477836 */ /* 0x000fe40000000000 */
[----:B------:R-:W-:Y:S01]  /*4a80*/  IMAD.MOV.U32 R153, RZ, RZ, R232 ;  /* 0x000000ffff997224 */ /* 0x000fe200078e00e8 */
[----:B------:R-:W-:Y:S02]  /*4a90*/  IADD3 R69, R232, R69, -R240 ;  /* 0x00000045e8457210 */ /* 0x000fe40007ffe8f0 */
[----:B------:R-:W-:Y:S02]  /*4aa0*/  ISETP.LT.AND P0, PT, R71, R240, PT ;  /* 0x000000f04700720c */ /* 0x000fe40003f01270 */
[----:B------:R-:W-:Y:S11]  /*4ab0*/  ISETP.GE.AND P1, PT, R68, R69, PT ;  /* 0x000000454400720c */ /* 0x000ff60003f26270 */
[----:B------:R-:W-:Y:S02]  /*4ac0*/  @!UPT UIADD3 URZ, URZ, URZ, URZ ;  /* 0x0000003f3f3ff290 */ /* 0x000fe4000fffe03f */
[----:B------:R-:W-:Y:S05]  /*4ad0*/  @!P1 BRA P0, `(.L_x_493) ;  /* 0x0000000400089947 */ /* 0x000fea0000000000 */
.L_x_492:
[--C-:B------:R-:W-:Y:S01]  /*4ae0*/  IADD3 R70, R240, 0x1, -R239.reuse ;  /* 0x00000001f0467810 */ /* 0x100fe20007ffe8ef */
[----:B------:R-:W-:Y:S01]  /*4af0*/  IMAD.IADD R69, R203, 0x1, R154 ;  /* 0x00000001cb457824 */ /* 0x000fe200078e029a */
[-C--:B------:R-:W-:Y:S01]  /*4b00*/  IADD3 R68, -R153, R240.reuse, -R239 ;  /* 0x000000f099447210 */ /* 0x080fe20007ffe9ef */
[----:B------:R-:W-:Y:S02]  /*4b10*/  VIADD R80, R222, 0x1 ;  /* 0x00000001de507836 */ /* 0x000fe40000000000 */
[----:B------:R-:W-:Y:S01]  /*4b20*/  VIADD R73, R70, UR7 ;  /* 0x0000000746497c36 */ /* 0x000fe20008000000 */
[-C--:B------:R-:W-:Y:S01]  /*4b30*/  VIADDMNMX R75, R68, R69.reuse, RZ, !PT ;  /* 0x00000045444b7246 */ /* 0x080fe200078001ff */
[----:B------:R-:W-:Y:S02]  /*4b40*/  VIADD R71, R69, 0x8 ;  /* 0x0000000845477836 */ /* 0x000fe40000000000 */
[C---:B------:R-:W-:Y:S01]  /*4b50*/  VIADD R78, R222.reuse, 0x8 ;  /* 0x00000008de4e7836 */ /* 0x040fe20000000000 */
[----:B------:R-:W-:Y:S01]  /*4b60*/  VIADDMNMX R73, R73, R69, R240, PT ;  /* 0x0000004549497246 */ /* 0x000fe200038001f0 */
[C---:B------:R-:W-:Y:S01]  /*4b70*/  VIADD R76, R222.reuse, 0x9 ;  /* 0x00000009de4c7836 */ /* 0x040fe20000000000 */
[CC--:B------:R-:W-:Y:S01]  /*4b80*/  ISETP.GE.AND P0, PT, R222.reuse, R75.reuse, PT ;  /* 0x0000004bde00720c */ /* 0x0c0fe20003f06270 */
[----:B------:R-:W-:Y:S01]  /*4b90*/  VIADD R74, R222, 0x10 ;  /* 0x00000010de4a7836 */ /* 0x000fe20000000000 */
[----:B------:R-:W-:Y:S01]  /*4ba0*/  ISETP.GE.AND P6, PT, R80, R75, PT ;  /* 0x0000004b5000720c */ /* 0x000fe20003fc6270 */
[C---:B------:R-:W-:Y:S01]  /*4bb0*/  VIADD R72, R222.reuse, 0x11 ;  /* 0x00000011de487836 */ /* 0x040fe20000000000 */
[----:B------:R-:W-:Y:S01]  /*4bc0*/  IADD3 R69, R71, UR7, R70 ;  /* 0x0000000747457c10 */ /* 0x000fe2000fffe046 */
[----:B------:R-:W-:Y:S01]  /*4bd0*/  VIADD R70, R222, 0x18 ;  /* 0x00000018de467836 */ /* 0x000fe20000000000 */
[----:B------:R-:W-:Y:S01]  /*4be0*/  VIADDMNMX R71, R68, R71, RZ, !PT ;  /* 0x0000004744477246 */ /* 0x000fe200078001ff */
[C---:B------:R-:W-:Y:S01]  /*4bf0*/  VIADD R68, R222.reuse, 0x19 ;  /* 0x00000019de447836 */ /* 0x040fe20000000000 */
[-C--:B------:R-:W-:Y:S01]  /*4c00*/  ISETP.GE.OR P0, PT, R222, R73.reuse, !P0 ;  /* 0x00000049de00720c */ /* 0x080fe20004706670 */
[----:B------:R-:W-:Y:S01]  /*4c10*/  IMAD.MOV.U32 R232, RZ, RZ, R153 ;  /* 0x000000ffffe87224 */ /* 0x000fe200078e0099 */
[----:B------:R-:W-:Y:S02]  /*4c20*/  ISETP.GE.OR P6, PT, R80, R73, !P6 ;  /* 0x000000495000720c */ /* 0x000fe400077c6670 */
[----:B------:R-:W-:Y:S02]  /*4c30*/  FSEL R4, R4, -INF , !P0 ;  /* 0xff80000004047808 */ /* 0x000fe40004000000 */
[----:B------:R-:W-:Y:S02]  /*4c40*/  FSEL R5, R5, -INF , !P6 ;  /* 0xff80000005057808 */ /* 0x000fe40007000000 */
[-C--:B------:R-:W-:Y:S02]  /*4c50*/  ISETP.GE.AND P5, PT, R78, R75.reuse, PT ;  /* 0x0000004b4e00720c */ /* 0x080fe40003fa6270 */
[-C--:B------:R-:W-:Y:S02]  /*4c60*/  ISETP.GE.AND P4, PT, R76, R75.reuse, PT ;  /* 0x0000004b4c00720c */ /* 0x080fe40003f86270 */
[-C--:B------:R-:W-:Y:S02]  /*4c70*/  ISETP.GE.AND P3, PT, R74, R75.reuse, PT ;  /* 0x0000004b4a00720c */ /* 0x080fe40003f66270 */
[-C--:B------:R-:W-:Y:S02]  /*4c80*/  ISETP.GE.AND P2, PT, R72, R75.reuse, PT ;  /* 0x0000004b4800720c */ /* 0x080fe40003f46270 */
[-C--:B------:R-:W-:Y:S02]  /*4c90*/  ISETP.GE.AND P1, PT, R70, R75.reuse, PT ;  /* 0x0000004b4600720c */ /* 0x080fe40003f26270 */
[----:B------:R-:W-:Y:S02]  /*4ca0*/  ISETP.GE.AND P0, PT, R68, R75, PT ;  /* 0x0000004b4400720c */ /* 0x000fe40003f06270 */
        /* <DEDUP_REMOVED lines=37> */
.L_x_493:
[C---:B------:R-:W-:Y:S01]  /*4f00*/  FMUL.FTZ R68, R234.reuse, 1.4426950216293334961 ;  /* 0x3fb8aa3bea447820 */ /* 0x040fe20000410000 */
[----:B------:R-:W-:Y:S01]  /*4f10*/  FSETP.NEU.FTZ.AND P0, PT, R234, -INF , PT ;  /* 0xff800000ea00780b */ /* 0x000fe20003f1d000 */
[C---:B------:R-:W-:Y:S01]  /*4f20*/  FMUL.FTZ R69, R235.reuse, 1.4426950216293334961 ;  /* 0x3fb8aa3beb457820 */ /* 0x040fe20000410000 */
        /* <DEDUP_REMOVED lines=9> */
[----:B------:R-:W-:Y:S01]  /*4fc0*/  FFMA.FTZ R161, R12, UR8, -R68 ;  /* 0x000000080ca17c23 */ /* 0x000fe20008010844 */
[--C-:B------:R-:W-:Y:S01]  /*4fd0*/  FFMA.FTZ R157, R6, UR8, -R4.reuse ;  /* 0x00000008069d7c23 */ /* 0x100fe20008010804 */
[--C-:B------:R-:W-:Y:S01]  /*4fe0*/  FFMA.FTZ R156, R7, UR8, -R4.reuse ;  /* 0x00000008079c7c23 */ /* 0x100fe20008010804 */
[--C-:B------:R-:W-:Y:S01]  /*4ff0*/  FFMA.FTZ R155, R10, UR8, -R4.reuse ;  /* 0x000000080a9b7c23 */ /* 0x100fe20008010804 */
[----:B------:R-:W-:Y:S01]  /*5000*/  FFMA.FTZ R154, R11, UR8, -R4 ;  /* 0x000000080b9a7c23 */ /* 0x000fe20008010804 */
[----:B------:R-:W-:Y:S01]  /*5010*/  MUFU.EX2 R165, R165 ;  /* 0x000000a500a57308 */ /* 0x000fe20000000800 */
[----:B------:R-:W-:Y:S01]  /*5020*/  FFMA.FTZ R160, R13, UR8, -R68 ;  /* 0x000000080da07c23 */ /* 0x000fe20008010844 */
[--C-:B------:R-:W-:Y:S01]  /*5030*/  FFMA.FTZ R153, R14, UR8, -R4.reuse ;  /* 0x000000080e997c23 */ /* 0x100fe20008010804 */
[----:B------:R-:W-:Y:S01]  /*5040*/  FFMA.FTZ R150, R15, UR8, -R4 ;  /* 0x000000080f967c23 */ /* 0x000fe20008010804 */
[----:B------:R-:W-:Y:S01]  /*5050*/  FFMA.FTZ R159, R16, UR8, -R68 ;  /* 0x00000008109f7c23 */ /* 0x000fe20008010844 */
[----:B------:R-:W-:Y:S01]  /*5060*/  FFMA.FTZ R149, R18, UR8, -R4 ;  /* 0x0000000812957c23 */ /* 0x000fe20008010804 */
        /* <DEDUP_REMOVED lines=42> */
[----:B------:R-:W-:Y:S05]  /*5310*/  LDSM.16.M88.4 R84, [R97+0xc000] ;  /* 0x00c000006154783b */ /* 0x000fea0000000200 */
[----:B------:R-:W4:Y:S05]  /*5320*/  LDSM.16.M88.4 R88, [R196+0x6000] ;  /* 0x00600000c458783b */ /* 0x000f2a0000000200 */
        /* <DEDUP_REMOVED lines=11> */
[----:B------:R-:W3:Y:S05]  /*53e0*/  LDSM.16.M88.4 R72, [R195+0x6800] ;  /* 0x00680000c348783b */ /* 0x000eea0000000200 */
[C---:B------:R-:W-:Y:S01]  /*53f0*/  HMMA.16816.F32 R4, R84.reuse, R88, R4 ;  /* 0x000000585404723c */ /* 0x040fe20000001804 */
[----:B------:R-:W-:Y:S05]  /*5400*/  LDSM.16.M88.4 R80, [R99+0xe000] ;  /* 0x00e000006350783b */ /* 0x000fea0000000200 */
[C---:B------:R-:W-:Y:S01]  /*5410*/  HMMA.16816.F32 R8, R84.reuse, R90, R8 ;  /* 0x0000005a5408723c */ /* 0x040fe20000001808 */
[----:B------:R-:W4:Y:S05]  /*5420*/  LDSM.16.M88.4 R88, [R198+UR5+0x1a000] ;  /* 0x01a00005c658783b */ /* 0x000f2a0008000200 */
[C---:B-1----:R-:W-:Y:S06]  /*5430*/  HMMA.16816.F32 R12, R84.reuse, R68, R12 ;  /* 0x00000044540c723c */ /* 0x042fec000000180c */
[----:B------:R-:W-:Y:S01]  /*5440*/  HMMA.16816.F32 R16, R84, R70, R16 ;  /* 0x000000465410723c */ /* 0x000fe20000001810 */
[----:B------:R-:W1:Y:S05]  /*5450*/  LDSM.16.M88.4 R68, [R198+UR5+0x1a800] ;  /* 0x01a80005c644783b */ /* 0x000e6a0008000200 */
[C---:B--2---:R-:W-:Y:S01]  /*5460*/  HMMA.16816.F32 R4, R76.reuse, R92, R4 ;  /* 0x0000005c4c04723c */ /* 0x044fe20000001804 */
[----:B------:R-:W-:Y:S05]  /*5470*/  LDSM.16.M88.4 R84, [R98+0xe000] ;  /* 0x00e000006254783b */ /* 0x000fea0000000200 */
[C---:B------:R-:W-:Y:S01]  /*5480*/  HMMA.16816.F32 R8, R76.reuse, R94, R8 ;  /* 0x0000005e4c08723c */ /* 0x040fe20000001808 */
[----:B------:R-:W2:Y:S05]  /*5490*/  LDSM.16.M88.4 R92, [R197+0x8000] ;  /* 0x00800000c55c783b */ /* 0x000eaa0000000200 */
[C---:B---3--:R-:W-:Y:S06]  /*54a0*/  HMMA.16816.F32 R12, R76.reuse, R72, R12 ;  /* 0x000000484c0c723c */ /* 0x048fec000000180c */
[----:B------:R-:W-:Y:S01]  /*54b0*/  HMMA.16816.F32 R16, R76, R74, R16 ;  /* 0x0000004a4c10723c */ /* 0x000fe20000001810 */
[----:B------:R-:W3:Y:S05]  /*54c0*/  LDSM.16.M88.4 R72, [R197+0x8800] ;  /* 0x00880000c548783b */ /* 0x000eea0000000200 */
[C---:B----4-:R-:W-:Y:S01]  /*54d0*/  HMMA.16816.F32 R4, R80.reuse, R88, R4 ;  /* 0x000000585004723c */ /* 0x050fe20000001804 */
[----:B------:R-:W-:Y:S05]  /*54e0*/  LDSM.16.M88.4 R76, [R97+0xe000] ;  /* 0x00e00000614c783b */ /* 0x000fea0000000200 */
[C---:B------:R-:W-:Y:S01]  /*54f0*/  HMMA.16816.F32 R8, R80.reuse, R90, R8 ;  /* 0x0000005a5008723c */ /* 0x040fe20000001808 */
[----:B------:R-:W4:Y:S05]  /*5500*/  LDSM.16.M88.4 R88, [R196+0x8000] ;  /* 0x00800000c458783b */ /* 0x000f2a0000000200 */
[C---:B-1----:R-:W-:Y:S06]  /*5510*/  HMMA.16816.F32 R12, R80.reuse, R68, R12 ;  /* 0x00000044500c723c */ /* 0x042fec000000180c */
[----:B------:R-:W-:Y:S01]  /*5520*/  HMMA.16816.F32 R16, R80, R70, R16 ;  /* 0x000000465010723c */ /* 0x000fe20000001810 */
[----:B------:R-:W1:Y:S05]  /*5530*/  LDSM.16.M88.4 R68, [R196+0x8800] ;  /* 0x00880000c444783b */ /* 0x000e6a0000000200 */
        /* <DEDUP_REMOVED lines=43> */
[C---:B-----5:R-:W-:Y:S01]  /*57f0*/  FADD.FTZ R4, -R152.reuse, R4 ;  /* 0x0000000498047221 */ /* 0x060fe20000010100 */
[C---:B------:R-:W-:Y:S01]  /*5800*/  FADD.FTZ R5, -R152.reuse, R5 ;  /* 0x0000000598057221 */ /* 0x040fe20000010100 */
[C---:B------:R-:W-:Y:S03]  /*5810*/  FADD.FTZ R6, -R151.reuse, R6 ;  /* 0x0000000697067221 */ /* 0x040fe60000010100 */
[C---:B------:R-:W-:Y:S01]  /*5820*/  FADD.FTZ R7, -R151.reuse, R7 ;  /* 0x0000000797077221 */ /* 0x040fe20000010100 */
[C---:B------:R-:W-:Y:S01]  /*5830*/  FADD.FTZ R8, -R152.reuse, R8 ;  /* 0x0000000898087221 */ /* 0x040fe20000010100 */
[----:B------:R-:W-:Y:S01]  /*5840*/  FADD.FTZ R9, -R152, R9 ;  /* 0x0000000998097221 */ /* 0x000fe20000010100 */
[C---:B------:R-:W-:Y:S01]  /*5850*/  FADD.FTZ R10, -R151.reuse, R10 ;  /* 0x0000000a970a7221 */ /* 0x040fe20000010100 */
        /* <DEDUP_REMOVED lines=9> */
[C---:B------:R-:W-:Y:S01]  /*58f0*/  FADD.FTZ R16, -R152.reuse, R16 ;  /* 0x0000001098107221 */ /* 0x040fe20000010100 */
[----:B------:R-:W-:Y:S01]  /*5900*/  FADD.FTZ R17, -R152, R17 ;  /* 0x0000001198117221 */ /* 0x000fe20000010100 */
        /* <DEDUP_REMOVED lines=39> */
[C---:B--2---:R-:W-:Y:S01]  /*5b80*/  LEA.HI.X R248, R5.reuse, R8, R4, 0x5, P5 ;  /* 0x0000000805f87211 */ /* 0x044fe200028f2c04 */
[--C-:B------:R-:W-:Y:S01]  /*5b90*/  IMAD.IADD R236, R236, 0x1, R7.reuse ;  /* 0x00000001ecec7824 */ /* 0x100fe200078e0207 */
[----:B------:R-:W-:Y:S01]  /*5ba0*/  @!P3 LEA R8, P5, R5, R10, 0x6 ;  /* 0x0000000a0508b211 */ /* 0x000fe200078a30ff */
[--C-:B------:R-:W-:Y:S01]  /*5bb0*/  IMAD.IADD R230, R230, 0x1, R7.reuse ;  /* 0x00000001e6e67824 */ /* 0x100fe200078e0207 */
[-CC-:B------:R-:W-:Y:S01]  /*5bc0*/  @!P2 LEA.HI.X R13, R9, R249.reuse, R248.reuse, 0x1, P4 ;  /* 0x000000f9090da211 */ /* 0x180fe200020f0cf8 */
        /* <DEDUP_REMOVED lines=54> */
.L_x_494:
        /* <DEDUP_REMOVED lines=137> */
.L_x_495:
        /* <DEDUP_REMOVED lines=82> */
[----:B------:R2:W-:Y:S03]  /*6ce0*/  REDG.E.ADD.F32.FTZ.RN.STRONG.GPU desc[UR14][R162.64], R5 ;  /* 0x00000005a20079a6 */ /* 0x0005e6000c10f38e */
[-C--:B------:R-:W-:Y:S01]  /*6cf0*/  LEA.HI.X.SX32 R167, R157, R245.reuse, 0x2, P0 ;  /* 0x000000f59da77211 */ /* 0x080fe200000f16ff */
[----:B------:R-:W-:Y:S01]  /*6d00*/  REDG.E.ADD.F32.FTZ.RN.STRONG.GPU desc[UR14][R168.64], R6 ;  /* 0x00000006a80079a6 */ /* 0x000fe2000c10f38e */
[CC--:B------:R-:W-:Y:S01]  /*6d10*/  LEA R164, P1, R159.reuse, R244.reuse, 0x2 ;  /* 0x000000f49fa47211 */ /* 0x0c0fe200078210ff */
[C---:B------:R-:W-:Y:S02]  /*6d20*/  IMAD R157, R250.reuse, 0x30, RZ ;  /* 0x00000030fa9d7824 */ /* 0x040fe400078e02ff */
[----:B------:R3:W-:Y:S01]  /*6d30*/  REDG.E.ADD.F32.FTZ.RN.STRONG.GPU desc[UR14][R166.64], R7 ;  /* 0x00000007a60079a6 */ /* 0x0007e2000c10f38e */
[-C--:B------:R-:W-:Y:S01]  /*6d40*/  LEA.HI.X.SX32 R165, R159, R245.reuse, 0x2, P1 ;  /* 0x000000f59fa57211 */ /* 0x080fe200008f16ff */
[C---:B------:R-:W-:Y:S01]  /*6d50*/  IMAD R159, R250.reuse, 0x38, RZ ;  /* 0x00000038fa9f7824 */ /* 0x040fe200078e02ff */
        /* <DEDUP_REMOVED lines=211> */
[----:B------:R-:W-:Y:S01]  /*7a90*/  ISETP.GT.AND P2, PT, R238, R223, PT ;  /* 0x000000dfee00720c */ /* 0x000fe20003f44270 */
        /* <DEDUP_REMOVED lines=74> */
[----:B------:R1:W-:Y:S01]  /*7f40*/  STS [R216], R101 ;  /* 0x00000065d8007388 */ /* 0x0003e20000000800 */
[----:B------:R-:W-:Y:S01]  /*7f50*/  F2FP.F16.F32.PACK_AB R131, R131, R130 ;  /* 0x000000828383723e */ /* 0x000fe200000000ff */
[----:B------:R-:W-:Y:S01]  /*7f60*/  FMUL.FTZ R140, R140, UR4 ;  /* 0x000000048c8c7c20 */ /* 0x000fe20008410000 */
[----:B------:R-:W-:Y:S01]  /*7f70*/  FMUL.FTZ R141, R141, UR4 ;  /* 0x000000048d8d7c20 */ /* 0x000fe20008410000 */
[----:B------:R1:W-:Y:S01]  /*7f80*/  STS [R216+0x400], R103 ;  /* 0x00040067d8007388 */ /* 0x0003e20000000800 */
[----:B------:R-:W-:Y:S01]  /*7f90*/  FMUL.FTZ R142, R142, UR4 ;  /* 0x000000048e8e7c20 */ /* 0x000fe20008410000 */
[----:B------:R-:W-:Y:S01]  /*7fa0*/  FMUL.FTZ R143, R143, UR4 ;  /* 0x000000048f8f7c20 */ /* 0x000fe20008410000 */
[----:B------:R-:W-:Y:S01]  /*7fb0*/  F2FP.F16.F32.PACK_AB R121, R121, R120 ;  /* 0x000000787979723e */ /* 0x000fe200000000ff */
[----:B------:R1:W-:Y:S01]  /*7fc0*/  STS [R218], R113 ;  /* 0x00000071da007388 */ /* 0x0003e20000000800 */
[----:B------:R-:W-:Y:S01]  /*7fd0*/  F2FP.F16.F32.PACK_AB R123, R123, R122 ;  /* 0x0000007a7b7b723e */ /* 0x000fe200000000ff */
[----:B------:R-:W2:Y:S01]  /*7fe0*/  @P0 LDC.64 R2, c[0x0][0x450] ;  /* 0x00011400ff020b82 */ /* 0x000ea20000000a00 */
[----:B------:R-:W-:Y:S01]  /*7ff0*/  F2FP.F16.F32.PACK_AB R125, R125, R124 ;  /* 0x0000007c7d7d723e */ /* 0x000fe200000000ff */
[----:B------:R1:W-:Y:S01]  /*8000*/  STS [R218+0x400], R115 ;  /* 0x00040073da007388 */ /* 0x0003e20000000800 */
[----:B------:R-:W-:-:S02]  /*8010*/  F2FP.F16.F32.PACK_AB R127, R127, R126 ;  /* 0x0000007e7f7f723e */ /* 0x000fc400000000ff */
[----:B------:R-:W-:Y:S01]  /*8020*/  F2FP.F16.F32.PACK_AB R133, R133, R132 ;  /* 0x000000848585723e */ /* 0x000fe200000000ff */
[----:B------:R1:W-:Y:S01]  /*8030*/  STS [R216+0x1000], R105 ;  /* 0x00100069d8007388 */ /* 0x0003e20000000800 */
[----:B------:R-:W-:Y:S01]  /*8040*/  F2FP.F16.F32.PACK_AB R135, R135, R134 ;  /* 0x000000868787723e */ /* 0x000fe200000000ff */
[----:B------:R-:W3:Y:S01]  /*8050*/  @P0 LDC.64 R4, c[0x0][0x458] ;  /* 0x00011600ff040b82 */ /* 0x000ee20000000a00 */
[----:B------:R-:W-:Y:S01]  /*8060*/  F2FP.F16.F32.PACK_AB R145, R145, R144 ;  /* 0x000000909191723e */ /* 0x000fe200000000ff */
[----:B------:R1:W-:Y:S01]  /*8070*/  STS [R216+0x1400], R107 ;  /* 0x0014006bd8007388 */ /* 0x0003e20000000800 */
[----:B------:R-:W-:Y:S02]  /*8080*/  F2FP.F16.F32.PACK_AB R147, R147, R146 ;  /* 0x000000929393723e */ /* 0x000fe400000000ff */
[----:B------:R-:W-:Y:S01]  /*8090*/  F2FP.F16.F32.PACK_AB R137, R137, R136 ;  /* 0x000000888989723e */ /* 0x000fe200000000ff */
[----:B------:R1:W-:Y:S01]  /*80a0*/  STS [R218+0x1000], R109 ;  /* 0x0010006dda007388 */ /* 0x0003e20000000800 */
[----:B------:R-:W-:-:S02]  /*80b0*/  F2FP.F16.F32.PACK_AB R139, R139, R138 ;  /* 0x0000008a8b8b723e */ /* 0x000fc400000000ff */
[----:B------:R-:W-:Y:S01]  /*80c0*/  F2FP.F16.F32.PACK_AB R141, R141, R140 ;  /* 0x0000008c8d8d723e */ /* 0x000fe200000000ff */
[----:B------:R1:W-:Y:S01]  /*80d0*/  STS [R218+0x1400], R111 ;  /* 0x0014006fda007388 */ /* 0x0003e20000000800 */
[----:B------:R-:W-:Y:S02]  /*80e0*/  F2FP.F16.F32.PACK_AB R143, R143, R142 ;  /* 0x0000008e8f8f723e */ /* 0x000fe400000000ff */
        /* <DEDUP_REMOVED lines=29> */
[CC--:B------:R-:W-:Y:S02]  /*82c0*/  @P0 IADD3 R10, R237.reuse, R242.reuse, RZ ;  /* 0x000000f2ed0a0210 */ /* 0x0c0fe40007ffe0ff */
[----:B------:R-:W-:Y:S01]  /*82d0*/  @P0 IADD3 R8, R237, R242, RZ ;  /* 0x000000f2ed080210 */ /* 0x000fe20007ffe0ff */
[----:B------:R1:W-:Y:S01]  /*82e0*/  STS [R218+0x4000], R145 ;  /* 0x00400091da007388 */ /* 0x0003e20000000800 */
[----:B------:R-:W-:Y:S01]  /*82f0*/  F2FP.F16.F32.PACK_AB R61, R61, R60 ;  /* 0x0000003c3d3d723e */ /* 0x000fe200000000ff */
[C---:B--2---:R-:W-:Y:S01]  /*8300*/  @P0 IMAD R44, R10.reuse, R3, RZ ;  /* 0x000000030a2c0224 */ /* 0x044fe200078e02ff */
[----:B------:R-:W-:Y:S01]  /*8310*/  F2FP.F16.F32.PACK_AB R63, R63, R62 ;  /* 0x0000003e3f3f723e */ /* 0x000fe200000000ff */
[----:B------:R1:W-:Y:S01]  /*8320*/  STS [R218+0x4400], R147 ;  /* 0x00440093da007388 */ /* 0x0003e20000000800 */
[----:B------:R-:W-:-:S03]  /*8330*/  @P0 IMAD.WIDE.U32 R10, R10, R2, RZ ;  /* 0x000000020a0a0225 */ /* 0x000fc600078e00ff */
[----:B------:R1:W-:Y:S01]  /*8340*/  STS [R216+0x5000], R137 ;  /* 0x00500089d8007388 */ /* 0x0003e20000000800 */
[C---:B---3--:R-:W-:Y:S01]  /*8350*/  @P0 IMAD R6, R8.reuse, R5, RZ ;  /* 0x0000000508060224 */ /* 0x048fe200078e02ff */
[----:B------:R-:W-:Y:S01]  /*8360*/  @P0 IADD3 R44, R11, R44, RZ ;  /* 0x0000002c0b2c0210 */ /* 0x000fe20007ffe0ff */
[----:B------:R-:W-:Y:S01]  /*8370*/  @P0 IMAD.WIDE.U32 R8, R8, R4, RZ ;  /* 0x0000000408080225 */ /* 0x000fe200078e00ff */
[----:B------:R1:W-:Y:S01]  /*8380*/  STS [R216+0x5400], R139 ;  /* 0x0054008bd8007388 */ /* 0x0003e20000000800 */
[----:B------:R-:W-:Y:S02]  /*8390*/  SHF.R.S32.HI R11, RZ, 0x1f, R208 ;  /* 0x0000001fff0b7819 */ /* 0x000fe400000114d0 */
[----:B------:R-:W-:Y:S01]  /*83a0*/  @P0 IMAD.MOV.U32 R46, RZ, RZ, R10 ;  /* 0x000000ffff2e0224 */ /* 0x000fe200078e000a */
[----:B------:R1:W-:Y:S01]  /*83b0*/  STS [R218+0x5000], R141 ;  /* 0x0050008dda007388 */ /* 0x0003e20000000800 */
[----:B------:R-:W-:Y:S01]  /*83c0*/  @P0 IADD3 R6, R9, R6, RZ ;  /* 0x0000000609060210 */ /* 0x000fe20007ffe0ff */
[----:B------:R-:W-:-:S02]  /*83d0*/  @P0 IMAD.MOV.U32 R56, RZ, RZ, R8 ;  /* 0x000000ffff380224 */ /* 0x000fc400078e0008 */
        /* <DEDUP_REMOVED lines=33> */
[----:B-1----:R-:W-:-:S05]  /*85f0*/  IMAD.WIDE.U32 R46, R208, R8, R12 ;  /* 0x00000008d02e7225 */ /* 0x002fca00078e000c */
[----:B------:R-:W-:Y:S02]  /*8600*/  IADD3 R44, R47, R7, RZ ;  /* 0x000000072f2c7210 */ /* 0x000fe40007ffe0ff */
.L_x_497:
        /* <DEDUP_REMOVED lines=11> */
[----:B------:R-:W-:-:S07]  /*86c0*/  IADD3 R6, R57, R7, RZ ;  /* 0x0000000739067210 */ /* 0x000fce0007ffe0ff */
.L_x_498:
[----:B------:R-:W-:Y:S01]  /*86d0*/  STS [R218+0xb000], R61 ;  /* 0x00b0003dda007388 */ /* 0x000fe20000000800 */
[----:B-1----:R-:W-:Y:S01]  /*86e0*/  SHF.R.S32.HI R57, RZ, 0x1f, R225 ;  /* 0x0000001fff397819 */ /* 0x002fe200000114e1 */
[----:B------:R-:W-:Y:S01]  /*86f0*/  IMAD.MOV.U32 R62, RZ, RZ, R206 ;  /* 0x000000ffff3e7224 */ /* 0x000fe200078e00ce */
[----:B------:R-:W-:Y:S01]  /*8700*/  SHF.R.S32.HI R7, RZ, 0x1f, R214 ;  /* 0x0000001fff077819 */ /* 0x000fe200000114d6 */
[----:B------:R1:W-:Y:S01]  /*8710*/  STS [R218+0xb400], R63 ;  /* 0x00b4003fda007388 */ /* 0x0003e20000000800 */
[----:B------:R-:W-:Y:S01]  /*8720*/  IMAD R240, R211, -0x40, R240 ;  /* 0xffffffc0d3f07824 */ /* 0x000fe200078e02f0 */
[----:B------:R-:W-:Y:S01]  /*8730*/  ULDC.64 UR6, c[0x0][0x468] ;  /* 0x00011a0000067ab9 */ /* 0x000fe20000000a00 */
[----:B------:R-:W-:Y:S01]  /*8740*/  IMAD R48, R57, R2, RZ ;  /* 0x0000000239307224 */ /* 0x000fe200078e02ff */
[----:B------:R-:W-:Y:S01]  /*8750*/  BAR.SYNC.DEFER_BLOCKING 0x0 ;  /* 0x0000000000007b1d */ /* 0x000fe20000010000 */
[----:B------:R-:W-:Y:S02]  /*8760*/  SHF.R.S32.HI R59, RZ, 0x1f, R205 ;  /* 0x0000001fff3b7819 */ /* 0x000fe400000114cd */
[----:B------:R-:W-:Y:S01]  /*8770*/  ISETP.GE.AND P4, PT, R205, R240, PT ;  /* 0x000000f0cd00720c */ /* 0x000fe20003f86270 */
[----:B------:R-:W-:-:S02]  /*8780*/  IMAD R45, R225, R3, R48 ;  /* 0x00000003e12d7224 */ /* 0x000fc400078e0230 */
[----:B------:R-:W-:Y:S01]  /*8790*/  BSSY B0, `(.L_x_499) ;  /* 0x0000027000007945 */ /* 0x000fe20003800000 */
[----:B-1----:R-:W-:Y:S01]  /*87a0*/  SHF.R.S32.HI R63, RZ, 0x1f, R206 ;  /* 0x0000001fff3f7819 */ /* 0x002fe200000114ce */
[----:B------:R1:W2:Y:S02]  /*87b0*/  LDS.128 R40, [R213+0x13000] ;  /* 0x01300000d5287984 */ /* 0x0002a40000000c00 */
[----:B------:R-:W-:Y:S02]  /*87c0*/  IMAD.WIDE.U32 R50, R225, R2, R62 ;  /* 0x00000002e1327225 */ /* 0x000fe400078e003e */
[----:B------:R1:W3:Y:S01]  /*87d0*/  LDS.128 R36, [R213+0x15000] ;  /* 0x01500000d5247984 */ /* 0x0002e20000000c00 */
[----:B------:R-:W-:-:S03]  /*87e0*/  IADD3 R64, P0, R46, R50, RZ ;  /* 0x000000322e407210 */ /* 0x000fc60007f1e0ff */
        /* <DEDUP_REMOVED lines=9> */
[----:B------:R1:W1:Y:S03]  /*8880*/  LDS.128 R20, [R213+0x1a000] ;  /* 0x01a00000d5147984 */ /* 0x0002660000000c00 */
[----:B------:R-:W-:Y:S01]  /*8890*/  IMAD.IADD R61, R45, 0x1, R65 ;  /* 0x000000012d3d7824 */ /* 0x000fe200078e0241 */
        /* <DEDUP_REMOVED lines=22> */
.L_x_500:
[----:B------:R-:W-:Y:S05]  /*8a00*/  BSYNC B0 ;  /* 0x0000000000007941 */ /* 0x000fea0003800000 */
.L_x_499:
        /* <DEDUP_REMOVED lines=19> */
.L_x_502:
[----:B------:R-:W-:Y:S05]  /*8b40*/  BSYNC B0 ;  /* 0x0000000000007941 */ /* 0x000fea0003800000 */
.L_x_501:
        /* <DEDUP_REMOVED lines=28> */
.L_x_504:
[----:B------:R-:W-:Y:S05]  /*8d10*/  BSYNC B0 ;  /* 0x0000000000007941 */ /* 0x000fea0003800000 */
.L_x_503:
        /* <DEDUP_REMOVED lines=19> */
.L_x_473:
[----:B------:R-:W-:Y:S05]  /*8e50*/  BSYNC B1 ;  /* 0x0000000000017941 */ /* 0x000fea0003800000 */
.L_x_459:
[----:B-1-34-:R-:W1:Y:S02]  /*8e60*/  LDC R2, c[0x0][0xc] ;  /* 0x00000300ff027b82 */ /* 0x01ae640000000800 */
[----:B-1----:R-:W-:-:S04]  /*8e70*/  IADD3 R211, R2, R211, RZ ;  /* 0x000000d302d37210 */ /* 0x002fc80007ffe0ff */
[----:B------:R-:W-:-:S13]  /*8e80*/  ISETP.GE.AND P0, PT, R211, UR12, PT ;  /* 0x0000000cd3007c0c */ /* 0x000fda000bf06270 */
[----:B------:R-:W-:Y:S05]  /*8e90*/  @P0 BRA `(.L_x_505) ;  /* 0x0000000000040947 */ /* 0x000fea0003800000 */
[----:B------:R-:W-:Y:S05]  /*8ea0*/  BRA `(.L_x_506) ;  /* 0xffffff7800987947 */ /* 0x000fea000383ffff */
.L_x_505:
[----:B------:R-:W-:Y:S05]  /*8eb0*/  EXIT ;  /* 0x000000000000794d */ /* 0x000fea0003800000 */
.L_x_507:
        /* <DEDUP_REMOVED lines=12> */
.L_x_1593:


//--------------------- .text._ZN5flash27flash_bwd_convert_dq_kernelI23Flash_bwd_kernel_traitsILi192ELi64ELi64ELi8ELi4ELi2ELi2ELb1ELb1EN7cutlass6half_tE19Flash_kernel_traitsILi192ELi64ELi64ELi8ES3_EEEEvNS_16Flash_bwd_paramsEi --------------------------
	.section	.text._ZN5flash27flash_bwd_convert_dq_kernelI23Flash_bwd_kernel_traitsILi192ELi64ELi64ELi8ELi4ELi2ELi2ELb1ELb1EN7cutlass6half_tE19Flash_kernel_traitsILi192ELi64ELi64ELi8ES3_EEEEvNS_16Flash_bwd_paramsEi,"ax",@progbits
	.align	128
        .global         _ZN5flash27flash_bwd_convert_dq_kernelI23Flash_bwd_kernel_traitsILi192ELi64ELi64ELi8ELi4ELi2ELi2ELb1ELb1EN7cutlass6half_tE19Flash_kernel_traitsILi192ELi64ELi64ELi8ES3_EEEEvNS_16Flash_bwd_paramsEi
        .type           _ZN5flash27flash_bwd_convert_dq_kernelI23Flash_bwd_kernel_traitsILi192ELi64ELi64ELi8ELi4ELi2ELi2ELb1ELb1EN7cutlass6half_tE19Flash_kernel_traitsILi192ELi64ELi64ELi8ES3_EEEEvNS_16Flash_bwd_paramsEi,@function
        .size           _ZN5flash27flash_bwd_convert_dq_kernelI23Flash_bwd_kernel_traitsILi192ELi64ELi64ELi8ELi4ELi2ELi2ELb1ELb1EN7cutlass6half_tE19Flash_kernel_traitsILi192ELi64ELi64ELi8ES3_EEEEvNS_16Flash_bwd_paramsEi,(.L_x_1594 - _ZN5flash27flash_bwd_convert_dq_kernelI23Flash_bwd_kernel_traitsILi192ELi64ELi64ELi8ELi4ELi2ELi2ELb1ELb1EN7cutlass6half_tE19Flash_kernel_traitsILi192ELi64ELi64ELi8ES3_EEEEvNS_16Flash_bwd_paramsEi)
        .other          _ZN5flash27flash_bwd_convert_dq_kernelI23Flash_bwd_kernel_traitsILi192ELi64ELi64ELi8ELi4ELi2ELi2ELb1ELb1EN7cutlass6half_tE19Flash_kernel_traitsILi192ELi64ELi64ELi8ES3_EEEEvNS_16Flash_bwd_paramsEi,@"STO_CUDA_ENTRY STV_DEFAULT"
_ZN5flash27flash_bwd_convert_dq_kernelI23Flash_bwd_kernel_traitsILi192ELi64ELi64ELi8ELi4ELi2ELi2ELb1ELb1EN7cutlass6half_tE19Flash_kernel_traitsILi192ELi64ELi64ELi8ES3_EEEEvNS_16Flash_bwd_paramsEi:
.text._ZN5flash27flash_bwd_convert_dq_kernelI23Flash_bwd_kernel_traitsILi192ELi64ELi64ELi8ELi4ELi2ELi2ELb1ELb1EN7cutlass6half_tE19Flash_kernel_traitsILi192ELi64ELi64ELi8ES3_EEEEvNS_16Flash_bwd_paramsEi:
[----:B------:R-:W-:Y:S01]  /*0000*/  LDC R1, c[0x0][0x28] ;  /* 0x00000a00ff017b82 */ /* 0x000fe20000000800 */
[----:B------:R-:W0:Y:S07]  /*0010*/  S2R R44, SR_CTAID.Y ;  /* 0x00000000002c7919 */ /* 0x000e2e0000002600 */
[----:B------:R-:W0:Y:S01]  /*0020*/  LDC.64 R2, c[0x0][0x2f0] ;  /* 0x0000bc00ff027b82 */ /* 0x000e220000000a00 */
[----:B------:R-:W-:Y:S01]  /*0030*/  ULDC.64 UR4, c[0x0][0x2f0] ;  /* 0x0000bc0000047ab9 */ /* 0x000fe20000000a00 */
[----:B------:R-:W-:Y:S01]  /*0040*/  MOV R47, 0xffffffff ;  /* 0xffffffff002f7802 */ /* 0x000fe20000000f00 */
[----:B------:R-:W-:Y:S01]  /*0050*/  ULDC.64 UR6, c[0x0][0x208] ;  /* 0x0000820000067ab9 */ /* 0x000fe20000000a00 */
[----:B------:R-:W-:-:S04]  /*0060*/  ISETP.NE.U32.AND P0, PT, RZ, UR4, PT ;  /* 0x00000004ff007c0c */ /* 0x000fc8000bf05070 */
[----:B------:R-:W-:Y:S01]  /*0070*/  ISETP.NE.AND.EX P0, PT, RZ, UR5, PT, P0 ;  /* 0x00000005ff007c0c */ /* 0x000fe2000bf05300 */
[----:B0-----:R-:W-:-:S12]  /*0080*/  IMAD.WIDE R2, R44, 0x4, R2 ;  /* 0x000000042c027825 */ /* 0x001fd800078e0202 */
[----:B------:R-:W2:Y:S04]  /*0090*/  @P0 LDG.E R47, desc[UR6][R2.64] ;  /* 0x00000006022f0981 */ /* 0x000ea8000c1e1900 */
[----:B------:R-:W2:Y:S01]  /*00a0*/  @P0 LDG.E R80, desc[UR6][R2.64+0x4] ;  /* 0x0000040602500981 */ /* 0x000ea2000c1e1900 */
[----:B------:R-:W0:Y:S02]  /*00b0*/  S2R R79, SR_CTAID.X ;  /* 0x00000000004f7919 */ /* 0x000e240000002500 */
[----:B0-----:R-:W-:Y:S01]  /*00c0*/  SHF.L.U32 R79, R79, 0x6, RZ ;  /* 0x000000064f4f7819 */ /* 0x001fe200000006ff */
[----:B--2---:R-:W-:-:S06]  /*00d0*/  @P0 IMAD.IADD R80, R80, 0x1, -R47 ;  /* 0x0000000150500824 */ /* 0x004fcc00078e0a2f */
[----:B------:R-:W0:Y:S02]  /*00e0*/  @!P0 LDC R80, c[0x0][0x2c4] ;  /* 0x0000b100ff508b82 */ /* 0x000e240000000800 */
[----:B0-----:R-:W-:-:S13]  /*00f0*/  ISETP.GT.AND P1, PT, R80, R79, PT ;  /* 0x0000004f5000720c */ /* 0x001fda0003f24270 */
[----:B------:R-:W-:Y:S05]  /*0100*/  @!P1 EXIT ;  /* 0x000000000000994d */ /* 0x000fea0003800000 */
[----:B------:R-:W0:Y:S01]  /*0110*/  S2R R6, SR_TID.X ;  /* 0x0000000000067919 */ /* 0x000e220000002100 */
[----:B------:R-:W-:Y:S01]  /*0120*/  ISETP.NE.AND P2, PT, R47, -0x1, PT ;  /* 0xffffffff2f00780c */ /* 0x000fe20003f45270 */
[----:B------:R-:W1:Y:S01]  /*0130*/  LDC R75, c[0x0][0x490] ;  /* 0x00012400ff4b7b82 */ /* 0x000e620000000800 */
[----:B------:R-:W-:Y:S01]  /*0140*/  HFMA2.MMA R41, -RZ, RZ, 0, 0 ;  /* 0x00000000ff297435 */ /* 0x000fe200000001ff */
[----:B------:R-:W2:Y:S01]  /*0150*/  S2R R50, SR_TID.X ;  /* 0x0000000000327919 */ /* 0x000ea20000002100 */
[----:B------:R-:W-:Y:S02]  /*0160*/  SHF.R.S32.HI R51, RZ, 0x1f, R79 ;  /* 0x0000001fff337819 */ /* 0x000fe4000001144f */
[----:B------:R-:W-:Y:S02]  /*0170*/  CS2R R72, SRZ ;  /* 0x0000000000487805 */ /* 0x000fe4000001ff00 */
[----:B------:R-:W-:Y:S01]  /*0180*/  CS2R R70, SRZ ;  /* 0x0000000000467805 */ /* 0x000fe2000001ff00 */
[----:B------:R-:W3:Y:S01]  /*0190*/  S2R R74, SR_CTAID.Z ;  /* 0x00000000004a7919 */ /* 0x000ee20000002700 */
[----:B------:R-:W-:-:S02]  /*01a0*/  CS2R R68, SRZ ;  /* 0x0000000000447805 */ /* 0x000fc4000001ff00 */
[----:B------:R-:W-:Y:S02]  /*01b0*/  CS2R R66, SRZ ;  /* 0x0000000000427805 */ /* 0x000fe4000001ff00 */
[----:B------:R-:W-:Y:S02]  /*01c0*/  CS2R R64, SRZ ;  /* 0x0000000000407805 */ /* 0x000fe4000001ff00 */
[----:B------:R-:W-:Y:S02]  /*01d0*/  CS2R R62, SRZ ;  /* 0x00000000003e7805 */ /* 0x000fe4000001ff00 */
[----:B------:R-:W-:Y:S01]  /*01e0*/  CS2R R60, SRZ ;  /* 0x00000000003c7805 */ /* 0x000fe2000001ff00 */
[----:B------:R-:W4:Y:S01]  /*01f0*/  @P2 LDC.64 R4, c[0x0][0x448] ;  /* 0x00011200ff042b82 */ /* 0x000f220000000a00 */
        /* <DEDUP_REMOVED lines=15> */
[----:B-1----:R-:W-:Y:S02]  /*02f0*/  ISETP.GE.AND P1, PT, R75, 0x1, PT ;  /* 0x000000014b00780c */ /* 0x002fe40003f26270 */
[----:B0-----:R-:W-:-:S04]  /*0300*/  SHF.R.S32.HI R7, RZ, 0x1f, R6 ;  /* 0x0000001fff077819 */ /* 0x001fc80000011406 */
[CC--:B------:R-:W-:Y:S02]  /*0310*/  LEA.HI R0, R7.reuse, R6.reuse, RZ, 0x2 ;  /* 0x0000000607007211 */ /* 0x0c0fe400078f10ff */
[----:B------:R-:W-:Y:S01]  /*0320*/  LEA.HI R38, R7, R6, RZ, 0x3 ;  /* 0x0000000607267211 */ /* 0x000fe200078f18ff */
[C---:B----4-:R-:W-:Y:S01]  /*0330*/  @P2 IMAD.WIDE.U32 R82, R47.reuse, R4, RZ ;  /* 0x000000042f522225 */ /* 0x050fe200078e00ff */
[--C-:B------:R-:W-:Y:S02]  /*0340*/  SHF.R.S32.HI R76, RZ, 0x2, R0.reuse ;  /* 0x00000002ff4c7819 */ /* 0x100fe40000011400 */
[----:B------:R-:W-:Y:S01]  /*0350*/  SHF.R.S32.HI R3, RZ, 0x1f, R0 ;  /* 0x0000001fff037819 */ /* 0x000fe20000011400 */
[----:B------:R-:W-:Y:S01]  /*0360*/  @P2 IMAD R81, R47, R5, R83 ;  /* 0x000000052f512224 */ /* 0x000fe200078e0253 */
[----:B------:R-:W-:Y:S02]  /*0370*/  LOP3.LUT R78, R38, 0x1ffffff8, RZ, 0xc0, !PT ;  /* 0x1ffffff8264e7812 */ /* 0x000fe400078ec0ff */
[----:B------:R-:W-:-:S02]  /*0380*/  CS2R R4, SRZ ;  /* 0x0000000000047805 */ /* 0x000fc4000001ff00 */
[----:B------:R-:W-:Y:S02]  /*0390*/  LEA.HI R3, R3, R76, RZ, 0x3 ;  /* 0x0000004c03037211 */ /* 0x000fe400078f18ff */
[----:B------:R-:W-:Y:S01]  /*03a0*/  LOP3.LUT R77, R0, 0x3ffffffc, RZ, 0xc0, !PT ;  /* 0x3ffffffc004d7812 */ /* 0x000fe200078ec0ff */
[----:B------:R-:W-:Y:S01]  /*03b0*/  IMAD.IADD R78, R6, 0x1, -R78 ;  /* 0x00000001064e7824 */ /* 0x000fe200078e0a4e */
[----:B------:R-:W-:Y:S02]  /*03c0*/  LOP3.LUT R3, R3, 0xfffffff8, RZ, 0xc0, !PT ;  /* 0xfffffff803037812 */ /* 0x000fe400078ec0ff */
[CC--:B------:R-:W-:Y:S02]  /*03d0*/  LEA.HI R39, R7.reuse, R6.reuse, RZ, 0x5 ;  /* 0x0000000607277211 */ /* 0x0c0fe400078f28ff */
[----:B------:R-:W-:Y:S01]  /*03e0*/  LEA.HI R2, R7, R6, RZ, 0x6 ;  /* 0x0000000607027211 */ /* 0x000fe200078f30ff */
[----:B------:R-:W-:Y:S01]  /*03f0*/  IMAD.IADD R76, R76, 0x1, -R3 ;  /* 0x000000014c4c7824 */ /* 0x000fe200078e0a03 */
[----:B--2---:R-:W-:-:S02]  /*0400*/  SHF.R.S32.HI R3, RZ, 0x1f, R50 ;  /* 0x0000001fff037819 */ /* 0x004fc40000011432 */
[----:B------:R-:W-:Y:S02]  /*0410*/  IADD3 R77, -R77, R6, RZ ;  /* 0x000000064d4d7210 */ /* 0x000fe40007ffe1ff */
[----:B------:R-:W-:Y:S02]  /*0420*/  CS2R R6, SRZ ;  /* 0x0000000000067805 */ /* 0x000fe4000001ff00 */
[----:B------:R-:W-:Y:S02]  /*0430*/  LEA.HI R40, R3, R50, RZ, 0x5 ;  /* 0x0000003203287211 */ /* 0x000fe400078f28ff */
[----:B------:R-:W-:Y:S02]  /*0440*/  SHF.R.S32.HI R3, RZ, 0x5, R39 ;  /* 0x00000005ff037819 */ /* 0x000fe40000011427 */
[----:B------:R-:W-:Y:S02]  /*0450*/  SHF.R.S32.HI R2, RZ, 0x6, R2 ;  /* 0x00000006ff027819 */ /* 0x000fe40000011402 */
[----:B------:R-:W-:-:S02]  /*0460*/  SHF.R.S32.HI R0, RZ, 0x3, R38 ;  /* 0x00000003ff007819 */ /* 0x000fc40000011426 */
[----:B------:R-:W-:Y:S01]  /*0470*/  SHF.R.S32.HI R48, RZ, 0x5, R40 ;  /* 0x00000005ff307819 */ /* 0x000fe20000011428 */
[----:B---3--:R-:W-:Y:S06]  /*0480*/  @P2 BRA `(.L_x_508) ;  /* 0x00000000001c2947 */ /* 0x008fec0003800000 */
[----:B------:R-:W0:Y:S01]  /*0490*/  LDC.64 R38, c[0x0][0x430] ;  /* 0x00010c00ff267b82 */ /* 0x000e220000000a00 */
[----:B------:R-:W-:Y:S01]  /*04a0*/  SHF.R.S32.HI R43, RZ, 0x1f, R44 ;  /* 0x0000001fff2b7819 */ /* 0x000fe2000001142c */
[----:B------:R-:W-:-:S04]  /*04b0*/  IMAD.MOV.U32 R47, RZ, RZ, -0x1 ;  /* 0xffffffffff2f7424 */ /* 0x000fc800078e00ff */
[-C--:B0-----:R-:W-:Y:S02]  /*04c0*/  IMAD R43, R43, R38.reuse, RZ ;  /* 0x000000262b2b7224 */ /* 0x081fe400078e02ff */
[----:B------:R-:W-:-:S04]  /*04d0*/  IMAD.WIDE.U32 R82, R44, R38, RZ ;  /* 0x000000262c527225 */ /* 0x000fc800078e00ff */
[----:B------:R-:W-:-:S05]  /*04e0*/  IMAD R39, R44, R39, R43 ;  /* 0x000000272c277224 */ /* 0x000fca00078e022b */
[----:B------:R-:W-:-:S07]  /*04f0*/  IADD3 R81, R83, R39, RZ ;  /* 0x0000002753517210 */ /* 0x000fce0007ffe0ff */
.L_x_508:
[----:B------:R-:W-:Y:S05]  /*0500*/  @!P1 BRA `(.L_x_509) ;  /* 0x0000000c00349947 */ /* 0x000fea0003800000 */
[----:B------:R-:W0:Y:S01]  /*0510*/  LDC R45, c[0x0][0x2d4] ;  /* 0x0000b500ff2d7b82 */ /* 0x000e220000000800 */
[----:B------:R-:W-:Y:S01]  /*0520*/  IMAD.WIDE R38, R44, 0x80, RZ ;  /* 0x000000802c267825 */ /* 0x000fe200078e02ff */
[----:B------:R-:W-:Y:S01]  /*0530*/  LOP3.LUT R55, R40, 0xffffffe0, RZ, 0xc0, !PT ;  /* 0xffffffe028377812 */ /* 0x000fe200078ec0ff */
[----:B------:R-:W-:Y:S01]  /*0540*/  ULDC.64 UR10, c[0x0][0x488] ;  /* 0x00012200000a7ab9 */ /* 0x000fe20000000a00 */
[----:B------:R-:W-:Y:S01]  /*0550*/  UMOV UR4, URZ ;  /* 0x0000003f00047c82 */ /* 0x000fe20008000000 */
[----:B------:R-:W-:Y:S01]  /*0560*/  USHF.L.U64.HI UR5, UR10, 0x2, UR11 ;  /* 0x000000020a057899 */ /* 0x000fe2000801020b */
[----:B------:R-:W-:Y:S01]  /*0570*/  SEL R38, R38, RZ, P0 ;  /* 0x000000ff26267207 */ /* 0x000fe20000000000 */
[----:B------:R-:W-:Y:S01]  /*0580*/  ULDC.64 UR8, c[0x0][0x400] ;  /* 0x0001000000087ab9 */ /* 0x000fe20000000a00 */
[----:B------:R-:W1:Y:S01]  /*0590*/  LDC R52, c[0x0][0x270] ;  /* 0x00009c00ff347b82 */ /* 0x000e620000000800 */
[----:B------:R-:W-:Y:S02]  /*05a0*/  SEL R46, R39, RZ, P0 ;  /* 0x000000ff272e7207 */ /* 0x000fe40000000000 */
[----:B------:R-:W-:-:S02]  /*05b0*/  IADD3 R49, P0, R79, R38, RZ ;  /* 0x000000264f317210 */ /* 0x000fc40007f1e0ff */
[----:B------:R-:W-:Y:S02]  /*05c0*/  IADD3 R55, -R55, R50, RZ ;  /* 0x0000003237377210 */ /* 0x000fe40007ffe1ff */
[----:B------:R-:W-:Y:S01]  /*05d0*/  IADD3.X R51, R51, R46, RZ, P0, !PT ;  /* 0x0000002e33337210 */ /* 0x000fe200007fe4ff */
[----:B------:R-:W2:Y:S01]  /*05e0*/  LDC R53, c[0x0][0x2dc] ;  /* 0x0000b700ff357b82 */ /* 0x000ea20000000800 */
[----:B0-----:R-:W-:Y:S01]  /*05f0*/  IMAD.WIDE R44, R44, R45, RZ ;  /* 0x0000002d2c2c7225 */ /* 0x001fe200078e02ff */
[----:B-1----:R-:W-:-:S03]  /*0600*/  SHF.R.S32.HI R38, RZ, 0x1f, R52 ;  /* 0x0000001fff267819 */ /* 0x002fc60000011434 */
[-C--:B------:R-:W-:Y:S02]  /*0610*/  IMAD R45, R45, R52.reuse, RZ ;  /* 0x000000342d2d7224 */ /* 0x080fe400078e02ff */
[----:B------:R-:W-:Y:S02]  /*0620*/  IMAD R46, R51, R52, RZ ;  /* 0x00000034332e7224 */ /* 0x000fe400078e02ff */
[C---:B------:R-:W-:Y:S02]  /*0630*/  IMAD R57, R44.reuse, R38, R45 ;  /* 0x000000262c397224 */ /* 0x040fe400078e022d */
[----:B------:R-:W-:-:S04]  /*0640*/  IMAD.WIDE.U32 R44, R44, R52, RZ ;  /* 0x000000342c2c7225 */ /* 0x000fc800078e00ff */
[----:B--2---:R-:W-:-:S04]  /*0650*/  IMAD.WIDE R42, R52, R53, RZ ;  /* 0x00000035342a7225 */ /* 0x004fc800078e02ff */
[----:B------:R-:W-:Y:S02]  /*0660*/  IMAD R39, R43, R47, RZ ;  /* 0x0000002f2b277224 */ /* 0x000fe400078e02ff */
[----:B------:R-:W-:Y:S02]  /*0670*/  IMAD R73, R38, R49, R46 ;  /* 0x0000003126497224 */ /* 0x000fe400078e022e */
[----:B------:R-:W-:Y:S02]  /*0680*/  IMAD R59, R42, R41, R39 ;  /* 0x000000292a3b7224 */ /* 0x000fe400078e0227 */
[----:B------:R-:W-:Y:S01]  /*0690*/  IMAD.IADD R54, R45, 0x1, R57 ;  /* 0x000000012d367824 */ /* 0x000fe200078e0239 */
[----:B------:R-:W-:Y:S01]  /*06a0*/  SHF.R.S32.HI R57, RZ, 0x1f, R53 ;  /* 0x0000001fff397819 */ /* 0x000fe20000011435 */
[----:B------:R-:W-:-:S04]  /*06b0*/  IMAD.WIDE.U32 R38, R49, R52, RZ ;  /* 0x0000003431267225 */ /* 0x000fc800078e00ff */
[----:B------:R-:W-:Y:S01]  /*06c0*/  IMAD R45, R54, R53, RZ ;  /* 0x00000035362d7224 */ /* 0x000fe200078e02ff */
[----:B------:R-:W-:Y:S01]  /*06d0*/  IADD3 R54, R39, R73, RZ ;  /* 0x0000004927367210 */ /* 0x000fe20007ffe0ff */
[----:B------:R-:W-:Y:S01]  /*06e0*/  IMAD.WIDE.U32 R46, R42, R47, RZ ;  /* 0x0000002f2a2e7225 */ /* 0x000fe200078e00ff */
[----:B------:R-:W-:-:S03]  /*06f0*/  MOV R73, RZ ;  /* 0x000000ff00497202 */ /* 0x000fc60000000f00 */
[----:B------:R-:W-:-:S04]  /*0700*/  IMAD.WIDE.U32 R40, R44, R53, RZ ;  /* 0x000000352c287225 */ /* 0x000fc800078e00ff */
[----:B------:R-:W-:Y:S01]  /*0710*/  IMAD.IADD R50, R47, 0x1, R59 ;  /* 0x000000012f327824 */ /* 0x000fe200078e023b */
[----:B------:R-:W-:Y:S01]  /*0720*/  SEL R47, R40, R46, !P2 ;  /* 0x0000002e282f7207 */ /* 0x000fe20005000000 */
[-C--:B------:R-:W-:Y:S02]  /*0730*/  IMAD R54, R54, R53.reuse, RZ ;  /* 0x0000003536367224 */ /* 0x080fe400078e02ff */
[----:B------:R-:W-:Y:S02]  /*0740*/  IMAD R39, R57, R44, R45 ;  /* 0x0000002c39277224 */ /* 0x000fe400078e022d */
[-C--:B------:R-:W-:Y:S02]  /*0750*/  IMAD R59, R74, R53.reuse, RZ ;  /* 0x000000354a3b7224 */ /* 0x080fe400078e02ff */
[----:B------:R-:W-:Y:S01]  /*0760*/  IMAD R83, R52, R53, RZ ;  /* 0x0000003534537224 */ /* 0x000fe200078e02ff */
[----:B------:R-:W-:Y:S01]  /*0770*/  @!P2 IADD3 R50, R41, R39, RZ ;  /* 0x000000272932a210 */ /* 0x000fe20007ffe0ff */
[----:B------:R-:W-:-:S03]  /*0780*/  IMAD.WIDE.U32 R44, R38, R53, RZ ;  /* 0x00000035262c7225 */ /* 0x000fc600078e00ff */
[----:B------:R-:W-:Y:S01]  /*0790*/  SHF.L.U64.HI R87, R47, 0x2, R50 ;  /* 0x000000022f577819 */ /* 0x000fe20000010232 */
[----:B------:R-:W-:Y:S01]  /*07a0*/  IMAD R53, R57, R38, R54 ;  /* 0x0000002639357224 */ /* 0x000fe200078e0236 */
[----:B------:R-:W-:Y:S01]  /*07b0*/  IADD3 R38, P0, R59, R47, RZ ;  /* 0x0000002f3b267210 */ /* 0x000fe20007f1e0ff */
[----:B------:R-:W-:Y:S01]  /*07c0*/  IMAD R57, R48, R83, R55 ;  /* 0x0000005330397224 */ /* 0x000fe200078e0237 */
[----:B------:R-:W-:Y:S01]  /*07d0*/  SHF.L.U32 R55, R83, 0x3, RZ ;  /* 0x0000000353377819 */ /* 0x000fe200000006ff */
[----:B------:R-:W-:Y:S01]  /*07e0*/  IMAD.IADD R41, R45, 0x1, R53 ;  /* 0x000000012d297824 */ /* 0x000fe200078e0235 */
[----:B------:R-:W-:Y:S01]  /*07f0*/  LEA.HI.X.SX32 R39, R59, R50, 0x1, P0 ;  /* 0x000000323b277211 */ /* 0x000fe200000f0eff */
[----:B------:R-:W-:Y:S01]  /*0800*/  IMAD R51, R51, R42, RZ ;  /* 0x0000002a33337224 */ /* 0x000fe200078e02ff */
[----:B------:R-:W-:Y:S02]  /*0810*/  IADD3 R54, R55, 0x20, R55 ;  /* 0x0000002037367810 */ /* 0x000fe40007ffe037 */
[----:B------:R-:W-:Y:S01]  /*0820*/  SHF.L.U32 R40, R44, 0x2, RZ ;  /* 0x000000022c287819 */ /* 0x000fe200000006ff */
[----:B------:R-:W-:Y:S01]  /*0830*/  IMAD.WIDE.U32 R38, R42, R49, R38 ;  /* 0x000000312a267225 */ /* 0x000fe200078e0026 */
[----:B------:R-:W-:-:S02]  /*0840*/  SHF.L.U64.HI R41, R44, 0x2, R41 ;  /* 0x000000022c297819 */ /* 0x000fc40000010229 */
[----:B------:R-:W-:Y:S01]  /*0850*/  IADD3 R48, R55, R54, RZ ;  /* 0x0000003637307210 */ /* 0x000fe20007ffe0ff */
[----:B------:R-:W-:Y:S01]  /*0860*/  IMAD R51, R43, R49, R51 ;  /* 0x000000312b337224 */ /* 0x000fe200078e0233 */
[----:B------:R-:W-:Y:S01]  /*0870*/  SHF.R.S32.HI R43, RZ, 0x1f, R57 ;  /* 0x0000001fff2b7819 */ /* 0x000fe20000011439 */
[--C-:B------:R-:W-:Y:S01]  /*0880*/  IMAD.WIDE R52, R55, 0x4, R40.reuse ;  /* 0x0000000437347825 */ /* 0x100fe200078e0228 */
[----:B------:R-:W-:Y:S02]  /*0890*/  IADD3 R45, P0, R57, R38, RZ ;  /* 0x00000026392d7210 */ /* 0x000fe40007f1e0ff */
[----:B------:R-:W-:Y:S01]  /*08a0*/  SHF.L.U32 R47, R47, 0x2, RZ ;  /* 0x000000022f2f7819 */ /* 0x000fe200000006ff */
[----:B------:R-:W-:Y:S01]  /*08b0*/  IMAD.WIDE R40, R59, 0x4, R40 ;  /* 0x000000043b287825 */ /* 0x000fe200078e0228 */
[----:B------:R-:W-:Y:S02]  /*08c0*/  IADD3.X R56, R43, R39, R51, P0, !PT ;  /* 0x000000272b387210 */ /* 0x000fe400007fe433 */
[----:B------:R-:W-:Y:S01]  /*08d0*/  SHF.L.U32 R50, R45, 0x2, RZ ;  /* 0x000000022d327819 */ /* 0x000fe200000006ff */
[----:B------:R-:W-:Y:S01]  /*08e0*/  IMAD.IADD R46, R55, 0x1, R48 ;  /* 0x00000001372e7824 */ /* 0x000fe200078e0230 */
[----:B------:R-:W-:Y:S01]  /*08f0*/  SHF.L.U64.HI R51, R45, 0x2, R56 ;  /* 0x000000022d337819 */ /* 0x000fe20000010238 */
[----:B------:R-:W-:-:S03]  /*0900*/  IMAD.WIDE R38, R57, 0x4, R40 ;  /* 0x0000000439267825 */ /* 0x000fc600078e0228 */
[----:B------:R-:W-:Y:S01]  /*0910*/  IADD3 R44, R55, R46, RZ ;  /* 0x0000002e372c7210 */ /* 0x000fe20007ffe0ff */
[----:B------:R-:W-:Y:S01]  /*0920*/  IMAD.WIDE R52, R59, 0x4, R52 ;  /* 0x000000043b347825 */ /* 0x000fe200078e0234 */
[----:B------:R-:W-:-:S03]  /*0930*/  IADD3 R84, P0, R38, R47, RZ ;  /* 0x0000002f26547210 */ /* 0x000fc60007f1e0ff */
[----:B------:R-:W-:Y:S02]  /*0940*/  IMAD.IADD R42, R55, 0x1, R44 ;  /* 0x00000001372a7824 */ /* 0x000fe400078e022c */
[----:B------:R-:W-:-:S03]  /*0950*/  IMAD.WIDE R52, R57, 0x4, R52 ;  /* 0x0000000439347825 */ /* 0x000fc600078e0234 */
[----:B------:R-:W-:Y:S01]  /*0960*/  IADD3 R41, R55, R42, RZ ;  /* 0x0000002a37297210 */ /* 0x000fe20007ffe0ff */
[----:B------:R-:W-:Y:S01]  /*0970*/  IMAD.X R85, R39, 0x1, R87, P0 ;  /* 0x0000000127557824 */ /* 0x000fe200000e0657 */
[----:B------:R-:W-:Y:S01]  /*0980*/  IADD3 R86, P0, R52, R47, RZ ;  /* 0x0000002f34567210 */ /* 0x000fe20007f1e0ff */
[----:B------:R-:W-:-:S03]  /*0990*/  IMAD.WIDE R38, R83, 0x20, R50 ;  /* 0x0000002053267825 */ /* 0x000fc600078e0232 */
[----:B------:R-:W-:Y:S01]  /*09a0*/  IADD3.X R87, R53, R87, RZ, P0, !PT ;  /* 0x0000005735577210 */ /* 0x000fe200007fe4ff */
[----:B------:R-:W-:-:S04]  /*09b0*/  IMAD.WIDE R40, R41, 0x4, R50 ;  /* 0x0000000429287825 */ /* 0x000fc800078e0232 */
[----:B------:R-:W-:-:S04]  /*09c0*/  IMAD.WIDE R42, R42, 0x4, R50 ;  /* 0x000000042a2a7825 */ /* 0x000fc800078e0232 */
[----:B------:R-:W-:-:S04]  /*09d0*/  IMAD.WIDE R44, R44, 0x4, R50 ;  /* 0x000000042c2c7825 */ /* 0x000fc800078e0232 */
[----:B------:R-:W-:-:S04]  /*09e0*/  IMAD.WIDE R46, R46, 0x4, R50 ;  /* 0x000000042e2e7825 */ /* 0x000fc800078e0232 */
[----:B------:R-:W-:-:S04]  /*09f0*/  IMAD.WIDE R48, R48, 0x4, R50 ;  /* 0x0000000430307825 */ /* 0x000fc800078e0232 */
[----:B------:R-:W-:-:S04]  /*0a00*/  IMAD.WIDE R50, R54, 0x4, R50 ;  /* 0x0000000436327825 */ /* 0x000fc800078e0232 */
[----:B------:R-:W-:-:S07]  /*0a10*/  IMAD.WIDE R38, R55, 0x4, R38 ;  /* 0x0000000437267825 */ /* 0x000fce00078e0226 */
.L_x_510:
[----:B------:R-:W-:-:S04]  /*0a20*/  IADD3 R52, P0, R38, UR8, RZ ;  /* 0x0000000826347c10 */ /* 0x000fc8000ff1e0ff */
[----:B------:R-:W-:-:S03]  /*0a30*/  IADD3.X R53, R39, UR9, RZ, P0, !PT ;  /* 0x0000000927357c10 */ /* 0x000fc600087fe4ff */
[----:B------:R-:W-:-:S03]  /*0a40*/  IMAD.WIDE R54, R83, 0x20, R52 ;  /* 0x0000002053367825 */ /* 0x000fc600078e0234 */
[----:B------:R-:W2:Y:S04]  /*0a50*/  LDG.E R53, desc[UR6][R52.64] ;  /* 0x0000000634357981 */ /* 0x000ea8000c1e1900 */
[----:B------:R0:W3:Y:S01]  /*0a60*/  LDG.E R92, desc[UR6][R54.64] ;  /* 0x00000006365c7981 */ /* 0x0000e2000c1e1900 */
[----:B------:R-:W-:-:S05]  /*0a70*/  IMAD.WIDE R90, R83, 0x20, R54 ;  /* 0x00000020535a7825 */ /* 0x000fca00078e0236 */
[----:B------:R-:W4:Y:S01]  /*0a80*/  LDG.E R93, desc[UR6][R90.64] ;  /* 0x000000065a5d7981 */ /* 0x000f22000c1e1900 */
[----:B------:R-:W-:Y:S01]  /*0a90*/  IMAD.WIDE R56, R83, 0x20, R90 ;  /* 0x0000002053387825 */ /* 0x000fe200078e025a */
[----:B0-----:R-:W-:-:S03]  /*0aa0*/  IADD3 R54, P0, R84, UR8, RZ ;  /* 0x0000000854367c10 */ /* 0x001fc6000ff1e0ff */
[----:B------:R-:W-:Y:S01]  /*0ab0*/  IMAD.WIDE R58, R83, 0x20, R56 ;  /* 0x00000020533a7825 */ /* 0x000fe200078e0238 */
[----:B------:R-:W-:Y:S01]  /*0ac0*/  IADD3.X R55, R85, UR9, RZ, P0, !PT ;  /* 0x0000000955377c10 */ /* 0x000fe200087fe4ff */
[----:B------:R-:W5:Y:S02]  /*0ad0*/  LDG.E R56, desc[UR6][R56.64] ;  /* 0x0000000638387981 */ /* 0x000f64000c1e1900 */
[----:B------:R-:W-:Y:S02]  /*0ae0*/  IMAD.WIDE R88, R83, 0x20, R58 ;  /* 0x0000002053587825 */ /* 0x000fe400078e023a */
[----:B------:R-:W5:Y:S02]  /*0af0*/  LDG.E R90, desc[UR6][R54.64+0x100] ;  /* 0x00010006365a7981 */ /* 0x000f64000c1e1900 */
[----:B---3--:R-:W-:Y:S02]  /*0b00*/  FADD.FTZ R7, R92, R7 ;  /* 0x000000075c077221 */ /* 0x008fe40000010000 */
[----:B------:R-:W3:Y:S04]  /*0b10*/  LDG.E R57, desc[UR6][R58.64] ;  /* 0x000000063a397981 */ /* 0x000ee8000c1e1900 */
[----:B------:R-:W3:Y:S01]  /*0b20*/  LDG.E R88, desc[UR6][R88.64] ;  /* 0x0000000658587981 */ /* 0x000ee2000c1e1900 */
[----:B--2---:R-:W-:Y:S01]  /*0b30*/  FADD.FTZ R6, R53, R6 ;  /* 0x0000000635067221 */ /* 0x004fe20000010000 */
[----:B----4-:R-:W-:-:S02]  /*0b40*/  FADD.FTZ R8, R93, R8 ;  /* 0x000000085d087221 */ /* 0x010fc40000010000 */
[----:B------:R-:W2:Y:S01]  /*0b50*/  LDG.E R92, desc[UR6][R54.64+0x80] ;  /* 0x00008006365c7981 */ /* 0x000ea2000c1e1900 */
[----:B------:R-:W-:-:S03]  /*0b60*/  IADD3 R52, P0, R86, UR8, RZ ;  /* 0x0000000856347c10 */ /* 0x000fc6000ff1e0ff */
[----:B------:R-:W4:Y:S01]  /*0b70*/  LDG.E R93, desc[UR6][R54.64+0x180] ;  /* 0x00018006365d7981 */ /* 0x000f22000c1e1900 */
[----:B------:R-:W-:-:S03]  /*0b80*/  IADD3.X R53, R87, UR9, RZ, P0, !PT ;  /* 0x0000000957357c10 */ /* 0x000fc600087fe4ff */
[----:B------:R-:W4:Y:S04]  /*0b90*/  LDG.E R89, desc[UR6][R54.64] ;  /* 0x0000000636597981 */ /* 0x000f28000c1e1900 */
[----:B------:R-:W4:Y:S04]  /*0ba0*/  LDG.E R91, desc[UR6][R54.64+0x200] ;  /* 0x00020006365b7981 */ /* 0x000f28000c1e1900 */
[----:B------:R0:W4:Y:S01]  /*0bb0*/  LDG.E R59, desc[UR6][R54.64+0x280] ;  /* 0x00028006363b7981 */ /* 0x000122000c1e1900 */
[----:B-----5:R-:W-:Y:S01]  /*0bc0*/  FADD.FTZ R9, R56, R9 ;  /* 0x0000000938097221 */ /* 0x020fe20000010000 */
[----:B------:R-:W-:-:S02]  /*0bd0*/  FADD.FTZ R20, R90, R20 ;  /* 0x000000145a147221 */ /* 0x000fc40000010000 */
[----:B------:R-:W5:Y:S04]  /*0be0*/  LDG.E R56, desc[UR6][R52.64] ;  /* 0x0000000634387981 */ /* 0x000f68000c1e1900 */
[----:B------:R-:W5:Y:S01]  /*0bf0*/  LDG.E R58, desc[UR6][R52.64+0x80] ;  /* 0x00008006343a7981 */ /* 0x000f62000c1e1900 */
[----:B0-----:R-:W-:-:S03]  /*0c00*/  IADD3 R54, P0, R50, UR8, RZ ;  /* 0x0000000832367c10 */ /* 0x001fc6000ff1e0ff */
[----:B------:R-:W5:Y:S01]  /*0c10*/  LDG.E R90, desc[UR6][R52.64+0x200] ;  /* 0x00020006345a7981 */ /* 0x000f62000c1e1900 */
[----:B------:R-:W-:Y:S01]  /*0c20*/  IADD3.X R55, R51, UR9, RZ, P0, !PT ;  /* 0x0000000933377c10 */ /* 0x000fe200087fe4ff */
[----:B---3--:R-:W-:Y:S02]  /*0c30*/  FADD.FTZ R10, R57, R10 ;  /* 0x0000000a390a7221 */ /* 0x008fe40000010000 */
[----:B------:R-:W3:Y:S01]  /*0c40*/  LDG.E R57, desc[UR6][R52.64+0x280] ;  /* 0x0002800634397981 */ /* 0x000ee2000c1e1900 */
[----:B------:R-:W-:-:S03]  /*0c50*/  FADD.FTZ R11, R88, R11 ;  /* 0x0000000b580b7221 */ /* 0x000fc60000010000 */
[----:B------:R-:W3:Y:S01]  /*0c60*/  LDG.E R88, desc[UR6][R52.64+0x100] ;  /* 0x0001000634587981 */ /* 0x000ee2000c1e1900 */
[----:B--2---:R-:W-:-:S03]  /*0c70*/  FADD.FTZ R12, R92, R12 ;  /* 0x0000000c5c0c7221 */ /* 0x004fc60000010000 */
[----:B------:R0:W2:Y:S04]  /*0c80*/  LDG.E R92, desc[UR6][R52.64+0x180] ;  /* 0x00018006345c7981 */ /* 0x0000a8000c1e1900 */
[----:B------:R-:W2:Y:S01]  /*0c90*/  LDG.E R53, desc[UR6][R54.64] ;  /* 0x0000000636357981 */ /* 0x000ea2000c1e1900 */
[----:B0-----:R-:W-:Y:S01]  /*0ca0*/  IADD3 R52, P0, R48, UR8, RZ ;  /* 0x0000000830347c10 */ /* 0x001fe2000ff1e0ff */
[----:B----4-:R-:W-:Y:S01]  /*0cb0*/  FADD.FTZ R4, R89, R4 ;  /* 0x0000000459047221 */ /* 0x010fe20000010000 */
[----:B------:R-:W-:Y:S01]  /*0cc0*/  FADD.FTZ R28, R93, R28 ;  /* 0x0000001c5d1c7221 */ /* 0x000fe20000010000 */
[----:B------:R-:W-:Y:S01]  /*0cd0*/  FADD.FTZ R36, R91, R36 ;  /* 0x000000245b247221 */ /* 0x000fe20000010000 */
[----:B------:R-:W-:Y:S01]  /*0ce0*/  FADD.FTZ R66, R59, R66 ;  /* 0x000000423b427221 */ /* 0x000fe20000010000 */
[----:B------:R-:W4:Y:S04]  /*0cf0*/  LDG.E R91, desc[UR6][R54.64+0x80] ;  /* 0x00008006365b7981 */ /* 0x000f28000c1e1900 */
[----:B------:R-:W4:Y:S04]  /*0d00*/  LDG.E R89, desc[UR6][R54.64+0x100] ;  /* 0x0001000636597981 */ /* 0x000f28000c1e1900 */
[----:B------:R-:W4:Y:S04]  /*0d10*/  LDG.E R59, desc[UR6][R54.64+0x180] ;  /* 0x00018006363b7981 */ /* 0x000f28000c1e1900 */
[----:B------:R0:W4:Y:S01]  /*0d20*/  LDG.E R93, desc[UR6][R54.64+0x200] ;  /* 0x00020006365d7981 */ /* 0x000122000c1e1900 */
[----:B-----5:R-:W-:Y:S01]  /*0d30*/  FADD.FTZ R5, R56, R5 ;  /* 0x0000000538057221 */ /* 0x020fe20000010000 */
[----:B------:R-:W-:Y:S01]  /*0d40*/  FADD.FTZ R13, R58, R13 ;  /* 0x0000000d3a0d7221 */ /* 0x000fe20000010000 */
[----:B------:R-:W-:Y:S01]  /*0d50*/  FADD.FTZ R37, R90, R37 ;  /* 0x000000255a257221 */ /* 0x000fe20000010000 */
[----:B---3--:R-:W-:Y:S01]  /*0d60*/  FADD.FTZ R21, R88, R21 ;  /* 0x0000001558157221 */ /* 0x008fe20000010000 */
[----:B--2---:R-:W-:Y:S01]  /*0d70*/  FADD.FTZ R29, R92, R29 ;  /* 0x0000001d5c1d7221 */ /* 0x004fe20000010000 */
[----:B------:R-:W-:Y:S01]  /*0d80*/  FADD.FTZ R14, R53, R14 ;  /* 0x0000000e350e7221 */ /* 0x000fe20000010000 */
[----:B------:R-:W-:-:S02]  /*0d90*/  IADD3.X R53, R49, UR9, RZ, P0, !PT ;  /* 0x0000000931357c10 */ /* 0x000fc400087fe4ff */
[----:B0-----:R-:W-:-:S03]  /*0da0*/  IADD3 R54, P0, R46, UR8, RZ ;  /* 0x000000082e367c10 */ /* 0x001fc6000ff1e0ff */
[----:B------:R-:W2:Y:S01]  /*0db0*/  LDG.E R90, desc[UR6][R52.64] ;  /* 0x00000006345a7981 */ /* 0x000ea2000c1e1900 */
[----:B------:R-:W-:-:S03]  /*0dc0*/  IADD3.X R55, R47, UR9, RZ, P0, !PT ;  /* 0x000000092f377c10 */ /* 0x000fc600087fe4ff */
[----:B------:R-:W3:Y:S04]  /*0dd0*/  LDG.E R56, desc[UR6][R52.64+0x80] ;  /* 0x0000800634387981 */ /* 0x000ee8000c1e1900 */
[----:B------:R-:W5:Y:S04]  /*0de0*/  LDG.E R88, desc[UR6][R52.64+0x100] ;  /* 0x0001000634587981 */ /* 0x000f68000c1e1900 */
[----:B------:R-:W5:Y:S04]  /*0df0*/  LDG.E R58, desc[UR6][R52.64+0x180] ;  /* 0x00018006343a7981 */ /* 0x000f68000c1e1900 */
[----:B------:R0:W5:Y:S04]  /*0e00*/  LDG.E R92, desc[UR6][R52.64+0x200] ;  /* 0x00020006345c7981 */ /* 0x000168000c1e1900 */
[----:B------:R-:W5:Y:S01]  /*0e10*/  LDG.E R53, desc[UR6][R54.64] ;  /* 0x0000000636357981 */ /* 0x000f62000c1e1900 */
[----:B0-----:R-:W-:Y:S01]  /*0e20*/  IADD3 R52, P0, R44, UR8, RZ ;  /* 0x000000082c347c10 */ /* 0x001fe2000ff1e0ff */
[----:B------:R-:W-:Y:S01]  /*0e30*/  FADD.FTZ R67, R57, R67 ;  /* 0x0000004339437221 */ /* 0x000fe20000010000 */
[----:B----4-:R-:W-:Y:S01]  /*0e40*/  FADD.FTZ R22, R91, R22 ;  /* 0x000000165b167221 */ /* 0x010fe20000010000 */
[----:B------:R-:W-:Y:S01]  /*0e50*/  FADD.FTZ R30, R89, R30 ;  /* 0x0000001e591e7221 */ /* 0x000fe20000010000 */
[----:B------:R-:W-:Y:S01]  /*0e60*/  FADD.FTZ R60, R59, R60 ;  /* 0x0000003c3b3c7221 */ /* 0x000fe20000010000 */
[----:B------:R-:W4:Y:S04]  /*0e70*/  LDG.E R89, desc[UR6][R54.64+0x80] ;  /* 0x0000800636597981 */ /* 0x000f28000c1e1900 */
[----:B------:R-:W4:Y:S04]  /*0e80*/  LDG.E R59, desc[UR6][R54.64+0x100] ;  /* 0x00010006363b7981 */ /* 0x000f28000c1e1900 */
[----:B------:R-:W4:Y:S04]  /*0e90*/  LDG.E R57, desc[UR6][R54.64+0x180] ;  /* 0x0001800636397981 */ /* 0x000f28000c1e1900 */
[----:B------:R0:W4:Y:S01]  /*0ea0*/  LDG.E R91, desc[UR6][R54.64+0x200] ;  /* 0x00020006365b7981 */ /* 0x000122000c1e1900 */
[----:B--2---:R-:W-:Y:S01]  /*0eb0*/  FADD.FTZ R15, R90, R15 ;  /* 0x0000000f5a0f7221 */ /* 0x004fe20000010000 */
[----:B---3--:R-:W-:Y:S01]  /*0ec0*/  FADD.FTZ R23, R56, R23 ;  /* 0x0000001738177221 */ /* 0x008fe20000010000 */
[----:B-----5:R-:W-:Y:S01]  /*0ed0*/  FADD.FTZ R31, R88, R31 ;  /* 0x0000001f581f7221 */ /* 0x020fe20000010000 */
[----:B------:R-:W-:Y:S01]  /*0ee0*/  FADD.FTZ R61, R58, R61 ;  /* 0x0000003d3a3d7221 */ /* 0x000fe20000010000 */
[----:B------:R-:W-:Y:S01]  /*0ef0*/  FADD.FTZ R16, R53, R16 ;  /* 0x0000001035107221 */ /* 0x000fe20000010000 */
[----:B------:R-:W-:-:S05]  /*0f00*/  IADD3.X R53, R45, UR9, RZ, P0, !PT ;  /* 0x000000092d357c10 */ /* 0x000fca00087fe4ff */
[----:B------:R-:W2:Y:S04]  /*0f10*/  LDG.E R88, desc[UR6][R52.64+0x80] ;  /* 0x0000800634587981 */ /* 0x000ea8000c1e1900 */
[----:B------:R-:W3:Y:S04]  /*0f20*/  LDG.E R58, desc[UR6][R52.64+0x100] ;  /* 0x00010006343a7981 */ /* 0x000ee8000c1e1900 */
[----:B------:R-:W5:Y:S04]  /*0f30*/  LDG.E R56, desc[UR6][R52.64+0x180] ;  /* 0x0001800634387981 */ /* 0x000f68000c1e1900 */
[----:B------:R-:W5:Y:S01]  /*0f40*/  LDG.E R90, desc[UR6][R52.64+0x200] ;  /* 0x00020006345a7981 */ /* 0x000f62000c1e1900 */
[----:B0-----:R-:W-:Y:S01]  /*0f50*/  IADD3 R54, P0, R42, UR8, RZ ;  /* 0x000000082a367c10 */ /* 0x001fe2000ff1e0ff */
[----:B------:R-:W-:-:S02]  /*0f60*/  FADD.FTZ R69, R92, R69 ;  /* 0x000000455c457221 */ /* 0x000fc40000010000 */
[----:B------:R0:W5:Y:S01]  /*0f70*/  LDG.E R92, desc[UR6][R52.64] ;  /* 0x00000006345c7981 */ /* 0x000162000c1e1900 */
[----:B------:R-:W-:Y:S01]  /*0f80*/  IADD3.X R55, R43, UR9, RZ, P0, !PT ;  /* 0x000000092b377c10 */ /* 0x000fe200087fe4ff */
[----:B------:R-:W-:Y:S01]  /*0f90*/  FADD.FTZ R68, R93, R68 ;  /* 0x000000445d447221 */ /* 0x000fe20000010000 */
[----:B----4-:R-:W-:Y:S01]  /*0fa0*/  FADD.FTZ R24, R89, R24 ;  /* 0x0000001859187221 */ /* 0x010fe20000010000 */
[----:B------:R-:W-:Y:S01]  /*0fb0*/  FADD.FTZ R32, R59, R32 ;  /* 0x000000203b207221 */ /* 0x000fe20000010000 */
[----:B------:R-:W-:Y:S01]  /*0fc0*/  FADD.FTZ R62, R57, R62 ;  /* 0x0000003e393e7221 */ /* 0x000fe20000010000 */
[----:B------:R-:W-:Y:S01]  /*0fd0*/  FADD.FTZ R70, R91, R70 ;  /* 0x000000465b467221 */ /* 0x000fe20000010000 */
[----:B------:R-:W4:Y:S01]  /*0fe0*/  LDG.E R93, desc[UR6][R54.64] ;  /* 0x00000006365d7981 */ /* 0x000f22000c1e1900 */
[----:B0-----:R-:W-:-:S03]  /*0ff0*/  IADD3 R52, P0, R40, UR8, RZ ;  /* 0x0000000828347c10 */ /* 0x001fc6000ff1e0ff */
[----:B------:R-:W4:Y:S01]  /*1000*/  LDG.E R57, desc[UR6][R54.64+0x80] ;  /* 0x0000800636397981 */ /* 0x000f22000c1e1900 */
[----:B------:R-:W-:-:S03]  /*1010*/  IADD3.X R53, R41, UR9, RZ, P0, !PT ;  /* 0x0000000929357c10 */ /* 0x000fc600087fe4ff */
[----:B------:R-:W4:Y:S04]  /*1020*/  LDG.E R89, desc[UR6][R54.64+0x100] ;  /* 0x0001000636597981 */ /* 0x000f28000c1e1900 */
[----:B------:R-:W4:Y:S04]  /*1030*/  LDG.E R59, desc[UR6][R54.64+0x180] ;  /* 0x00018006363b7981 */ /* 0x000f28000c1e1900 */
[----:B------:R-:W4:Y:S04]  /*1040*/  LDG.E R91, desc[UR6][R54.64+0x200] ;  /* 0x00020006365b7981 */ /* 0x000f28000c1e1900 */
[----:B------:R-:W4:Y:S01]  /*1050*/  LDG.E R54, desc[UR6][R52.64+0x180] ;  /* 0x0001800634367981 */ /* 0x000f22000c1e1900 */
[----:B--2---:R-:W-:-:S03]  /*1060*/  FADD.FTZ R25, R88, R25 ;  /* 0x0000001958197221 */ /* 0x004fc60000010000 */
[----:B------:R-:W2:Y:S01]  /*1070*/  LDG.E R88, desc[UR6][R52.64+0x100] ;  /* 0x0001000634587981 */ /* 0x000ea2000c1e1900 */
[----:B---3--:R-:W-:-:S03]  /*1080*/  FADD.FTZ R33, R58, R33 ;  /* 0x000000213a217221 */ /* 0x008fc60000010000 */
[----:B------:R-:W3:Y:S01]  /*1090*/  LDG.E R58, desc[UR6][R52.64+0x80] ;  /* 0x00008006343a7981 */ /* 0x000ee2000c1e1900 */
[----:B-----5:R-:W-:-:S03]  /*10a0*/  FADD.FTZ R63, R56, R63 ;  /* 0x0000003f383f7221 */ /* 0x020fc60000010000 */
[----:B------:R-:W5:Y:S01]  /*10b0*/  LDG.E R56, desc[UR6][R52.64] ;  /* 0x0000000634387981 */ /* 0x000f62000c1e1900 */
[----:B------:R-:W-:-:S03]  /*10c0*/  FADD.FTZ R71, R90, R71 ;  /* 0x000000475a477221 */ /* 0x000fc60000010000 */
[----:B------:R-:W5:Y:S01]  /*10d0*/  LDG.E R90, desc[UR6][R52.64+0x200] ;  /* 0x00020006345a7981 */ /* 0x000f62000c1e1900 */
[----:B------:R-:W-:-:S06]  /*10e0*/  UIADD3 UR4, UR4, 0x1, URZ ;  /* 0x0000000104047890 */ /* 0x000fcc000fffe03f */
[----:B------:R-:W-:Y:S01]  /*10f0*/  ISETP.LE.AND P0, PT, R75, UR4, PT ;  /* 0x000000044b007c0c */ /* 0x000fe2000bf03270 */
[----:B------:R-:W-:Y:S01]  /*1100*/  ULEA UR8, UP0, UR10, UR8, 0x2 ;  /* 0x000000080a087291 */ /* 0x000fe2000f80103f */
[----:B------:R-:W-:-:S03]  /*1110*/  FADD.FTZ R17, R92, R17 ;  /* 0x000000115c117221 */ /* 0x000fc60000010000 */
[----:B------:R-:W-:Y:S01]  /*1120*/  UIADD3.X UR9, UR9, UR5, URZ, UP0, !UPT ;  /* 0x0000000509097290 */ /* 0x000fe200087fe43f */
[----:B----4-:R-:W-:Y:S01]  /*1130*/  FADD.FTZ R18, R93, R18 ;  /* 0x000000125d127221 */ /* 0x010fe20000010000 */
[----:B------:R-:W-:Y:S01]  /*1140*/  FADD.FTZ R26, R57, R26 ;  /* 0x0000001a391a7221 */ /* 0x000fe20000010000 */
[----:B------:R-:W-:Y:S01]  /*1150*/  FADD.FTZ R34, R89, R34 ;  /* 0x0000002259227221 */ /* 0x000fe20000010000 */
[----:B------:R-:W-:Y:S01]  /*1160*/  FADD.FTZ R64, R59, R64 ;  /* 0x000000403b407221 */ /* 0x000fe20000010000 */
[----:B------:R-:W-:Y:S01]  /*1170*/  FADD.FTZ R72, R91, R72 ;  /* 0x000000485b487221 */ /* 0x000fe20000010000 */
[----:B------:R-:W-:Y:S01]  /*1180*/  FADD.FTZ R65, R54, R65 ;  /* 0x0000004136417221 */ /* 0x000fe20000010000 */
[----:B--2---:R-:W-:Y:S01]  /*1190*/  FADD.FTZ R35, R88, R35 ;  /* 0x0000002358237221 */ /* 0x004fe20000010000 */
[----:B---3--:R-:W-:Y:S01]  /*11a0*/  FADD.FTZ R27, R58, R27 ;  /* 0x0000001b3a1b7221 */ /* 0x008fe20000010000 */
[----:B-----5:R-:W-:Y:S01]  /*11b0*/  FADD.FTZ R19, R56, R19 ;  /* 0x0000001338137221 */ /* 0x020fe20000010000 */
[----:B------:R-:W-:Y:S01]  /*11c0*/  FADD.FTZ R73, R90, R73 ;  /* 0x000000495a497221 */ /* 0x000fe20000010000 */
[----:B------:R-:W-:Y:S06]  /*11d0*/  @!P0 BRA `(.L_x_510) ;  /* 0xfffffff800108947 */ /* 0x000fec000383ffff */
.L_x_509:
[----:B------:R-:W0:Y:S01]  /*11e0*/  S2UR UR5, SR_CgaCtaId ;  /* 0x00000000000579c3 */ /* 0x000e220000008800 */
[----:B------:R-:W-:Y:S01]  /*11f0*/  LEA.HI R41, R3, R3, RZ, 0x1 ;  /* 0x0000000303297211 */ /* 0x000fe200078f08ff */
[----:B------:R-:W-:Y:S01]  /*1200*/  IMAD.SHL.U32 R38, R0, 0x40, RZ ;  /* 0x0000004000267824 */ /* 0x000fe200078e00ff */
[----:B------:R-:W-:Y:S01]  /*1210*/  SHF.L.U32 R39, R76, 0x6, RZ ;  /* 0x000000064c277819 */ /* 0x000fe200000006ff */
[----:B------:R-:W-:Y:S01]  /*1220*/  ULDC UR8, c[0x0][0x390] ;  /* 0x0000e40000087ab9 */ /* 0x000fe20000000800 */
[----:B------:R-:W-:Y:S01]  /*1230*/  LOP3.LUT R42, R41, 0x1ffffe, RZ, 0xc0, !PT ;  /* 0x001ffffe292a7812 */ /* 0x000fe200078ec0ff */
[----:B------:R-:W-:Y:S01]  /*1240*/  FMUL.FTZ R4, R4, UR8 ;  /* 0x0000000804047c20 */ /* 0x000fe20008410000 */
[----:B------:R-:W-:Y:S01]  /*1250*/  LOP3.LUT R41, R38, 0x1c0, RZ, 0xc0, !PT ;  /* 0x000001c026297812 */ /* 0x000fe200078ec0ff */
[----:B------:R-:W-:Y:S01]  /*1260*/  IMAD.SHL.U32 R38, R78, 0x8, RZ ;  /* 0x000000084e267824 */ /* 0x000fe200078e00ff */
[----:B------:R-:W-:Y:S01]  /*1270*/  SHF.L.U32 R40, R2, 0x3, RZ ;  /* 0x0000000302287819 */ /* 0x000fe200000006ff */
[----:B------:R-:W-:Y:S01]  /*1280*/  FMUL.FTZ R5, R5, UR8 ;  /* 0x0000000805057c20 */ /* 0x000fe20008410000 */
[----:B------:R-:W-:Y:S01]  /*1290*/  LOP3.LUT R39, R39, 0x1c0, RZ, 0xc0, !PT ;  /* 0x000001c027277812 */ /* 0x000fe200078ec0ff */
[----:B------:R-:W-:Y:S01]  /*12a0*/  FMUL.FTZ R6, R6, UR8 ;  /* 0x0000000806067c20 */ /* 0x000fe20008410000 */
[----:B------:R-:W-:Y:S01]  /*12b0*/  IADD3 R42, R3, -R42, RZ ;  /* 0x8000002a032a7210 */ /* 0x000fe20007ffe0ff */
[----:B------:R-:W-:Y:S01]  /*12c0*/  FMUL.FTZ R7, R7, UR8 ;  /* 0x0000000807077c20 */ /* 0x000fe20008410000 */
[----:B------:R-:W-:Y:S01]  /*12d0*/  SHF.R.U32.HI R3, RZ, 0x3, R41 ;  /* 0x00000003ff037819 */ /* 0x000fe20000011629 */
[----:B------:R-:W-:Y:S01]  /*12e0*/  UMOV UR4, 0x400 ;  /* 0x0000040000047882 */ /* 0x000fe20000000000 */
[----:B------:R-:W-:Y:S01]  /*12f0*/  LOP3.LUT R44, R41, 0x38, R38, 0xf8, !PT ;  /* 0x00000038292c7812 */ /* 0x000fe200078ef826 */
[----:B------:R-:W-:Y:S01]  /*1300*/  FMUL.FTZ R12, R12, UR8 ;  /* 0x000000080c0c7c20 */ /* 0x000fe20008410000 */
[----:B------:R-:W-:Y:S01]  /*1310*/  LOP3.LUT R40, R39, 0x18, R40, 0xf8, !PT ;  /* 0x0000001827287812 */ /* 0x000fe200078ef828 */
[----:B------:R-:W-:Y:S01]  /*1320*/  FMUL.FTZ R13, R13, UR8 ;  /* 0x000000080d0d7c20 */ /* 0x000fe20008410000 */
[----:B------:R-:W-:Y:S01]  /*1330*/  SHF.R.U32.HI R39, RZ, 0x3, R39 ;  /* 0x00000003ff277819 */ /* 0x000fe20000011627 */
[----:B------:R-:W-:Y:S01]  /*1340*/  FMUL.FTZ R9, R9, UR8 ;  /* 0x0000000809097c20 */ /* 0x000fe20008410000 */
[----:B------:R-:W-:Y:S01]  /*1350*/  F2FP.F16.F32.PACK_AB R4, R5, R4 ;  /* 0x000000040504723e */ /* 0x000fe200000000ff */
[----:B0-----:R-:W-:Y:S01]  /*1360*/  ULEA UR4, UR5, UR4, 0x18 ;  /* 0x0000000405047291 */ /* 0x001fe2000f8ec03f */
[----:B------:R-:W-:Y:S01]  /*1370*/  LOP3.LUT R41, R44, R3, RZ, 0x3c, !PT ;  /* 0x000000032c297212 */ /* 0x000fe200078e3cff */
[----:B------:R-:W-:Y:S01]  /*1380*/  FMUL.FTZ R14, R14, UR8 ;  /* 0x000000080e0e7c20 */ /* 0x000fe20008410000 */
[----:B------:R-:W-:Y:S01]  /*1390*/  F2FP.F16.F32.PACK_AB R5, R7, R6 ;  /* 0x000000060705723e */ /* 0x000fe200000000ff */
[----:B------:R-:W-:Y:S01]  /*13a0*/  FMUL.FTZ R6, R8, UR8 ;  /* 0x0000000808067c20 */ /* 0x000fe20008410000 */
[----:B------:R-:W-:Y:S01]  /*13b0*/  LEA R42, R42, R77, 0x9 ;  /* 0x0000004d2a2a7211 */ /* 0x000fe200078e48ff */
[----:B------:R-:W-:Y:S01]  /*13c0*/  FMUL.FTZ R7, R10, UR8 ;  /* 0x000000080a077c20 */ /* 0x000fe20008410000 */
[----:B------:R-:W-:Y:S01]  /*13d0*/  LOP3.LUT R3, R40, R39, RZ, 0x3c, !PT ;  /* 0x0000002728037212 */ /* 0x000fe200078e3cff */
[----:B------:R-:W-:Y:S01]  /*13e0*/  FMUL.FTZ R8, R11, UR8 ;  /* 0x000000080b087c20 */ /* 0x000fe20008410000 */
[----:B------:R-:W-:Y:S01]  /*13f0*/  LOP3.LUT P0, RZ, R76, 0x4, RZ, 0xc0, !PT ;  /* 0x000000044cff7812 */ /* 0x000fe2000780c0ff */
[----:B------:R-:W-:Y:S01]  /*1400*/  FMUL.FTZ R15, R15, UR8 ;  /* 0x000000080f0f7c20 */ /* 0x000fe20008410000 */
[----:B------:R-:W-:Y:S01]  /*1410*/  LEA R3, R42, R3, 0x1 ;  /* 0x000000032a037211 */ /* 0x000fe200078e08ff */
[----:B------:R-:W-:Y:S01]  /*1420*/  FMUL.FTZ R10, R16, UR8 ;  /* 0x00000008100a7c20 */ /* 0x000fe20008410000 */
[----:B------:R-:W-:Y:S01]  /*1430*/  F2FP.F16.F32.PACK_AB R7, R8, R7 ;  /* 0x000000070807723e */ /* 0x000fe200000000ff */
[----:B------:R-:W-:Y:S01]  /*1440*/  FMUL.FTZ R17, R17, UR8 ;  /* 0x0000000811117c20 */ /* 0x000fe20008410000 */
[----:B------:R-:W-:Y:S01]  /*1450*/  F2FP.F16.F32.PACK_AB R8, R13, R12 ;  /* 0x0000000c0d08723e */ /* 0x000fe200000000ff */
[----:B------:R-:W-:Y:S01]  /*1460*/  FMUL.FTZ R18, R18, UR8 ;  /* 0x0000000812127c20 */ /* 0x000fe20008410000 */
[----:B------:R-:W-:Y:S01]  /*1470*/  LEA R13, R3, UR4, 0x1 ;  /* 0x00000004030d7c11 */ /* 0x000fe2000f8e08ff */
[----:B------:R-:W-:Y:S01]  /*1480*/  FMUL.FTZ R19, R19, UR8 ;  /* 0x0000000813137c20 */ /* 0x000fe20008410000 */
[----:B------:R-:W-:Y:S01]  /*1490*/  F2FP.F16.F32.PACK_AB R6, R9, R6 ;  /* 0x000000060906723e */ /* 0x000fe200000000ff */
[----:B------:R-:W-:Y:S01]  /*14a0*/  FMUL.FTZ R20, R20, UR8 ;  /* 0x0000000814147c20 */ /* 0x000fe20008410000 */
        /* <DEDUP_REMOVED lines=8> */
[----:B------:R-:W-:Y:S01]  /*1530*/  IADD3 R15, R13, 0x40, RZ ;  /* 0x000000400d0f7810 */ /* 0x000fe20007ffe0ff */
[----:B------:R-:W-:Y:S01]  /*1540*/  FMUL.FTZ R24, R24, UR8 ;  /* 0x0000000818187c20 */ /* 0x000fe20008410000 */
[----:B------:R-:W-:Y:S01]  /*1550*/  FMUL.FTZ R25, R25, UR8 ;  /* 0x0000000819197c20 */ /* 0x000fe20008410000 */
[----:B------:R-:W-:Y:S01]  /*1560*/  FMUL.FTZ R26, R26, UR8 ;  /* 0x000000081a1a7c20 */ /* 0x000fe20008410000 */
[----:B------:R-:W-:Y:S01]  /*1570*/  FMUL.FTZ R27, R27, UR8 ;  /* 0x000000081b1b7c20 */ /* 0x000fe20008410000 */
[----:B------:R-:W-:-:S02]  /*1580*/  @P0 VIADD R15, R13, 0xffffffc0 ;  /* 0xffffffc00d0f0836 */ /* 0x000fc40000000000 */
        /* <DEDUP_REMOVED lines=22> */
[----:B------:R-:W-:Y:S01]  /*16f0*/  STS [R13], R4 ;  /* 0x000000040d007388 */ /* 0x000fe20000000800 */
[----:B------:R-:W-:Y:S01]  /*1700*/  F2FP.F16.F32.PACK_AB R24, R25, R24 ;  /* 0x000000181918723e */ /* 0x000fe200000000ff */
[----:B------:R-:W-:Y:S01]  /*1710*/  FMUL.FTZ R70, R70, UR8 ;  /* 0x0000000846467c20 */ /* 0x000fe20008410000 */
[----:B------:R-:W-:Y:S01]  /*1720*/  F2FP.F16.F32.PACK_AB R26, R27, R26 ;  /* 0x0000001a1b1a723e */ /* 0x000fe200000000ff */
[----:B------:R-:W-:Y:S01]  /*1730*/  STS [R13+0x400], R5 ;  /* 0x000400050d007388 */ /* 0x000fe20000000800 */
[----:B------:R-:W-:Y:S01]  /*1740*/  FMUL.FTZ R71, R71, UR8 ;  /* 0x0000000847477c20 */ /* 0x000fe20008410000 */
[----:B------:R-:W-:Y:S01]  /*1750*/  FMUL.FTZ R72, R72, UR8 ;  /* 0x0000000848487c20 */ /* 0x000fe20008410000 */
[----:B------:R-:W-:Y:S01]  /*1760*/  FMUL.FTZ R73, R73, UR8 ;  /* 0x0000000849497c20 */ /* 0x000fe20008410000 */
[----:B------:R-:W-:Y:S01]  /*1770*/  STS [R15], R8 ;  /* 0x000000080f007388 */ /* 0x000fe20000000800 */
[----:B------:R-:W-:Y:S01]  /*1780*/  F2FP.F16.F32.PACK_AB R32, R33, R32 ;  /* 0x000000202120723e */ /* 0x000fe200000000ff */
[----:B------:R-:W-:Y:S01]  /*1790*/  IMAD R2, R2, 0x200, R41 ;  /* 0x0000020002027824 */ /* 0x000fe200078e0229 */
[----:B------:R-:W-:Y:S01]  /*17a0*/  F2FP.F16.F32.PACK_AB R34, R35, R34 ;  /* 0x000000222322723e */ /* 0x000fe200000000ff */
[----:B------:R-:W-:Y:S01]  /*17b0*/  STS [R15+0x400], R9 ;  /* 0x000400090f007388 */ /* 0x000fe20000000800 */
[----:B------:R-:W-:Y:S01]  /*17c0*/  F2FP.F16.F32.PACK_AB R36, R37, R36 ;  /* 0x000000242524723e */ /* 0x000fe200000000ff */
[----:B------:R-:W-:Y:S01]  /*17d0*/  ULDC.64 UR10, c[0x0][0x448] ;  /* 0x00011200000a7ab9 */ /* 0x000fe20000000a00 */
[----:B------:R-:W-:Y:S01]  /*17e0*/  F2FP.F16.F32.PACK_AB R60, R61, R60 ;  /* 0x0000003c3d3c723e */ /* 0x000fe200000000ff */
[----:B------:R-:W-:Y:S01]  /*17f0*/  STS [R13+0x1000], R6 ;  /* 0x001000060d007388 */ /* 0x000fe20000000800 */
[----:B------:R-:W-:Y:S01]  /*1800*/  F2FP.F16.F32.PACK_AB R66, R67, R66 ;  /* 0x000000424342723e */ /* 0x000fe200000000ff */
[----:B------:R-:W-:Y:S01]  /*1810*/  BSSY B0, `(.L_x_511) ;  /* 0x0000044000007945 */ /* 0x000fe20003800000 */
        /* <DEDUP_REMOVED lines=8> */
[----:B------:R-:W-:Y:S02]  /*18a0*/  SHF.R.S32.HI R12, RZ, 0x1f, R79 ;  /* 0x0000001fff0c7819 */ /* 0x000fe4000001144f */
[----:B------:R-:W-:Y:S01]  /*18b0*/  SHF.R.S32.HI R39, RZ, 0x1f, R38 ;  /* 0x0000001fff277819 */ /* 0x000fe20000011426 */
[----:B------:R-:W-:Y:S01]  /*18c0*/  STS [R13+0x2000], R20 ;  /* 0x002000140d007388 */ /* 0x000fe20000000800 */
[----:B------:R-:W-:Y:S01]  /*18d0*/  SHF.R.S32.HI R29, RZ, 0x1f, R0 ;  /* 0x0000001fff1d7819 */ /* 0x000fe20000011400 */
[----:B------:R-:W-:Y:S01]  /*18e0*/  IMAD R12, R12, UR10, RZ ;  /* 0x0000000a0c0c7c24 */ /* 0x000fe2000f8e02ff */
[----:B------:R-:W-:Y:S01]  /*18f0*/  IADD3 R31, R38, 0x80, RZ ;  /* 0x00000080261f7810 */ /* 0x000fe20007ffe0ff */
[----:B------:R-:W-:Y:S04]  /*1900*/  STS [R13+0x2400], R22 ;  /* 0x002400160d007388 */ /* 0x000fe80000000800 */
[----:B------:R0:W-:Y:S04]  /*1910*/  STS [R15+0x2000], R28 ;  /* 0x0020001c0f007388 */ /* 0x0001e80000000800 */
[----:B------:R1:W-:Y:S04]  /*1920*/  STS [R15+0x2400], R30 ;  /* 0x0024001e0f007388 */ /* 0x0003e80000000800 */
[----:B------:R-:W-:Y:S01]  /*1930*/  STS [R13+0x3000], R24 ;  /* 0x003000180d007388 */ /* 0x000fe20000000800 */
[----:B0-----:R-:W-:Y:S01]  /*1940*/  LEA R28, R2, UR4, 0x1 ;  /* 0x00000004021c7c11 */ /* 0x001fe2000f8e08ff */
[----:B------:R-:W-:-:S02]  /*1950*/  IMAD.WIDE.U32 R2, R79, UR10, R38 ;  /* 0x0000000a4f027c25 */ /* 0x000fc4000f8e0026 */
[----:B------:R-:W-:Y:S01]  /*1960*/  STS [R13+0x3400], R26 ;  /* 0x0034001a0d007388 */ /* 0x000fe20000000800 */
[----:B------:R-:W-:Y:S01]  /*1970*/  ULDC.64 UR4, c[0x0][0x460] ;  /* 0x0001180000047ab9 */ /* 0x000fe20000000a00 */
[----:B-1----:R-:W-:Y:S02]  /*1980*/  VIADD R30, R38, 0x40 ;  /* 0x00000040261e7836 */ /* 0x002fe40000000000 */
[----:B------:R-:W-:Y:S01]  /*1990*/  STS [R15+0x3000], R32 ;  /* 0x003000200f007388 */ /* 0x000fe20000000800 */
[----:B------:R-:W-:Y:S02]  /*19a0*/  IADD3 R82, P0, R82, R2, RZ ;  /* 0x0000000252527210 */ /* 0x000fe40007f1e0ff */
[----:B------:R-:W-:Y:S01]  /*19b0*/  IADD3 R2, R0, 0x20, RZ ;  /* 0x0000002000027810 */ /* 0x000fe20007ffe0ff */
        /* <DEDUP_REMOVED lines=8> */
[----:B------:R1:W-:Y:S01]  /*1a40*/  STS [R15+0x5400], R72 ;  /* 0x005400480f007388 */ /* 0x0003e20000000800 */
[C---:B0-----:R-:W-:Y:S01]  /*1a50*/  IMAD R13, R79.reuse, UR11, R12 ;  /* 0x0000000b4f0d7c24 */ /* 0x041fe2000f8e020c */
[----:B------:R-:W-:Y:S01]  /*1a60*/  IADD3 R79, -R79, R80, RZ ;  /* 0x000000504f4f7210 */ /* 0x000fe20007ffe1ff */
[----:B------:R-:W-:Y:S01]  /*1a70*/  BAR.SYNC.DEFER_BLOCKING 0x0 ;  /* 0x0000000000007b1d */ /* 0x000fe20000010000 */
[----:B------:R-:W-:-:S02]  /*1a80*/  SHF.R.S32.HI R12, RZ, 0x1f, R74 ;  /* 0x0000001fff0c7819 */ /* 0x000fc4000001144a */
[----:B------:R-:W-:Y:S02]  /*1a90*/  ISETP.GE.AND P1, PT, R0, R79, PT ;  /* 0x0000004f0000720c */ /* 0x000fe40003f26270 */
[----:B------:R-:W-:Y:S01]  /*1aa0*/  IADD3.X R83, R81, R3, R13, P0, !PT ;  /* 0x0000000351537210 */ /* 0x000fe200007fe40d */
[----:B------:R-:W-:Y:S01]  /*1ab0*/  IMAD R3, R12, UR4, RZ ;  /* 0x000000040c037c24 */ /* 0x000fe2000f8e02ff */
[----:B------:R-:W-:-:S03]  /*1ac0*/  ISETP.GE.AND P0, PT, R2, R79, PT ;  /* 0x0000004f0200720c */ /* 0x000fc60003f06270 */
[C---:B------:R-:W-:Y:S02]  /*1ad0*/  IMAD R3, R74.reuse, UR5, R3 ;  /* 0x000000054a037c24 */ /* 0x040fe4000f8e0203 */
[----:B------:R-:W-:-:S05]  /*1ae0*/  IMAD.WIDE.U32 R82, R74, UR4, R82 ;  /* 0x000000044a527c25 */ /* 0x000fca000f8e0052 */
[----:B------:R-:W-:Y:S01]  /*1af0*/  IADD3 R25, R83, R3, RZ ;  /* 0x0000000353197210 */ /* 0x000fe20007ffe0ff */
[----:B------:R1:W0:Y:S04]  /*1b00*/  LDS.128 R4, [R28+0x1000] ;  /* 0x001000001c047984 */ /* 0x0002280000000c00 */
[----:B------:R1:W2:Y:S01]  /*1b10*/  LDS.128 R8, [R28+0x3000] ;  /* 0x003000001c087984 */ /* 0x0002a20000000c00 */
[----:B------:R-:W-:Y:S05]  /*1b20*/  @P1 BRA `(.L_x_512) ;  /* 0x0000000000481947 */ /* 0x000fea0003800000 */
[----:B------:R-:W-:Y:S01]  /*1b30*/  ULDC UR4, c[0x0][0x2d0] ;  /* 0x0000b40000047ab9 */ /* 0x000fe20000000800 */
[----:B-1----:R-:W1:Y:S01]  /*1b40*/  LDS.128 R12, [R28+0x2000] ;  /* 0x002000001c0c7984 */ /* 0x002e620000000c00 */
[----:B------:R-:W-:Y:S01]  /*1b50*/  ISETP.GE.AND P1, PT, R38, UR4, PT ;  /* 0x0000000426007c0c */ /* 0x000fe2000bf26270 */
[----:B------:R-:W-:Y:S01]  /*1b60*/  IMAD R27, R29, UR10, RZ ;  /* 0x0000000a1d1b7c24 */ /* 0x000fe2000f8e02ff */
[----:B------:R-:W-:Y:S01]  /*1b70*/  ISETP.GE.AND P2, PT, R30, UR4, PT ;  /* 0x000000041e007c0c */ /* 0x000fe2000bf46270 */
[----:B------:R-:W3:Y:S01]  /*1b80*/  LDS.128 R16, [R28+0x4000] ;  /* 0x004000001c107984 */ /* 0x000ee20000000c00 */
[----:B------:R-:W-:Y:S01]  /*1b90*/  IMAD.MOV.U32 R24, RZ, RZ, R82 ;  /* 0x000000ffff187224 */ /* 0x000fe200078e0052 */
[----:B------:R-:W-:Y:S01]  /*1ba0*/  ISETP.GE.AND P3, PT, R31, UR4, PT ;  /* 0x000000041f007c0c */ /* 0x000fe2000bf66270 */
[C---:B------:R-:W-:Y:S01]  /*1bb0*/  IMAD R27, R0.reuse, UR11, R27 ;  /* 0x0000000b001b7c24 */ /* 0x040fe2000f8e021b */
[----:B------:R-:W-:Y:S01]  /*1bc0*/  ULDC.64 UR8, c[0x0][0x3e8] ;  /* 0x0000fa0000087ab9 */ /* 0x000fe20000000a00 */
[----:B------:R-:W-:-:S05]  /*1bd0*/  IMAD.WIDE.U32 R2, R0, UR10, R24 ;  /* 0x0000000a00027c25 */ /* 0x000fca000f8e0018 */
[----:B------:R-:W4:Y:S01]  /*1be0*/  @!P1 LDS.128 R20, [R28] ;  /* 0x000000001c149984 */ /* 0x000f220000000c00 */
[----:B------:R-:W-:Y:S02]  /*1bf0*/  IADD3 R3, R3, R27, RZ ;  /* 0x0000001b03037210 */ /* 0x000fe40007ffe0ff */
[----:B------:R-:W-:-:S04]  /*1c00*/  LEA R26, P4, R2, UR8, 0x1 ;  /* 0x00000008021a7c11 */ /* 0x000fc8000f8808ff */
[----:B------:R-:W-:-:S05]  /*1c10*/  LEA.HI.X R27, R2, UR9, R3, 0x1, P4 ;  /* 0x00000009021b7c11 */ /* 0x000fca000a0f0c03 */
[----:B-1----:R1:W-:Y:S04]  /*1c20*/  @!P2 STG.E.128 desc[UR6][R26.64+0x80], R12 ;  /* 0x0000800c1a00a986 */ /* 0x0023e8000c101d06 */
[----:B---3--:R1:W-:Y:S04]  /*1c30*/  @!P3 STG.E.128 desc[UR6][R26.64+0x100], R16 ;  /* 0x000100101a00b986 */ /* 0x0083e8000c101d06 */
[----:B----4-:R1:W-:Y:S02]  /*1c40*/  @!P1 STG.E.128 desc[UR6][R26.64], R20 ;  /* 0x000000141a009986 */ /* 0x0103e4000c101d06 */
.L_x_512:
[----:B------:R-:W-:Y:S05]  /*1c50*/  BSYNC B0 ;  /* 0x0000000000007941 */ /* 0x000fea0003800000 */
.L_x_511:
[----:B-1----:R1:W3:Y:S01]  /*1c60*/  LDS.128 R12, [R28+0x5000] ;  /* 0x005000001c0c7984 */ /* 0x0022e20000000c00 */
[----:B------:R-:W-:Y:S05]  /*1c70*/  @P0 EXIT ;  /* 0x000000000000094d */ /* 0x000fea0003800000 */
[----:B------:R-:W-:Y:S01]  /*1c80*/  IADD3 R17, P0, R0, 0x20, RZ ;  /* 0x0000002000117810 */ /* 0x000fe20007f1e0ff */
[----:B------:R-:W-:Y:S01]  /*1c90*/  IMAD.MOV.U32 R2, RZ, RZ, R82 ;  /* 0x000000ffff027224 */ /* 0x000fe200078e0052 */
[----:B------:R-:W-:Y:S01]  /*1ca0*/  MOV R3, R25 ;  /* 0x0000001900037202 */ /* 0x000fe20000000f00 */
[----:B------:R-:W-:Y:S01]  /*1cb0*/  ULDC.64 UR8, c[0x0][0x3e8] ;  /* 0x0000fa0000087ab9 */ /* 0x000fe20000000a00 */
[----:B------:R-:W-:Y:S01]  /*1cc0*/  IADD3.X R0, RZ, R29, RZ, P0, !PT ;  /* 0x0000001dff007210 */ /* 0x000fe200007fe4ff */
[----:B------:R-:W-:Y:S01]  /*1cd0*/  ULDC UR4, c[0x0][0x2d0] ;  /* 0x0000b40000047ab9 */ /* 0x000fe20000000800 */
[----:B------:R-:W-:Y:S01]  /*1ce0*/  IMAD.WIDE.U32 R2, R17, UR10, R2 ;  /* 0x0000000a11027c25 */ /* 0x000fe2000f8e0002 */
[----:B------:R-:W-:Y:S02]  /*1cf0*/  ISETP.GE.AND P1, PT, R38, UR4, PT ;  /* 0x0000000426007c0c */ /* 0x000fe4000bf26270 */
[----:B------:R-:W-:Y:S01]  /*1d00*/  ISETP.GE.AND P2, PT, R30, UR4, PT ;  /* 0x000000041e007c0c */ /* 0x000fe2000bf46270 */
[----:B------:R-:W-:Y:S01]  /*1d10*/  IMAD R0, R0, UR10, RZ ;  /* 0x0000000a00007c24 */ /* 0x000fe2000f8e02ff */
[----:B------:R-:W-:-:S03]  /*1d20*/  LEA R16, P0, R2, UR8, 0x1 ;  /* 0x0000000802107c11 */ /* 0x000fc6000f8008ff */
[----:B------:R-:W-:-:S05]  /*1d30*/  IMAD R17, R17, UR11, R0 ;  /* 0x0000000b11117c24 */ /* 0x000fca000f8e0200 */
[----:B------:R-:W-:-:S04]  /*1d40*/  IADD3 R3, R3, R17, RZ ;  /* 0x0000001103037210 */ /* 0x000fc80007ffe0ff */
[----:B------:R-:W-:Y:S02]  /*1d50*/  LEA.HI.X R17, R2, UR9, R3, 0x1, P0 ;  /* 0x0000000902117c11 */ /* 0x000fe400080f0c03 */
[----:B------:R-:W-:-:S03]  /*1d60*/  ISETP.GE.AND P0, PT, R31, UR4, PT ;  /* 0x000000041f007c0c */ /* 0x000fc6000bf06270 */
[----:B0-----:R0:W-:Y:S04]  /*1d70*/  @!P1 STG.E.128 desc[UR6][R16.64], R4 ;  /* 0x0000000410009986 */ /* 0x0011e8000c101d06 */
[----:B--2---:R0:W-:Y:S06]  /*1d80*/  @!P2 STG.E.128 desc[UR6][R16.64+0x80], R8 ;  /* 0x000080081000a986 */ /* 0x0041ec000c101d06 */
[----:B------:R-:W-:Y:S05]  /*1d90*/  @P0 EXIT ;  /* 0x000000000000094d */ /* 0x000fea0003800000 */
[----:B---3--:R-:W-:Y:S01]  /*1da0*/  STG.E.128 desc[UR6][R16.64+0x100], R12 ;  /* 0x0001000c10007986 */ /* 0x008fe2000c101d06 */
[----:B------:R-:W-:Y:S05]  /*1db0*/  EXIT ;  /* 0x000000000000794d */ /* 0x000fea0003800000 */
.L_x_513:
        /* <DEDUP_REMOVED lines=12> */
.L_x_1594:


//--------------------- .text._ZN5flash44flash_bwd_dq_dk_dv_loop_seqk_parallel_kernelI23Flash_bwd_kernel_traitsILi192ELi64ELi64ELi8ELi4ELi2ELi2ELb1ELb1EN7cutlass6half_tE19Flash_kernel_traitsILi192ELi64ELi64ELi8ES3_EELb1ELb0ELb0ELb0ELb0ELb0ELb0EEEvNS_16Flash_bwd_paramsE --------------------------
	.section	.text._ZN5flash44flash_bwd_dq_dk_dv_loop_seqk_parallel_kernelI23Flash_bwd_kernel_traitsILi192ELi64ELi64ELi8ELi4ELi2ELi2ELb1ELb1EN7cutlass6half_tE19Flash_kernel_traitsILi192ELi64ELi64ELi8ES3_EELb1ELb0ELb0ELb0ELb0ELb0ELb0EEEvNS_16Flash_bwd_paramsE,"ax",@progbits
	.align	128
        .global         _ZN5flash44flash_bwd_dq_dk_dv_loop_seqk_parallel_kernelI23Flash_bwd_kernel_traitsILi192ELi64ELi64ELi8ELi4ELi2ELi2ELb1ELb1EN7cutlass6half_tE19Flash_kernel_traitsILi192ELi64ELi64ELi8ES3_EELb1ELb0ELb0ELb0ELb0ELb0ELb0EEEvNS_16Flash_bwd_paramsE
        .type           _ZN5flash44flash_bwd_dq_dk_dv_loop_seqk_parallel_kernelI23Flash_bwd_kernel_traitsILi192ELi64ELi64ELi8ELi4ELi2ELi2ELb1ELb1EN7cutlass6half_tE19Flash_kernel_traitsILi192ELi64ELi64ELi8ES3_EELb1ELb0ELb0ELb0ELb0ELb0ELb0EEEvNS_16Flash_bwd_paramsE,@function
        .size           _ZN5flash44flash_bwd_dq_dk_dv_loop_seqk_parallel_kernelI23Flash_bwd_kernel_traitsILi192ELi64ELi64ELi8ELi4ELi2ELi2ELb1ELb1EN7cutlass6half_tE19Flash_kernel_traitsILi192ELi64ELi64ELi8ES3_EELb1ELb0ELb0ELb0ELb0ELb0ELb0EEEvNS_16Flash_bwd_paramsE,(.L_x_1595 - _ZN5flash44flash_bwd_dq_dk_dv_loop_seqk_parallel_kernelI23Flash_bwd_kernel_traitsILi192ELi64ELi64ELi8ELi4ELi2ELi2ELb1ELb1EN7cutlass6half_tE19Flash_kernel_traitsILi192ELi64ELi64ELi8ES3_EELb1ELb0ELb0ELb0ELb0ELb0ELb0EEEvNS_16Flash_bwd_paramsE)
        .other          _ZN5flash44flash_bwd_dq_dk_dv_loop_seqk_parallel_kernelI23Flash_bwd_kernel_traitsILi192ELi64ELi64ELi8ELi4ELi2ELi2ELb1ELb1EN7cutlass6half_tE19Flash_kernel_traitsILi192ELi64ELi64ELi8ES3_EELb1ELb0ELb0ELb0ELb0ELb0ELb0EEEvNS_16Flash_bwd_paramsE,@"STO_CUDA_ENTRY STV_DEFAULT"
_ZN5flash44flash_bwd_dq_dk_dv_loop_seqk_parallel_kernelI23Flash_bwd_kernel_traitsILi192ELi64ELi64ELi8ELi4ELi2ELi2ELb1ELb1EN7cutlass6half_tE19Flash_kernel_traitsILi192ELi64ELi64ELi8ES3_EELb1ELb0ELb0ELb0ELb0ELb0ELb0EEEvNS_16Flash_bwd_paramsE:
.text._ZN5flash44flash_bwd_dq_dk_dv_loop_seqk_parallel_kernelI23Flash_bwd_kernel_traitsILi192ELi64ELi64ELi8ELi4ELi2ELi2ELb1ELb1EN7cutlass6half_tE19Flash_kernel_traitsILi192ELi64ELi64ELi8ES3_EELb1ELb0ELb0ELb0ELb0ELb0ELb0EEEvNS_16Flash_bwd_paramsE:
        /* <DEDUP_REMOVED lines=13> */
[----:B------:R-:W-:-:S07]  /*00d0*/  UMOV UR5, 0x400 ;  /* 0x0000040000057882 */ /* 0x000fce0000000000 */
[----:B------:R-:W3:Y:S08]  /*00e0*/  S2UR UR54, SR_CTAID.Z ;  /* 0x00000000003679c3 */ /* 0x000ef00000002700 */
[----:B------:R-:W4:Y:S01]  /*00f0*/  S2UR UR46, SR_CTAID.Y ;  /* 0x00000000002e79c3 */ /* 0x000f220000002600 */
[----:B--2---:R-:W-:Y:S01]  /*0100*/  ULEA UR4, UR4, UR5, 0x18 ;  /* 0x0000000504047291 */ /* 0x004fe2000f8ec03f */
[----:B-1----:R-:W-:Y:S01]  /*0110*/  SHF.R.S32.HI R2, RZ, 0x1f, R8 ;  /* 0x0000001fff027819 */ /* 0x002fe20000011408 */
[----:B---3--:R-:W-:-:S02]  /*0120*/  USHF.R.S32.HI UR6, URZ, 0x1f, UR54 ;  /* 0x0000001f3f067899 */ /* 0x008fc40008011436 */
[----:B------:R-:W-:Y:S01]  /*0130*/  USHF.R.S32.HI UR61, URZ, 0x1f, UR54 ;  /* 0x0000001f3f3d7899 */ /* 0x000fe20008011436 */
[CC--:B------:R-:W-:Y:S02]  /*0140*/  LEA.HI R0, R2.reuse, R8.reuse, RZ, 0x5 ;  /* 0x0000000802007211 */ /* 0x0c0fe400078f28ff */
[CC--:B------:R-:W-:Y:S02]  /*0150*/  LEA.HI R12, R2.reuse, R8.reuse, RZ, 0x3 ;  /* 0x00000008020c7211 */ /* 0x0c0fe400078f18ff */
[CC--:B------:R-:W-:Y:S01]  /*0160*/  LEA.HI R3, R2.reuse, R8.reuse, RZ, 0x4 ;  /* 0x0000000802037211 */ /* 0x0c0fe200078f20ff */
[----:B----4-:R-:W-:Y:S01]  /*0170*/  USHF.L.U32 UR5, UR46, 0x7, URZ ;  /* 0x000000072e057899 */ /* 0x010fe2000800063f */
        /* <DEDUP_REMOVED lines=16> */
[----:B------:R-:W-:Y:S02]  /*0280*/  SHF.R.S32.HI R6, RZ, 0x4, R3 ;  /* 0x00000004ff067819 */ /* 0x000fe40000011403 */
[-C--:B------:R-:W-:Y:S02]  /*0290*/  LEA.HI R2, R7, R4.reuse, RZ, 0x2 ;  /* 0x0000000407027211 */ /* 0x080fe400078f10ff */
[----:B------:R-:W-:Y:S02]  /*02a0*/  SHF.R.S32.HI R13, RZ, 0x3, R12 ;  /* 0x00000003ff0d7819 */ /* 0x000fe4000001140c */
[----:B------:R-:W-:Y:S02]  /*02b0*/  LEA.HI R0, R0, R4, RZ, 0x1 ;  /* 0x0000000400007211 */ /* 0x000fe400078f08ff */
[----:B------:R-:W-:Y:S01]  /*02c0*/  LEA.HI R3, R3, R6, RZ, 0x1 ;  /* 0x0000000603037211 */ /* 0x000fe200078f08ff */
[----:B------:R-:W-:Y:S01]  /*02d0*/  IMAD.SHL.U32 R13, R13, 0x40, RZ ;  /* 0x000000400d0d7824 */ /* 0x000fe200078e00ff */
[----:B------:R-:W-:-:S02]  /*02e0*/  LOP3.LUT R7, R2, 0xfffffffc, RZ, 0xc0, !PT ;  /* 0xfffffffc02077812 */ /* 0x000fc400078ec0ff */
[----:B------:R-:W-:Y:S02]  /*02f0*/  LOP3.LUT R0, R0, 0xfffffffe, RZ, 0xc0, !PT ;  /* 0xfffffffe00007812 */ /* 0x000fe400078ec0ff */
[----:B------:R-:W-:Y:S01]  /*0300*/  LEA.HI R2, R8, R9, RZ, 0x3 ;  /* 0x0000000908027211 */ /* 0x000fe200078f18ff */
[C---:B------:R-:W-:Y:S01]  /*0310*/  IMAD.IADD R20, R4.reuse, 0x1, -R7 ;  /* 0x0000000104147824 */ /* 0x040fe200078e0a07 */
[----:B------:R-:W-:Y:S01]  /*0320*/  LOP3.LUT R3, R3, 0xfffffffe, RZ, 0xc0, !PT ;  /* 0xfffffffe03037812 */ /* 0x000fe200078ec0ff */
[----:B------:R-:W-:Y:S01]  /*0330*/  IMAD.IADD R15, R4, 0x1, -R0 ;  /* 0x00000001040f7824 */ /* 0x000fe200078e0a00 */
[----:B------:R-:W-:Y:S02]  /*0340*/  LOP3.LUT R2, R2, 0xfffffff8, RZ, 0xc0, !PT ;  /* 0xfffffff802027812 */ /* 0x000fe400078ec0ff */
[----:B------:R-:W-:Y:S01]  /*0350*/  LOP3.LUT R0, R13, 0x1c0, RZ, 0xc0, !PT ;  /* 0x000001c00d007812 */ /* 0x000fe200078ec0ff */
[----:B------:R-:W-:Y:S01]  /*0360*/  IMAD.IADD R14, R6, 0x1, -R3 ;  /* 0x00000001060e7824 */ /* 0x000fe200078e0a03 */
[----:B------:R-:W-:Y:S01]  /*0370*/  SHF.R.S32.HI R4, RZ, 0x1f, R11 ;  /* 0x0000001fff047819 */ /* 0x000fe2000001140b */
[----:B------:R-:W-:Y:S01]  /*0380*/  IMAD.IADD R6, R9, 0x1, -R2 ;  /* 0x0000000109067824 */ /* 0x000fe200078e0a02 */
[----:B------:R-:W-:Y:S01]  /*0390*/  LOP3.LUT R3, R0, 0x38, R22, 0xf8, !PT ;  /* 0x0000003800037812 */ /* 0x000fe200078ef816 */
[----:B------:R-:W-:Y:S01]  /*03a0*/  IMAD.SHL.U32 R9, R14, 0x200, RZ ;  /* 0x000002000e097824 */ /* 0x000fe200078e00ff */
[----:B------:R-:W-:Y:S01]  /*03b0*/  SHF.R.U32.HI R2, RZ, 0x3, R0 ;  /* 0x00000003ff027819 */ /* 0x000fe20000011600 */
[----:B------:R-:W-:Y:S01]  /*03c0*/  IMAD.SHL.U32 R0, R5, 0x40, RZ ;  /* 0x0000004005007824 */ /* 0x000fe200078e00ff */
[----:B------:R-:W-:Y:S01]  /*03d0*/  LEA.HI R18, R4, R11, RZ, 0x2 ;  /* 0x0000000b04127211 */ /* 0x000fe200078f10ff */
[----:B------:R-:W-:Y:S01]  /*03e0*/  STL [R1+0x88], R20 ;  /* 0x0000881401007387 */ /* 0x000fe20000100800 */
[----:B------:R-:W-:Y:S01]  /*03f0*/  LOP3.LUT R11, R3, R2, RZ, 0x3c, !PT ;  /* 0x00000002030b7212 */ /* 0x000fe200078e3cff */
[----:B------:R-:W-:Y:S01]  /*0400*/  IMAD.SHL.U32 R2, R15, 0x10, RZ ;  /* 0x000000100f027824 */ /* 0x000fe200078e00ff */
[----:B------:R-:W-:Y:S01]  /*0410*/  SHF.R.S32.HI R3, RZ, 0x1f, R10 ;  /* 0x0000001fff037819 */ /* 0x000fe2000001140a */
[----:B------:R-:W-:Y:S01]  /*0420*/  STL [R1+0x48], R22 ;  /* 0x0000481601007387 */ /* 0x000fe20000100800 */
[----:B------:R-:W-:-:S02]  /*0430*/  LOP3.LUT R0, R0, 0x1c0, RZ, 0xc0, !PT ;  /* 0x000001c000007812 */ /* 0x000fc400078ec0ff */
[----:B------:R-:W-:Y:S02]  /*0440*/  LEA.HI R13, R3, R10, RZ, 0x3 ;  /* 0x0000000a030d7211 */ /* 0x000fe400078f18ff */
[----:B------:R-:W-:Y:S02]  /*0450*/  SHF.R.S32.HI R21, RZ, 0x7, R16 ;  /* 0x00000007ff157819 */ /* 0x000fe40000011410 */
[C---:B------:R-:W-:Y:S02]  /*0460*/  LOP3.LUT R3, R0.reuse, 0x8, R12, 0xf8, !PT ;  /* 0x0000000800037812 */ /* 0x040fe400078ef80c */
[----:B------:R-:W-:Y:S02]  /*0470*/  SHF.R.U32.HI R8, RZ, 0x3, R0 ;  /* 0x00000003ff087819 */ /* 0x000fe40000011600 */
[----:B------:R-:W-:Y:S01]  /*0480*/  LOP3.LUT R7, R0, 0x10, R2, 0xf8, !PT ;  /* 0x0000001000077812 */ /* 0x000fe200078ef802 */
[----:B------:R-:W-:Y:S01]  /*0490*/  IMAD R2, R21, 0x800, R9 ;  /* 0x0000080015027824 */ /* 0x000fe200078e0209 */
[----:B------:R-:W-:Y:S01]  /*04a0*/  LOP3.LUT R0, R3, R8, RZ, 0x3c, !PT ;  /* 0x0000000803007212 */ /* 0x000fe200078e3cff */
[----:B------:R-:W-:Y:S01]  /*04b0*/  IMAD.SHL.U32 R21, R21, 0x20, RZ ;  /* 0x0000002015157824 */ /* 0x000fe200078e00ff */
[----:B------:R-:W-:-:S02]  /*04c0*/  LOP3.LUT R4, R6, 0x1, RZ, 0xc0, !PT ;  /* 0x0000000106047812 */ /* 0x000fc400078ec0ff */
[C---:B------:R-:W-:Y:S01]  /*04d0*/  LOP3.LUT P4, RZ, R5.reuse, 0x4, RZ, 0xc0, !PT ;  /* 0x0000000405ff7812 */ /* 0x040fe2000788c0ff */
[----:B------:R-:W-:Y:S01]  /*04e0*/  IMAD.IADD R0, R2, 0x1, R0 ;  /* 0x0000000102007824 */ /* 0x000fe200078e0200 */
[----:B------:R-:W-:Y:S01]  /*04f0*/  SHF.R.S32.HI R2, RZ, 0x6, R17 ;  /* 0x00000006ff027819 */ /* 0x000fe20000011411 */
[----:B------:R-:W-:Y:S01]  /*0500*/  VIADD R17, R22, 0x40 ;  /* 0x0000004016117836 */ /* 0x000fe20000000000 */
[----:B------:R-:W-:Y:S01]  /*0510*/  ISETP.NE.U32.AND P0, PT, R4, 0x1, PT ;  /* 0x000000010400780c */ /* 0x000fe20003f05070 */
[----:B------:R-:W-:Y:S01]  /*0520*/  IMAD.SHL.U32 R4, R6, 0x40, RZ ;  /* 0x0000004006047824 */ /* 0x000fe200078e00ff */
[----:B------:R-:W-:Y:S01]  /*0530*/  LOP3.LUT P3, RZ, R5, 0x2, RZ, 0xc0, !PT ;  /* 0x0000000205ff7812 */ /* 0x000fe2000786c0ff */
[C---:B------:R-:W-:Y:S01]  /*0540*/  IMAD.SHL.U32 R3, R2.reuse, 0x8, RZ ;  /* 0x0000000802037824 */ /* 0x040fe200078e00ff */
[----:B------:R-:W-:Y:S01]  /*0550*/  LOP3.LUT R5, R13, 0xfffffff8, RZ, 0xc0, !PT ;  /* 0xfffffff80d057812 */ /* 0x000fe200078ec0ff */
[----:B------:R-:W-:Y:S01]  /*0560*/  IMAD R16, R2, 0x200, R11 ;  /* 0x0000020002107824 */ /* 0x000fe200078e020b */
[----:B------:R-:W-:Y:S01]  /*0570*/  LOP3.LUT R2, R4, 0x1c0, RZ, 0xc0, !PT ;  /* 0x000001c004027812 */ /* 0x000fe200078ec0ff */
[----:B------:R-:W-:Y:S01]  /*0580*/  STL [R1+0x8c], R21 ;  /* 0x00008c1501007387 */ /* 0x000fe20000100800 */
[----:B------:R-:W-:Y:S01]  /*0590*/  R2P PR, R6, 0x6 ;  /* 0x0000000606007804 */ /* 0x000fe20000000000 */
[----:B------:R-:W-:Y:S01]  /*05a0*/  IMAD.SHL.U32 R6, R14, 0x20, RZ ;  /* 0x000000200e067824 */ /* 0x000fe200078e00ff */
[----:B------:R-:W-:Y:S01]  /*05b0*/  LOP3.LUT R3, R3, 0x18, RZ, 0xc0, !PT ;  /* 0x0000001803037812 */ /* 0x000fe200078ec0ff */
[----:B------:R-:W-:Y:S01]  /*05c0*/  IMAD.IADD R5, R10, 0x1, -R5 ;  /* 0x000000010a057824 */ /* 0x000fe200078e0a05 */
[----:B------:R-:W-:Y:S01]  /*05d0*/  SHF.R.U32.HI R4, RZ, 0x3, R2 ;  /* 0x00000003ff047819 */ /* 0x000fe20000011602 */
[----:B------:R-:W-:Y:S01]  /*05e0*/  STL [R1+0x68], R17 ;  /* 0x0000681101007387 */ /* 0x000fe20000100800 */
[----:B------:R-:W-:-:S02]  /*05f0*/  LOP3.LUT R12, R7, 0x8, R12, 0xf8, !PT ;  /* 0x00000008070c7812 */ /* 0x000fc400078ef80c */
        /* <DEDUP_REMOVED lines=8> */
[----:B------:R-:W-:Y:S01]  /*0680*/  LOP3.LUT P5, RZ, R5, 0x2, RZ, 0xc0, !PT ;  /* 0x0000000205ff7812 */ /* 0x000fe200078ac0ff */
[----:B------:R-:W-:Y:S01]  /*0690*/  IMAD R5, R20, 0x400, R2 ;  /* 0x0000040014057824 */ /* 0x000fe200078e0202 */
[----:B------:R-:W-:Y:S01]  /*06a0*/  LOP3.LUT R2, R9, R12, R8, 0xf6, !PT ;  /* 0x0000000c09027212 */ /* 0x000fe200078ef608 */
[----:B------:R-:W-:Y:S01]  /*06b0*/  IMAD.IADD R11, R4, 0x1, R6 ;  /* 0x00000001040b7824 */ /* 0x000fe200078e0206 */
[----:B------:R-:W-:Y:S01]  /*06c0*/  LOP3.LUT R3, R3, 0x1c0, RZ, 0xc0, !PT ;  /* 0x000001c003037812 */ /* 0x000fe200078ec0ff */
[----:B------:R-:W-:Y:S01]  /*06d0*/  IMAD.IADD R12, R5, 0x1, R7 ;  /* 0x00000001050c7824 */ /* 0x000fe200078e0207 */
[----:B------:R-:W-:Y:S01]  /*06e0*/  LEA R2, R2, UR4, 0x1 ;  /* 0x0000000402027c11 */ /* 0x000fe2000f8e08ff */
[----:B------:R-:W-:Y:S01]  /*06f0*/  IMAD.SHL.U32 R5, R14, 0x8, RZ ;  /* 0x000000080e057824 */ /* 0x000fe200078e00ff */
[----:B------:R-:W-:Y:S01]  /*0700*/  SHF.R.U32.HI R4, RZ, 0x3, R3 ;  /* 0x00000003ff047819 */ /* 0x000fe20000011603 */
[----:B------:R-:W-:-:S02]  /*0710*/  IMAD.SHL.U32 R8, R13, 0x40, RZ ;  /* 0x000000400d087824 */ /* 0x000fc400078e00ff */
[----:B------:R-:W-:Y:S01]  /*0720*/  IMAD.MOV.U32 R6, RZ, RZ, 0x20 ;  /* 0x00000020ff067424 */ /* 0x000fe200078e00ff */
[----:B------:R-:W-:Y:S01]  /*0730*/  LOP3.LUT R5, R3, 0x8, R5, 0xf8, !PT ;  /* 0x0000000803057812 */ /* 0x000fe200078ef805 */
[----:B------:R-:W-:Y:S01]  /*0740*/  IMAD.MOV.U32 R13, RZ, RZ, 0x40 ;  /* 0x00000040ff0d7424 */ /* 0x000fe200078e00ff */
[----:B------:R-:W-:Y:S01]  /*0750*/  LOP3.LUT R3, R4, R10, R3, 0x1e, !PT ;  /* 0x0000000a04037212 */ /* 0x000fe200078e1e03 */
[----:B------:R-:W-:Y:S01]  /*0760*/  IMAD.MOV.U32 R10, RZ, RZ, -0x10 ;  /* 0xfffffff0ff0a7424 */ /* 0x000fe200078e00ff */
[----:B------:R-:W-:Y:S01]  /*0770*/  LOP3.LUT R4, R5, R4, RZ, 0x3c, !PT ;  /* 0x0000000405047212 */ /* 0x000fe200078e3cff */
[----:B------:R-:W-:Y:S01]  /*0780*/  IMAD.U32 R5, RZ, RZ, UR6 ;  /* 0x00000006ff057e24 */ /* 0x000fe2000f8e00ff */
[----:B------:R-:W-:Y:S01]  /*0790*/  LOP3.LUT R8, R8, 0xfffffe00, RZ, 0xc0, !PT ;  /* 0xfffffe0008087812 */ /* 0x000fe200078ec0ff */
[----:B------:R-:W-:Y:S01]  /*07a0*/  IMAD.U32 R5, RZ, RZ, UR5 ;  /* 0x00000005ff057e24 */ /* 0x000fe2000f8e00ff */
[----:B------:R-:W-:Y:S01]  /*07b0*/  SHF.R.S32.HI R5, RZ, 0x2, R18 ;  /* 0x00000002ff057819 */ /* 0x000fe20000011412 */
[----:B------:R-:W-:Y:S01]  /*07c0*/  USHF.R.S32.HI UR5, URZ, 0x1f, UR46 ;  /* 0x0000001f3f057899 */ /* 0x000fe2000801142e */
[----:B------:R-:W-:Y:S01]  /*07d0*/  SEL R10, R10, 0x10, !P0 ;  /* 0x000000100a0a7807 */ /* 0x000fe20004000000 */
[----:B------:R-:W-:-:S02]  /*07e0*/  IMAD R9, R15, 0x400, R8 ;  /* 0x000004000f097824 */ /* 0x000fc400078e0208 */
[----:B------:R-:W-:Y:S02]  /*07f0*/  VIADD R15, R22, 0x80 ;  /* 0x00000080160f7836 */ /* 0x000fe40000000000 */
[C---:B------:R-:W-:Y:S01]  /*0800*/  IMAD R7, R20.reuse, 0x400, R8 ;  /* 0x0000040014077824 */ /* 0x040fe200078e0208 */
[----:B------:R-:W-:Y:S01]  /*0810*/  LOP3.LUT R8, R3, R8, RZ, 0xfc, !PT ;  /* 0x0000000803087212 */ /* 0x000fe200078efcff */
[----:B------:R-:W-:Y:S01]  /*0820*/  IMAD R14, R20, 0x10, R5 ;  /* 0x00000010140e7824 */ /* 0x000fe200078e0205 */
[----:B------:R-:W-:Y:S01]  /*0830*/  LEA R5, R16, UR4, 0x1 ;  /* 0x0000000410057c11 */ /* 0x000fe2000f8e08ff */
[----:B------:R-:W-:Y:S01]  /*0840*/  IMAD.IADD R7, R7, 0x1, R4 ;  /* 0x0000000107077824 */ /* 0x000fe200078e0204 */
[----:B------:R-:W-:Y:S01]  /*0850*/  STL [R1+0x6c], R15 ;  /* 0x00006c0f01007387 */ /* 0x000fe20000100800 */
[----:B------:R-:W-:Y:S02]  /*0860*/  IMAD.IADD R9, R4, 0x1, R9 ;  /* 0x0000000104097824 */ /* 0x000fe400078e0209 */
[----:B------:R-:W-:Y:S01]  /*0870*/  IMAD.U32 R4, RZ, RZ, UR6 ;  /* 0x00000006ff047e24 */ /* 0x000fe2000f8e00ff */
[----:B------:R1:W-:Y:S01]  /*0880*/  STL [R1+0x70], R14 ;  /* 0x0000700e01007387 */ /* 0x0003e20000100800 */
[C---:B------:R-:W-:Y:S01]  /*0890*/  SEL R4, R6.reuse, 0xffffffe0, !P3 ;  /* 0xffffffe006047807 */ /* 0x040fe20005800000 */
[----:B------:R-:W-:Y:S01]  /*08a0*/  IMAD.U32 R3, RZ, RZ, UR5 ;  /* 0x00000005ff037e24 */ /* 0x000fe2000f8e00ff */
[----:B------:R-:W-:Y:S01]  /*08b0*/  SEL R3, R13, 0xffffffc0, !P4 ;  /* 0xffffffc00d037807 */ /* 0x000fe20006000000 */
[----:B------:R2:W-:Y:S01]  /*08c0*/  STL [R1+0x2c], R5 ;  /* 0x00002c0501007387 */ /* 0x0005e20000100800 */
[----:B------:R-:W-:Y:S01]  /*08d0*/  UIADD3 UR6, UR4, 0xc000, URZ ;  /* 0x0000c00004067890 */ /* 0x000fe2000fffe03f */
[----:B------:R-:W-:Y:S01]  /*08e0*/  SEL R6, R6, 0xffffffe0, !P5 ;  /* 0xffffffe006067807 */ /* 0x000fe20006800000 */
[----:B------:R-:W-:-:S06]  /*08f0*/  UIADD3 UR5, UR4, 0x12000, URZ ;  /* 0x0001200004057890 */ /* 0x000fcc000fffe03f */
[----:B------:R-:W-:Y:S02]  /*0900*/  LEA R9, R9, UR5, 0x1 ;  /* 0x0000000509097c11 */ /* 0x000fe4000f8e08ff */
[----:B-1----:R-:W-:Y:S02]  /*0910*/  LEA R14, R0, UR4, 0x1 ;  /* 0x00000004000e7c11 */ /* 0x002fe4000f8e08ff */
[----:B------:R-:W-:Y:S02]  /*0920*/  LEA R0, R12, UR4, 0x1 ;  /* 0x000000040c007c11 */ /* 0x000fe4000f8e08ff */
[----:B--2---:R-:W-:Y:S01]  /*0930*/  SEL R5, R13, 0xffffffc0, !P6 ;  /* 0xffffffc00d057807 */ /* 0x004fe20007000000 */
[----:B------:R-:W-:Y:S01]  /*0940*/  IMAD.IADD R13, R4, 0x1, R14 ;  /* 0x00000001040d7824 */ /* 0x000fe200078e020e */
[----:B------:R-:W-:Y:S01]  /*0950*/  STL [R1], R14 ;  /* 0x0000000e01007387 */ /* 0x000fe20000100800 */
[C---:B------:R-:W-:Y:S01]  /*0960*/  IADD3 R4, R3.reuse, R14, R4 ;  /* 0x0000000e03047210 */ /* 0x040fe20007ffe004 */
[----:B------:R-:W-:-:S02]  /*0970*/  IMAD.IADD R252, R3, 0x1, R14 ;  /* 0x0000000103fc7824 */ /* 0x000fc400078e020e */
[----:B------:R1:W-:Y:S01]  /*0980*/  STL [R1+0x4], R13 ;  /* 0x0000040d01007387 */ /* 0x0003e20000100800 */
[----:B------:R-:W-:-:S03]  /*0990*/  IMAD.IADD R3, R3, 0x1, R2 ;  /* 0x0000000103037824 */ /* 0x000fc600078e0202 */
[----:B------:R2:W-:Y:S04]  /*09a0*/  STL [R1+0x10], R4 ;  /* 0x0000100401007387 */ /* 0x0005e80000100800 */
[----:B------:R3:W-:Y:S01]  /*09b0*/  STL [R1+0x50], R0 ;  /* 0x0000500001007387 */ /* 0x0007e20000100800 */
[----:B-1----:R-:W-:Y:S01]  /*09c0*/  LEA R13, R11, UR6, 0x1 ;  /* 0x000000060b0d7c11 */ /* 0x002fe2000f8e08ff */
[C---:B------:R-:W-:Y:S02]  /*09d0*/  IMAD.IADD R11, R0.reuse, 0x1, R10 ;  /* 0x00000001000b7824 */ /* 0x040fe400078e020a */
[C---:B--2---:R-:W-:Y:S02]  /*09e0*/  VIADD R4, R0.reuse, 0x20 ;  /* 0x0000002000047836 */ /* 0x044fe40000000000 */
[----:B------:R-:W-:Y:S01]  /*09f0*/  STL [R1+0x74], R13 ;  /* 0x0000740d01007387 */ /* 0x000fe20000100800 */
[----:B------:R-:W-:-:S02]  /*0a00*/  @P1 VIADD R4, R0, 0xffffffe0 ;  /* 0xffffffe000041836 */ /* 0x000fc40000000000 */
[C---:B------:R-:W-:Y:S01]  /*0a10*/  VIADD R12, R13.reuse, 0x40 ;  /* 0x000000400d0c7836 */ /* 0x040fe20000000000 */
[----:B------:R1:W-:Y:S01]  /*0a20*/  STL [R1+0x5c], R11 ;  /* 0x00005c0b01007387 */ /* 0x0003e20000100800 */
[----:B------:R-:W-:Y:S01]  /*0a30*/  @P2 VIADD R12, R13, 0xffffffc0 ;  /* 0xffffffc00d0c2836 */ /* 0x000fe20000000000 */
[----:B---3--:R-:W-:Y:S01]  /*0a40*/  LEA R0, R8, UR4, 0x1 ;  /* 0x0000000408007c11 */ /* 0x008fe2000f8e08ff */
[----:B------:R-:W-:Y:S01]  /*0a50*/  IMAD.IADD R8, R6, 0x1, R9 ;  /* 0x0000000106087824 */ /* 0x000fe200078e0209 */
[----:B-1----:R-:W-:Y:S01]  /*0a60*/  LEA R11, R7, UR4, 0x1 ;  /* 0x00000004070b7c11 */ /* 0x002fe2000f8e08ff */
[----:B------:R-:W-:-:S04]  /*0a70*/  ULDC.64 UR4, c[0x0][0x208] ;  /* 0x0000820000047ab9 */ /* 0x000fc80000000a00 */
[----:B------:R-:W-:Y:S01]  /*0a80*/  STL [R1+0x8], R11 ;  /* 0x0000080b01007387 */ /* 0x000fe20000100800 */
[----:B------:R-:W-:-:S03]  /*0a90*/  IMAD.IADD R7, R11, 0x1, R6 ;  /* 0x000000010b077824 */ /* 0x000fc600078e0206 */
[----:B------:R1:W-:Y:S04]  /*0aa0*/  STL [R1+0x54], R4 ;  /* 0x0000540401007387 */ /* 0x0003e80000100800 */
[----:B------:R-:W-:Y:S04]  /*0ab0*/  STL [R1+0x1c], R9 ;  /* 0x00001c0901007387 */ /* 0x000fe80000100800 */
[----:B------:R-:W-:Y:S01]  /*0ac0*/  STL [R1+0x80], R12 ;  /* 0x0000800c01007387 */ /* 0x000fe20000100800 */
[----:B-1----:R-:W-:Y:S02]  /*0ad0*/  IMAD.IADD R4, R10, 0x1, R4 ;  /* 0x000000010a047824 */ /* 0x002fe400078e0204 */
        /* <DEDUP_REMOVED lines=11> */
.L_x_558:
        /* <DEDUP_REMOVED lines=39> */
[----:B-1----:R-:W-:Y:S02]  /*0e00*/  IMAD.U32 R4, RZ, RZ, UR7 ;  /* 0x00000007ff047e24 */ /* 0x002fe4000f8e00ff */
[----:B------:R-:W-:Y:S01]  /*0e10*/  IMAD.U32 R5, RZ, RZ, UR6 ;  /* 0x00000006ff057e24 */ /* 0x000fe2000f8e00ff */
[----:B------:R-:W-:Y:S01]  /*0e20*/  UMOV UR32, URZ ;  /* 0x0000003f00207c82 */ /* 0x000fe20008000000 */
[----:B------:R-:W-:-:S03]  /*0e30*/  @!UP3 ULDC.64 UR6, c[0x0][0x318] ;  /* 0x0000c6000006bab9 */ /* 0x000fc60000000a00 */
        /* <DEDUP_REMOVED lines=24> */
.L_x_514:
        /* <DEDUP_REMOVED lines=22> */
[----:B------:R-:W-:Y:S02]  /*1120*/  @!UP1 UIMAD.WIDE.U32 UR38, UR46, UR8, URZ ;  /* 0x000000082e2692a5 */ /* 0x000fe4000f8e003f */
[----:B------:R-:W-:Y:S01]  /*1130*/  UIMAD UR21, UR16, UR25, URZ ;  /* 0x00000019101572a4 */ /* 0x000fe2000f8e023f */
[----:B-1----:R-:W-:Y:S01]  /*1140*/  IABS R8, R9 ;  /* 0x0000000900087213 */ /* 0x002fe20000000000 */
[----:B------:R-:W-:Y:S01]  /*1150*/  UIADD3 UR45, UR15, UR33, URZ ;  /* 0x000000210f2d7290 */ /* 0x000fe2000fffe03f */
[----:B------:R-:W-:Y:S01]  /*1160*/  ISETP.NE.AND P3, PT, R9, RZ, PT ;  /* 0x000000ff0900720c */ /* 0x000fe20003f65270 */
[----:B------:R-:W-:Y:S01]  /*1170*/  ULDC.U8 UR19, c[0x0][0x3d8] ;  /* 0x0000f60000137ab9 */ /* 0x000fe20000000000 */
[----:B------:R-:W1:Y:S01]  /*1180*/  I2F.RP R4, R8 ;  /* 0x0000000800047306 */ /* 0x000e620000209400 */
[----:B------:R-:W-:-:S02]  /*1190*/  UISETP.NE.AND UP3, UPT, UR19, URZ, UPT ;  /* 0x0000003f1300728c */ /* 0x000fc4000bf65270 */
[----:B------:R-:W-:Y:S02]  /*11a0*/  USHF.L.U64.HI UR17, UR46, 0x7, UR55 ;  /* 0x000000072e117899 */ /* 0x000fe40008010237 */
[----:B--2---:R-:W-:Y:S02]  /*11b0*/  UIMAD.WIDE.U32 UR28, UR7, UR10, URZ ;  /* 0x0000000a071c72a5 */ /* 0x004fe4000f8e003f */
[----:B------:R-:W-:Y:S02]  /*11c0*/  UISETP.NE.AND UP0, UPT, UR34, -0x1, UPT ;  /* 0xffffffff2200788c */ /* 0x000fe4000bf05270 */
[----:B------:R-:W-:Y:S02]  /*11d0*/  UIMAD UR49, UR7, UR11, UR29 ;  /* 0x0000000b073172a4 */ /* 0x000fe4000f8e021d */
[----:B------:R-:W-:Y:S01]  /*11e0*/  @!UP1 UIMAD UR7, UR55, UR8, URZ ;  /* 0x00000008370792a4 */ /* 0x000fe2000f8e023f */
[----:B------:R-:W-:Y:S01]  /*11f0*/  @UP1 ULDC.64 UR10, c[0x0][0x420] ;  /* 0x00010800000a1ab9 */ /* 0x000fe20000000a00 */
[----:B------:R-:W-:Y:S01]  /*1200*/  USEL UR29, UR12, URZ, UP2 ;  /* 0x0000003f0c1d7287 */ /* 0x000fe20009000000 */
        /* <DEDUP_REMOVED lines=8> */
[----:B------:R-:W-:Y:S01]  /*1290*/  UIMAD.WIDE.U32 UR12, UR16, UR24, URZ ;  /* 0x00000018100c72a5 */ /* 0x000fe2000f8e003f */
[----:B-1----:R-:W-:Y:S01]  /*12a0*/  VIADD R4, R4, 0xffffffe ;  /* 0x0ffffffe04047836 */ /* 0x002fe20000000000 */
[----:B------:R-:W-:Y:S02]  /*12b0*/  UIMAD.WIDE UR8, UR58, UR57, URZ ;  /* 0x000000393a0872a5 */ /* 0x000fe4000f8e023f */
[----:B------:R-:W-:Y:S01]  /*12c0*/  UIMAD.WIDE.U32 UR10, UR46, UR56, URZ ;  /* 0x000000382e0a72a5 */ /* 0x000fe2000f8e003f */
[----:B------:R-:W1:Y:S01]  /*12d0*/  F2I.FTZ.U32.TRUNC.NTZ R5, R4 ;  /* 0x0000000400057305 */ /* 0x000e62000021f000 */
[----:B------:R-:W-:Y:S02]  /*12e0*/  UIMAD UR7, UR55, UR56, UR7 ;  /* 0x00000038370772a4 */ /* 0x000fe4000f8e0207 */
[----:B------:R-:W-:Y:S02]  /*12f0*/  USEL UR53, UR14, UR12, !UP1 ;  /* 0x0000000c0e357287 */ /* 0x000fe4000c800000 */
[----:B------:R-:W-:-:S02]  /*1300*/  @UP1 UIADD3 UR45, UR13, UR21, URZ ;  /* 0x000000150d2d1290 */ /* 0x000fc4000fffe03f */
[----:B------:R-:W-:Y:S02]  /*1310*/  UIMAD.WIDE.U32 UR14, UR8, UR10, URZ ;  /* 0x0000000a080e72a5 */ /* 0x000fe4000f8e003f */
[----:B------:R-:W-:Y:S02]  /*1320*/  UIMAD UR13, UR9, UR10, URZ ;  /* 0x0000000a090d72a4 */ /* 0x000fe4000f8e023f */
[----:B------:R-:W-:Y:S02]  /*1330*/  UIADD3 UR7, UR11, UR7, URZ ;  /* 0x000000070b077290 */ /* 0x000fe4000fffe03f */
[----:B------:R-:W-:Y:S01]  /*1340*/  UIMAD.WIDE.U32 UR10, UR8, UR16, URZ ;  /* 0x00000010080a72a5 */ /* 0x000fe2000f8e003f */
[----:B-1----:R-:W-:Y:S01]  /*1350*/  IMAD.MOV R4, RZ, RZ, -R5 ;  /* 0x000000ffff047224 */ /* 0x002fe200078e0a05 */
[----:B------:R-:W-:Y:S02]  /*1360*/  ULOP3.LUT UR12, UR44, 0xffffffc0, URZ, 0xc0, !UPT ;  /* 0xffffffc02c0c7892 */ /* 0x000fe4000f8ec03f */
[----:B------:R-:W-:Y:S01]  /*1370*/  UIMAD UR7, UR8, UR7, UR13 ;  /* 0x00000007080772a4 */ /* 0x000fe2000f8e020d */
[----:B------:R-:W-:Y:S01]  /*1380*/  IMAD R6, R4, R8, RZ ;  /* 0x0000000804067224 */ /* 0x000fe200078e02ff */
[----:B------:R-:W-:Y:S01]  /*1390*/  USEL UR52, UR14, UR10, !UP1 ;  /* 0x0000000a0e347287 */ /* 0x000fe2000c800000 */
[----:B------:R-:W-:Y:S01]  /*13a0*/  IMAD.MOV.U32 R4, RZ, RZ, RZ ;  /* 0x000000ffff047224 */ /* 0x000fe200078e00ff */
[----:B------:R-:W-:-:S02]  /*13b0*/  UIADD3 UR14, UR12, -0x40, URZ ;  /* 0xffffffc00c0e7890 */ /* 0x000fc4000fffe03f */
[----:B------:R-:W-:Y:S01]  /*13c0*/  USEL UR35, UR17, URZ, UP2 ;  /* 0x0000003f11237287 */ /* 0x000fe20009000000 */
[----:B------:R-:W-:Y:S01]  /*13d0*/  IMAD.HI.U32 R4, R5, R6, R4 ;  /* 0x0000000605047227 */ /* 0x000fe200078e0004 */
[----:B------:R-:W-:Y:S01]  /*13e0*/  MOV R5, R7 ;  /* 0x0000000700057202 */ /* 0x000fe20000000f00 */
[----:B------:R-:W-:Y:S02]  /*13f0*/  UIADD3 UR43, UR15, UR7, URZ ;  /* 0x000000070f2b7290 */ /* 0x000fe4000fffe03f */
[----:B------:R-:W-:Y:S02]  /*1400*/  UIADD3 UR7, UP2, UR14, UR29, URZ ;  /* 0x0000001d0e077290 */ /* 0x000fe4000ff5e03f */
[----:B------:R-:W-:Y:S01]  /*1410*/  IMAD.HI.U32 R4, R4, R5, RZ ;  /* 0x0000000504047227 */ /* 0x000fe200078e00ff */
[----:B------:R-:W-:Y:S01]  /*1420*/  USHF.R.S32.HI UR17, URZ, 0x1f, UR14 ;  /* 0x0000001f3f117899 */ /* 0x000fe2000801140e */
[----:B------:R-:W-:Y:S02]  /*1430*/  ULDC UR59, c[0x0][0x2c4] ;  /* 0x0000b100003b7ab9 */ /* 0x000fe40000000800 */
[----:B------:R-:W-:Y:S01]  /*1440*/  IMAD.MOV R6, RZ, RZ, -R4 ;  /* 0x000000ffff067224 */ /* 0x000fe200078e0a04 */
[----:B------:R-:W-:-:S02]  /*1450*/  UIMAD UR13, UR9, UR16, URZ ;  /* 0x00000010090d72a4 */ /* 0x000fc4000f8e023f */
[----:B------:R-:W-:Y:S01]  /*1460*/  @!UP1 UIADD3 UR47, UR39, UR36, URZ ;  /* 0x00000024272f9290 */ /* 0x000fe2000fffe03f */
[C---:B------:R-:W-:Y:S01]  /*1470*/  IMAD R5, R8.reuse, R6, R5 ;  /* 0x0000000608057224 */ /* 0x040fe200078e0205 */
[----:B------:R-:W-:Y:S02]  /*1480*/  UIMAD UR9, UR9, UR7, URZ ;  /* 0x00000007090972a4 */ /* 0x000fe4000f8e023f */
[----:B------:R-:W-:Y:S02]  /*1490*/  UIMAD.WIDE.U32 UR36, UR8, UR7, URZ ;  /* 0x00000007082472a5 */ /* 0x000fe4000f8e003f */
[----:B------:R-:W-:Y:S01]  /*14a0*/  ISETP.GT.U32.AND P1, PT, R8, R5, PT ;  /* 0x000000050800720c */ /* 0x000fe20003f24070 */
[----:B------:R-:W-:Y:S02]  /*14b0*/  UIADD3.X UR10, UR17, UR35, URZ, UP2, !UPT ;  /* 0x00000023110a7290 */ /* 0x000fe400097fe43f */
[----:B------:R-:W-:Y:S01]  /*14c0*/  @UP3 UIMAD UR7, UR46, UR59, URZ ;  /* 0x0000003b2e0732a4 */ /* 0x000fe2000f8e023f */
[----:B------:R-:W-:Y:S01]  /*14d0*/  ULDC.U8 UR22, c[0x0][0x480] ;  /* 0x0001200000167ab9 */ /* 0x000fe20000000000 */
[----:B------:R-:W-:-:S02]  /*14e0*/  @UP0 UIADD3 UR20, UR32, UR34, URZ ;  /* 0x0000002220140290 */ /* 0x000fc4000fffe03f */
[----:B------:R-:W-:Y:S02]  /*14f0*/  @UP0 UIADD3 UR27, UR32, UR34, URZ ;  /* 0x00000022201b0290 */ /* 0x000fe4000fffe03f */
[----:B------:R-:W-:Y:S02]  /*1500*/  UISETP.NE.AND UP4, UPT, UR22, URZ, UPT ;  /* 0x0000003f1600728c */ /* 0x000fe4000bf85270 */
[----:B------:R-:W-:Y:S02]  /*1510*/  UIMAD UR9, UR8, UR10, UR9 ;  /* 0x0000000a080972a4 */ /* 0x000fe4000f8e0209 */
[----:B------:R-:W-:Y:S01]  /*1520*/  @!P1 IMAD.IADD R5, R5, 0x1, -R8 ;  /* 0x0000000105059824 */ /* 0x000fe200078e0a08 */
[----:B------:R-:W-:Y:S01]  /*1530*/  @!P1 IADD3 R4, R4, 0x1, RZ ;  /* 0x0000000104049810 */ /* 0x000fe20007ffe0ff */
[----:B------:R-:W-:Y:S01]  /*1540*/  @UP0 ULDC.64 UR22, c[0x0][0x248] ;  /* 0x0000920000160ab9 */ /* 0x000fe20000000a00 */
[----:B------:R-:W-:Y:S01]  /*1550*/  PLOP3.LUT P1, PT, PT, PT, UP0, 0x80, 0x0 ;  /* 0x000000000000781c */ /* 0x000fe20003f2f008 */
[----:B------:R-:W-:Y:S01]  /*1560*/  @UP0 ULDC.64 UR18, c[0x0][0x250] ;  /* 0x0000940000120ab9 */ /* 0x000fe20000000a00 */
[----:B------:R-:W-:Y:S01]  /*1570*/  ISETP.GE.U32.AND P0, PT, R5, R8, PT ;  /* 0x000000080500720c */ /* 0x000fe20003f06070 */
[----:B------:R-:W-:Y:S01]  /*1580*/  @UP3 USEL UR8, UR7, UR16, !UP1 ;  /* 0x0000001007083287 */ /* 0x000fe2000c800000 */
[----:B------:R-:W-:Y:S01]  /*1590*/  LOP3.LUT R5, R9, UR54, RZ, 0x3c, !PT ;  /* 0x0000003609057c12 */ /* 0x000fe2000f8e3cff */
[----:B------:R-:W-:-:S02]  /*15a0*/  @UP1 UIADD3 UR43, UR11, UR13, URZ ;  /* 0x0000000d0b2b1290 */ /* 0x000fc4000fffe03f */
[----:B------:R-:W-:Y:S01]  /*15b0*/  @UP0 UIMAD.WIDE.U32 UR12, UR20, UR22, URZ ;  /* 0x00000016140c02a5 */ /* 0x000fe2000f8e003f */
[----:B------:R-:W-:Y:S01]  /*15c0*/  ISETP.GE.AND P2, PT, R5, RZ, PT ;  /* 0x000000ff0500720c */ /* 0x000fe20003f46270 */
[----:B------:R-:W-:Y:S01]  /*15d0*/  @UP0 UIMAD.WIDE.U32 UR10, UR27, UR18, URZ ;  /* 0x000000121b0a02a5 */ /* 0x000fe2000f8e003f */
[----:B------:R-:W-:Y:S01]  /*15e0*/  @UP3 ULDC UR7, c[0x0][0x2e4] ;  /* 0x0000b90000073ab9 */ /* 0x000fe20000000800 */
[----:B------:R-:W-:Y:S02]  /*15f0*/  @UP0 UIMAD UR15, UR27, UR19, URZ ;  /* 0x000000131b0f02a4 */ /* 0x000fe4000f8e023f */
[----:B------:R-:W-:Y:S02]  /*1600*/  @UP3 UIMAD UR21, UR54, UR7, UR8 ;  /* 0x00000007361532a4 */ /* 0x000fe4000f8e0208 */
[----:B------:R-:W-:Y:S01]  /*1610*/  @P0 VIADD R4, R4, 0x1 ;  /* 0x0000000104040836 */ /* 0x000fe20000000000 */
[----:B------:R-:W-:Y:S01]  /*1620*/  UIMAD UR48, UR54, UR58, URZ ;  /* 0x0000003a363072a4 */ /* 0x000fe2000f8e023f */
[----:B------:R-:W-:Y:S01]  /*1630*/  PLOP3.LUT P0, PT, PT, PT, UP3, 0x80, 0x0 ;  /* 0x000000000000781c */ /* 0x000fe20003f0f038 */
[----:B------:R-:W-:Y:S01]  /*1640*/  @UP0 UIMAD UR20, UR20, UR23, URZ ;  /* 0x00000017141402a4 */ /* 0x000fe2000f8e023f */
[----:B------:R-:W-:Y:S01]  /*1650*/  IMAD.MOV.U32 R17, RZ, RZ, R4 ;  /* 0x000000ffff117224 */ /* 0x000fe200078e0004 */
[----:B------:R-:W-:-:S02]  /*1660*/  @!UP3 UIMAD UR7, UR46, UR57, UR54 ;  /* 0x000000392e07b2a4 */ /* 0x000fc4000f8e0236 */
[----:B------:R-:W-:Y:S02]  /*1670*/  USEL UR50, UR28, URZ, UP4 ;  /* 0x0000003f1c327287 */ /* 0x000fe4000a000000 */
[----:B------:R-:W-:Y:S01]  /*1680*/  @UP0 UIADD3 UR35, UR11, UR15, URZ ;  /* 0x0000000f0b230290 */ /* 0x000fe2000fffe03f */
[----:B------:R-:W-:Y:S01]  /*1690*/  @!P2 IADD3 R17, -R17, RZ, RZ ;  /* 0x000000ff1111a210 */ /* 0x000fe20007ffe1ff */
[----:B------:R-:W-:Y:S01]  /*16a0*/  USHF.R.S32.HI UR42, URZ, 0x1f, UR26 ;  /* 0x0000001f3f2a7899 */ /* 0x000fe2000801141a */
[----:B------:R-:W-:Y:S01]  /*16b0*/  @!P3 LOP3.LUT R17, RZ, R9, RZ, 0x33, !PT ;  /* 0x00000009ff11b212 */ /* 0x000fe200078e33ff */
[----:B------:R-:W-:Y:S02]  /*16c0*/  USHF.R.S32.HI UR51, URZ, 0x1f, UR48 ;  /* 0x0000001f3f337899 */ /* 0x000fe40008011430 */
[----:B------:R-:W-:Y:S02]  /*16d0*/  USEL UR49, UR49, URZ, UP4 ;  /* 0x0000003f31317287 */ /* 0x000fe4000a000000 */
[----:B------:R-:W-:-:S02]  /*16e0*/  @!UP3 UIMAD UR21, UR7, UR59, URZ ;  /* 0x0000003b0715b2a4 */ /* 0x000fc4000f8e023f */
        /* <DEDUP_REMOVED lines=17> */
.L_x_516:
        /* <DEDUP_REMOVED lines=13> */
.L_x_517:
        /* <DEDUP_REMOVED lines=11> */
.L_x_518:
[----:B------:R-:W-:-:S04]  /*1980*/  UIMAD UR8, UR46, UR57, UR54 ;  /* 0x000000392e0872a4 */ /* 0x000fc8000f8e0236 */
[----:B------:R-:W-:-:S12]  /*1990*/  UIMAD UR8, UR8, UR56, URZ ;  /* 0x00000038080872a4 */ /* 0x000fd8000f8e023f */
.L_x_519:
[----:B------:R-:W2:Y:S01]  /*19a0*/  LDL.64 R4, [R1+0x48] ;  /* 0x0000480001047983 */ /* 0x000ea20000100a00 */
[----:B------:R-:W1:Y:S03]  /*19b0*/  LDC.64 R18, c[0x0][0x420] ;  /* 0x00010800ff127b82 */ /* 0x000e660000000a00 */
[----:B------:R3:W2:Y:S01]  /*19c0*/  LDL.64 R40, [R1+0x48] ;  /* 0x0000480001287983 */ /* 0x0006a20000100a00 */
[----:B------:R-:W-:Y:S01]  /*19d0*/  USHF.R.S32.HI UR11, URZ, 0x1f, UR54 ;  /* 0x0000001f3f0b7899 */ /* 0x000fe20008011436 */
[----:B------:R-:W-:Y:S01]  /*19e0*/  BSSY B1, `(.L_x_515) ;  /* 0x0000849000017945 */ /* 0x000fe20003800000 */
[----:B------:R-:W-:Y:S01]  /*19f0*/  UIADD3 UR20, UR14, UR8, URZ ;  /* 0x000000080e147290 */ /* 0x000fe2000fffe03f */
[----:B------:R-:W4:Y:S01]  /*1a00*/  S2R R37, SR_TID.X ;  /* 0x0000000000257919 */ /* 0x000f220000002100 */
[----:B------:R-:W-:Y:S01]  /*1a10*/  UIMAD UR10, UR58, UR57, URZ ;  /* 0x000000393a0a72a4 */ /* 0x000fe2000f8e023f */
[----:B------:R-:W-:Y:S01]  /*1a20*/  ULDC.64 UR8, c[0x0][0x428] ;  /* 0x00010a0000087ab9 */ /* 0x000fe20000000a00 */
[----:B------:R-:W-:Y:S01]  /*1a30*/  UISETP.GE.AND UP2, UPT, UR30, 0x1, UPT ;  /* 0x000000011e00788c */ /* 0x000fe2000bf46270 */
[----:B------:R-:W-:Y:S01]  /*1a40*/  IMAD.U32 R10, RZ, RZ, UR8 ;  /* 0x00000008ff0a7e24 */ /* 0x000fe2000f8e00ff */
[----:B------:R-:W-:Y:S01]  /*1a50*/  ULDC.64 UR40, c[0x0][0x478] ;  /* 0x00011e0000287ab9 */ /* 0x000fe20000000a00 */
[----:B------:R-:W-:Y:S01]  /*1a60*/  ULDC.64 UR38, c[0x0][0x2b0] ;  /* 0x0000ac0000267ab9 */ /* 0x000fe20000000a00 */
[----:B------:R-:W-:Y:S01]  /*1a70*/  ULEA.HI.SX32 UR29, UR44, 0xffffffff, 0x1a ;  /* 0xffffffff2c1d7891 */ /* 0x000fe2000f8fd23f */
[----:B-1----:R-:W-:-:S04]  /*1a80*/  IMAD R7, R18, UR17, RZ ;  /* 0x0000001112077c24 */ /* 0x002fc8000f8e02ff */
[----:B------:R-:W-:Y:S01]  /*1a90*/  IMAD R9, R19, UR14, R7 ;  /* 0x0000000e13097c24 */ /* 0x000fe2000f8e0207 */
[----:B----4-:R-:W-:-:S04]  /*1aa0*/  SHF.R.S32.HI R12, RZ, 0x1f, R37 ;  /* 0x0000001fff0c7819 */ /* 0x010fc80000011425 */
[----:B------:R-:W-:-:S04]  /*1ab0*/  LEA.HI R34, R12, R37, RZ, 0x3 ;  /* 0x000000250c227211 */ /* 0x000fc800078f18ff */
[----:B------:R-:W-:-:S04]  /*1ac0*/  SHF.R.S32.HI R25, RZ, 0x3, R34 ;  /* 0x00000003ff197819 */ /* 0x000fc80000011422 */
[----:B------:R-:W-:Y:S02]  /*1ad0*/  SHF.R.S32.HI R36, RZ, 0x1f, R25 ;  /* 0x0000001fff247819 */ /* 0x000fe40000011419 */
[----:B------:R-:W-:-:S04]  /*1ae0*/  IADD3 R6, P1, R25, UR14, RZ ;  /* 0x0000000e19067c10 */ /* 0x000fc8000ff3e0ff */
[----:B------:R-:W-:Y:S01]  /*1af0*/  IADD3.X R8, R36, UR17, RZ, P1, !PT ;  /* 0x0000001124087c10 */ /* 0x000fe20008ffe4ff */
[----:B------:R-:W-:-:S04]  /*1b00*/  ULDC.64 UR16, c[0x0][0x210] ;  /* 0x0000840000107ab9 */ /* 0x000fc80000000a00 */
[----:B------:R-:W-:-:S04]  /*1b10*/  IMAD R8, R8, UR24, RZ ;  /* 0x0000001808087c24 */ /* 0x000fc8000f8e02ff */
[----:B------:R-:W-:Y:S02]  /*1b20*/  IMAD R11, R6, UR25, R8 ;  /* 0x00000019060b7c24 */ /* 0x000fe4000f8e0208 */
[----:B--2---:R-:W-:-:S05]  /*1b30*/  IMAD.MOV.U32 R40, RZ, RZ, R4 ;  /* 0x000000ffff287224 */ /* 0x004fca00078e0004 */
[--C-:B------:R-:W-:Y:S02]  /*1b40*/  SHF.R.S32.HI R41, RZ, 0x1f, R40.reuse ;  /* 0x0000001fff297819 */ /* 0x100fe40000011428 */
[----:B------:R-:W-:Y:S01]  /*1b50*/  IADD3 R4, P0, R40, UR7, RZ ;  /* 0x0000000728047c10 */ /* 0x000fe2000ff1e0ff */
[----:B------:R-:W-:Y:S01]  /*1b60*/  UIMAD UR7, UR11, UR8, URZ ;  /* 0x000000080b0772a4 */ /* 0x000fe2000f8e023f */
[----:B------:R-:W-:Y:S02]  /*1b70*/  IMAD.WIDE.U32 R6, R6, UR24, R40 ;  /* 0x0000001806067c25 */ /* 0x000fe4000f8e0028 */
[----:B------:R-:W-:Y:S01]  /*1b80*/  IADD3.X R5, R41, UR47, RZ, P0, !PT ;  /* 0x0000002f29057c10 */ /* 0x000fe200087fe4ff */
[----:B------:R-:W-:Y:S01]  /*1b90*/  UIMAD UR13, UR54, UR9, UR7 ;  /* 0x00000009360d72a4 */ /* 0x000fe2000f8e0207 */
[----:B------:R3:W-:Y:S01]  /*1ba0*/  STL [R1+0x4c], R41 ;  /* 0x00004c2901007387 */ /* 0x0007e20000100800 */
[----:B------:R-:W-:Y:S01]  /*1bb0*/  USHF.L.U32 UR7, UR10, 0x6, URZ ;  /* 0x000000060a077899 */ /* 0x000fe2000800063f */
[----:B------:R-:W-:Y:S01]  /*1bc0*/  IADD3 R8, P0, R6, UR53, RZ ;  /* 0x0000003506087c10 */ /* 0x000fe2000ff1e0ff */
[----:B------:R-:W-:Y:S01]  /*1bd0*/  IMAD.WIDE.U32 R4, R18, UR14, R4 ;  /* 0x0000000e12047c25 */ /* 0x000fe2000f8e0004 */
[----:B------:R-:W-:Y:S01]  /*1be0*/  ULDC.64 UR8, c[0x0][0x258] ;  /* 0x0000960000087ab9 */ /* 0x000fe20000000a00 */
[----:B------:R-:W-:-:S02]  /*1bf0*/  USHF.R.S32.HI UR12, URZ, 0x1f, UR7 ;  /* 0x0000001f3f0c7899 */ /* 0x000fc40008011407 */
[----:B------:R-:W-:Y:S01]  /*1c00*/  IMAD.IADD R5, R5, 0x1, R9 ;  /* 0x0000000105057824 */ /* 0x000fe200078e0209 */
[----:B------:R-:W-:Y:S01]  /*1c10*/  IADD3.X R9, R7, UR45, R11, P0, !PT ;  /* 0x0000002d07097c10 */ /* 0x000fe200087fe40b */
[----:B------:R-:W-:Y:S01]  /*1c20*/  UIMAD UR11, UR11, UR8, URZ ;  /* 0x000000080b0b72a4 */ /* 0x000fe2000f8e023f */
[----:B------:R-:W-:Y:S01]  /*1c30*/  LEA.HI R11, R12, R37, RZ, 0x5 ;  /* 0x000000250c0b7211 */ /* 0x000fe200078f28ff */
[----:B------:R-:W-:Y:S02]  /*1c40*/  IMAD.WIDE.U32 R4, R10, UR54, R4 ;  /* 0x000000360a047c25 */ /* 0x000fe4000f8e0004 */
[----:B------:R-:W-:Y:S01]  /*1c50*/  UIMAD UR11, UR54, UR9, UR11 ;  /* 0x00000009360b72a4 */ /* 0x000fe2000f8e020b */
[----:B------:R-:W-:Y:S01]  /*1c60*/  LOP3.LUT R6, R11, 0xffffffe0, RZ, 0xc0, !PT ;  /* 0xffffffe00b067812 */ /* 0x000fe200078ec0ff */
[----:B------:R-:W-:Y:S01]  /*1c70*/  IMAD.U32 R10, RZ, RZ, UR8 ;  /* 0x00000008ff0a7e24 */ /* 0x000fe2000f8e00ff */
[----:B------:R-:W-:Y:S01]  /*1c80*/  UIADD3 UR8, UP1, UP0, UR36, UR7, UR48 ;  /* 0x0000000724087290 */ /* 0x000fe2000f83e030 */
[----:B------:R-:W-:Y:S01]  /*1c90*/  SHF.R.S32.HI R11, RZ, 0x5, R11 ;  /* 0x00000005ff0b7819 */ /* 0x000fe2000001140b */
[----:B------:R-:W-:-:S02]  /*1ca0*/  VIADD R7, R5, UR13 ;  /* 0x0000000d05077c36 */ /* 0x000fc40008000000 */
[----:B------:R-:W-:Y:S01]  /*1cb0*/  IMAD.IADD R30, R37, 0x1, -R6 ;  /* 0x00000001251e7824 */ /* 0x000fe200078e0a06 */
[----:B------:R-:W-:Y:S01]  /*1cc0*/  UIADD3.X UR7, UR15, UR12, UR51, UP1, UP0 ;  /* 0x0000000c0f077290 */ /* 0x000fe20008fe0433 */
[----:B------:R-:W-:Y:S01]  /*1cd0*/  IMAD.MOV.U32 R6, RZ, RZ, R4 ;  /* 0x000000ffff067224 */ /* 0x000fe200078e0004 */
[----:B------:R-:W-:Y:S01]  /*1ce0*/  UIADD3 UR8, UP1, UP0, UR50, UR8, UR52 ;  /* 0x0000000832087290 */ /* 0x000fe2000f83e034 */
[----:B------:R-:W-:Y:S01]  /*1cf0*/  IMAD R5, R11, UR10, R30 ;  /* 0x0000000a0b057c24 */ /* 0x000fe2000f8e021e */
[----:B------:R-:W-:Y:S01]  /*1d00*/  UIADD3 UR10, UR14, UR21, URZ ;  /* 0x000000150e0a7290 */ /* 0x000fe2000fffe03f */
[----:B------:R-:W-:Y:S01]  /*1d10*/  IMAD.WIDE.U32 R8, R10, UR54, R8 ;  /* 0x000000360a087c25 */ /* 0x000fe2000f8e0008 */
[----:B------:R-:W-:Y:S02]  /*1d20*/  UIADD3.X UR7, UR49, UR7, UR43, UP1, UP0 ;  /* 0x0000000731077290 */ /* 0x000fe40008fe042b */
[C---:B------:R-:W-:Y:S01]  /*1d30*/  IADD3 R4, P0, R5.reuse, UR8, RZ ;  /* 0x0000000805047c10 */ /* 0x040fe2000ff1e0ff */
[----:B------:R-:W-:Y:S01]  /*1d40*/  ULDC.64 UR8, c[0x0][0x400] ;  /* 0x0001000000087ab9 */ /* 0x000fe20000000a00 */
[-C--:B------:R-:W-:Y:S01]  /*1d50*/  IMAD R10, R36, R18.reuse, RZ ;  /* 0x00000012240a7224 */ /* 0x080fe200078e02ff */
[----:B------:R-:W-:Y:S01]  /*1d60*/  ULDC.64 UR14, c[0x0][0x3e0] ;  /* 0x0000f800000e7ab9 */ /* 0x000fe20000000a00 */
[----:B------:R-:W-:Y:S01]  /*1d70*/  LEA.HI.X.SX32 R5, R5, UR7, 0x1, P0 ;  /* 0x0000000705057c11 */ /* 0x000fe200080f0eff */
[----:B------:R-:W-:Y:S01]  /*1d80*/  IMAD.WIDE.U32 R6, R25, R18, R6 ;  /* 0x0000001219067225 */ /* 0x000fe200078e0006 */
[----:B------:R-:W-:-:S02]  /*1d90*/  LEA R32, P0, R4, UR8, 0x2 ;  /* 0x0000000804207c11 */ /* 0x000fc4000f8010ff */
[----:B------:R-:W-:Y:S01]  /*1da0*/  LEA R22, P2, R8, UR16, 0x1 ;  /* 0x0000001008167c11 */ /* 0x000fe2000f8408ff */
[----:B------:R-:W-:Y:S01]  /*1db0*/  IMAD R10, R25, R19, R10 ;  /* 0x00000013190a7224 */ /* 0x000fe200078e020a */
[----:B------:R-:W-:Y:S01]  /*1dc0*/  LEA.HI.X R33, R4, UR9, R5, 0x2, P0 ;  /* 0x0000000904217c11 */ /* 0x000fe200080f1405 */
[----:B------:R-:W-:Y:S01]  /*1dd0*/  VIADD R29, R9, UR11 ;  /* 0x0000000b091d7c36 */ /* 0x000fe20008000000 */
[----:B------:R-:W-:Y:S01]  /*1de0*/  PLOP3.LUT P0, PT, PT, PT, UP2, 0x80, 0x0 ;  /* 0x000000000000781c */ /* 0x000fe20003f0f028 */
[----:B------:R-:W-:Y:S01]  /*1df0*/  IMAD.IADD R28, R7, 0x1, R10 ;  /* 0x00000001071c7824 */ /* 0x000fe200078e020a */
[----:B------:R-:W-:Y:S01]  /*1e00*/  UIMAD.WIDE UR8, UR20, 0x4, UR40 ;  /* 0x00000004140878a5 */ /* 0x000fe2000f8e0228 */
[----:B------:R-:W-:Y:S01]  /*1e10*/  LEA R20, P1, R6, UR14, 0x1 ;  /* 0x0000000e06147c11 */ /* 0x000fe2000f8208ff */
[----:B------:R-:W-:Y:S01]  /*1e20*/  UIMAD.WIDE UR20, UR10, 0x4, UR38 ;  /* 0x000000040a1478a5 */ /* 0x000fe2000f8e0226 */
[----:B------:R-:W-:Y:S02]  /*1e30*/  LEA.HI.X R23, R8, UR17, R29, 0x1, P2 ;  /* 0x0000001108177c11 */ /* 0x000fe400090f0c1d */
[----:B------:R-:W-:-:S06]  /*1e40*/  LEA.HI.X R21, R6, UR15, R28, 0x1, P1 ;  /* 0x0000000f06157c11 */ /* 0x000fcc00088f0c1c */
        /* <DEDUP_REMOVED lines=10> */
[----:B------:R-:W-:Y:S05]  /*1ef0*/  BSSY B0, `(.L_x_521) ;  /* 0x000003b000007945 */ /* 0x000fea0003800000 */
[----:B------:R-:W-:Y:S01]  /*1f00*/  @P1 BAR.SYNC.DEFER_BLOCKING 0x0 ;  /* 0x0000000000001b1d */ /* 0x000fe20000010000 */
[----:B------:R-:W-:Y:S01]  /*1f10*/  IMAD.U32 R11, RZ, RZ, UR7 ;  /* 0x00000007ff0b7e24 */ /* 0x000fe2000f8e00ff */
[----:B------:R-:W-:Y:S01]  /*1f20*/  IADD3 R10, P0, R4, UR33, RZ ;  /* 0x00000021040a7c10 */ /* 0x000fe2000ff1e0ff */
[----:B------:R-:W-:Y:S01]  /*1f30*/  IMAD R4, R31, UR10, RZ ;  /* 0x0000000a1f047c24 */ /* 0x000fe2000f8e02ff */
[----:B------:R-:W-:-:S02]  /*1f40*/  ISETP.GE.AND P4, PT, R35, UR13, PT ;  /* 0x0000000d23007c0c */ /* 0x000fc4000bf86270 */
[----:B------:R-:W-:Y:S01]  /*1f50*/  IADD3.X R11, R5, UR35, R11, P0, !PT ;  /* 0x00000023050b7c10 */ /* 0x000fe200087fe40b */
[----:B------:R-:W-:Y:S01]  /*1f60*/  UMOV UR7, UR29 ;  /* 0x0000001d00077c82 */ /* 0x000fe20008000000 */
[----:B------:R-:W-:Y:S01]  /*1f70*/  ISETP.GE.AND P0, PT, R25, UR13, PT ;  /* 0x0000000d19007c0c */ /* 0x000fe2000bf06270 */
[----:B------:R-:W-:Y:S01]  /*1f80*/  UIMAD UR12, UR7, -0x40, UR30 ;  /* 0xffffffc0070c78a4 */ /* 0x000fe2000f8e021e */
[C---:B------:R-:W-:Y:S01]  /*1f90*/  IMAD R4, R17.reuse, UR11, R4 ;  /* 0x0000000b11047c24 */ /* 0x040fe2000f8e0204 */
[----:B------:R-:W-:Y:S01]  /*1fa0*/  UMOV UR11, UR8 ;  /* 0x00000008000b7c82 */ /* 0x000fe20008000000 */
[----:B------:R-:W-:Y:S01]  /*1fb0*/  IMAD.WIDE.U32 R10, R17, UR10, R10 ;  /* 0x0000000a110a7c25 */ /* 0x000fe2000f8e000a */
[----:B------:R-:W-:Y:S01]  /*1fc0*/  UMOV UR10, UR9 ;  /* 0x00000009000a7c82 */ /* 0x000fe20008000000 */
[----:B------:R-:W-:Y:S01]  /*1fd0*/  UMOV UR8, UR20 ;  /* 0x0000001400087c82 */ /* 0x000fe20008000000 */
[----:B------:R-:W-:Y:S01]  /*1fe0*/  UMOV UR9, UR21 ;  /* 0x0000001500097c82 */ /* 0x000fe20008000000 */
[----:B------:R-:W-:Y:S01]  /*1ff0*/  ISETP.GE.AND P6, PT, R25, UR12, PT ;  /* 0x0000000c19007c0c */ /* 0x000fe2000bfc6270 */
[----:B------:R-:W-:-:S04]  /*2000*/  IMAD.IADD R24, R11, 0x1, R4 ;  /* 0x000000010b187824 */ /* 0x000fc800078e0204 */
        /* <DEDUP_REMOVED lines=41> */
.L_x_522:
[----:B------:R-:W-:Y:S05]  /*22a0*/  BSYNC B0 ;  /* 0x0000000000007941 */ /* 0x000fea0003800000 */
.L_x_521:
        /* <DEDUP_REMOVED lines=44> */
.L_x_524:
[----:B------:R-:W-:Y:S05]  /*2570*/  BSYNC B0 ;  /* 0x0000000000007941 */ /* 0x000fea0003800000 */
.L_x_523:
[----:B-1----:R-:W-:Y:S01]  /*2580*/  IMAD.MOV.U32 R14, RZ, RZ, R22 ;  /* 0x000000ffff0e7224 */ /* 0x002fe200078e0016 */
[----:B------:R-:W-:Y:S01]  /*2590*/  MOV R15, R23 ;  /* 0x00000017000f7202 */ /* 0x000fe20000000f00 */
[----:B------:R-:W0:Y:S01]  /*25a0*/  LDGDEPBAR ;  /* 0x00000000000079af */ /* 0x000e220000000000 */
[----:B------:R-:W-:Y:S01]  /*25b0*/  BSSY B0, `(.L_x_525) ;  /* 0x000001f000007945 */ /* 0x000fe20003800000 */
[----:B------:R-:W-:Y:S01]  /*25c0*/  ISETP.GE.AND P5, PT, R35, UR12, PT ;  /* 0x0000000c23007c0c */ /* 0x000fe2000bfa6270 */
[----:B--2---:R-:W-:Y:S01]  /*25d0*/  IMAD.U32 R12, RZ, RZ, UR22 ;  /* 0x00000016ff0c7e24 */ /* 0x004fe2000f8e00ff */
[----:B------:R1:W-:Y:S04]  /*25e0*/  @P6 STS.128 [R38+0x6000], RZ ;  /* 0x006000ff26006388 */ /* 0x0003e80000000c00 */
[----:B------:R1:W-:Y:S04]  /*25f0*/  STL.64 [R1+0x40], R14 ;  /* 0x0000400e01007387 */ /* 0x0003e80000100a00 */
        /* <DEDUP_REMOVED lines=26> */
.L_x_526:
[----:B------:R-:W-:Y:S05]  /*27a0*/  BSYNC B0 ;  /* 0x0000000000007941 */ /* 0x000fea0003800000 */
.L_x_525:
        /* <DEDUP_REMOVED lines=37> */
.L_x_528:
[----:B------:R-:W-:Y:S05]  /*2a00*/  BSYNC B0 ;  /* 0x0000000000007941 */ /* 0x000fea0003800000 */
.L_x_527:
[----:B------:R1:W-:Y:S01]  /*2a10*/  @P6 STS.128 [R38], RZ ;  /* 0x000000ff26006388 */ /* 0x0003e20000000c00 */
[----:B------:R-:W-:Y:S03]  /*2a20*/  BSSY B0, `(.L_x_529) ;  /* 0x000001a000007945 */ /* 0x000fe60003800000 */
[----:B------:R1:W-:Y:S04]  /*2a30*/  @P6 STS.128 [R38+0x2000], RZ ;  /* 0x002000ff26006388 */ /* 0x0003e80000000c00 */
[----:B------:R1:W-:Y:S01]  /*2a40*/  @P6 STS.128 [R38+0x4000], RZ ;  /* 0x004000ff26006388 */ /* 0x0003e20000000c00 */
[----:B------:R-:W-:Y:S05]  /*2a50*/  @P6 BRA `(.L_x_530) ;  /* 0x0000000000586947 */ /* 0x000fea0003800000 */
[----:B------:R-:W5:Y:S01]  /*2a60*/  LDL R5, [R1+0x68] ;  /* 0x0000680001057983 */ /* 0x000f620000100800 */
        /* <DEDUP_REMOVED lines=21> */
.L_x_530:
[----:B------:R-:W-:Y:S05]  /*2bc0*/  BSYNC B0 ;  /* 0x0000000000007941 */ /* 0x000fea0003800000 */
.L_x_529:
[----:B------:R1:W-:Y:S01]  /*2bd0*/  @P5 STS.128 [R38+0x1000], RZ ;  /* 0x001000ff26005388 */ /* 0x0003e20000000c00 */
[----:B------:R-:W-:Y:S03]  /*2be0*/  BSSY B0, `(.L_x_531) ;  /* 0x0000027000007945 */ /* 0x000fe60003800000 */
[----:B------:R1:W-:Y:S04]  /*2bf0*/  @P5 STS.128 [R38+0x3000], RZ ;  /* 0x003000ff26005388 */ /* 0x0003e80000000c00 */
[----:B------:R1:W-:Y:S01]  /*2c00*/  @P5 STS.128 [R38+0x5000], RZ ;  /* 0x005000ff26005388 */ /* 0x0003e20000000c00 */
[----:B------:R-:W-:Y:S05]  /*2c10*/  @P5 BRA `(.L_x_532) ;  /* 0x00000000008c5947 */ /* 0x000fea0003800000 */
[----:B------:R-:W5:Y:S01]  /*2c20*/  LDL R4, [R1+0x68] ;  /* 0x0000680001047983 */ /* 0x000f620000100800 */
[----:B------:R-:W-:-:S03]  /*2c30*/  ULDC UR18, c[0x0][0x2d0] ;  /* 0x0000b40000127ab9 */ /* 0x000fc60000000800 */
[----:B-1--4-:R-:W4:Y:S01]  /*2c40*/  LDL R10, [R1+0x6c] ;  /* 0x00006c00010a7983 */ /* 0x012f220000100800 */
        /* <DEDUP_REMOVED lines=12> */
[----:B----4-:R-:W-:-:S03]  /*2d10*/  ISETP.GE.AND P1, PT, R10, UR18, PT ;  /* 0x000000120a007c0c */ /* 0x010fc6000bf26270 */
        /* <DEDUP_REMOVED lines=19> */
.L_x_532:
[----:B------:R-:W-:Y:S05]  /*2e50*/  BSYNC B0 ;  /* 0x0000000000007941 */ /* 0x000fea0003800000 */
.L_x_531:
[----:B------:R-:W5:Y:S01]  /*2e60*/  LDL R16, [R1+0x70] ;  /* 0x0000700001107983 */ /* 0x000f620000100800 */
[----:B------:R-:W-:Y:S01]  /*2e70*/  UIMAD UR13, UR42, UR22, URZ ;  /* 0x000000162a0d72a4 */ /* 0x000fe2000f8e023f */
[----:B------:R-:W-:Y:S01]  /*2e80*/  IMAD.WIDE.U32 R4, R12, UR26, R40 ;  /* 0x0000001a0c047c25 */ /* 0x000fe2000f8e0028 */
[----:B------:R-:W-:Y:S01]  /*2e90*/  ULDC.64 UR14, c[0x0][0x260] ;  /* 0x00009800000e7ab9 */ /* 0x000fe20000000a00 */
[----:B------:R2:W-:Y:S01]  /*2ea0*/  @P0 STS.128 [R38+0xc000], RZ ;  /* 0x00c000ff26000388 */ /* 0x0005e20000000c00 */
[----:B------:R-:W-:Y:S01]  /*2eb0*/  UIMAD UR13, UR26, UR23, UR13 ;  /* 0x000000171a0d72a4 */ /* 0x000fe2000f8e020d */
[----:B-1----:R-:W-:Y:S01]  /*2ec0*/  IMAD R9, R31, UR14, RZ ;  /* 0x0000000e1f097c24 */ /* 0x002fe2000f8e02ff */
[----:B------:R-:W-:Y:S01]  /*2ed0*/  IADD3 R6, P1, R4, UR27, RZ ;  /* 0x0000001b04067c10 */ /* 0x000fe2000ff3e0ff */
[----:B------:R2:W-:Y:S01]  /*2ee0*/  @P0 STS.128 [R38+0xe000], RZ ;  /* 0x00e000ff26000388 */ /* 0x0005e20000000c00 */
[----:B------:R-:W-:Y:S01]  /*2ef0*/  BSSY B0, `(.L_x_533) ;  /* 0x0000030000007945 */ /* 0x000fe20003800000 */
[----:B------:R-:W-:Y:S01]  /*2f00*/  IMAD R9, R17, UR15, R9 ;  /* 0x0000000f11097c24 */ /* 0x000fe2000f8e0209 */
[----:B------:R-:W-:Y:S01]  /*2f10*/  MOV R7, UR13 ;  /* 0x0000000d00077c02 */ /* 0x000fe20008000f00 */
[----:B------:R2:W-:Y:S03]  /*2f20*/  @P0 STS.128 [R38+0x10000], RZ ;  /* 0x010000ff26000388 */ /* 0x0005e60000000c00 */
[----:B------:R-:W-:-:S03]  /*2f30*/  IADD3.X R7, R5, UR28, R7, P1, !PT ;  /* 0x0000001c05077c10 */ /* 0x000fc60008ffe407 */
[----:B------:R-:W-:-:S05]  /*2f40*/  IMAD.WIDE.U32 R6, R17, UR14, R6 ;  /* 0x0000000e11067c25 */ /* 0x000fca000f8e0006 */
[----:B------:R-:W-:Y:S02]  /*2f50*/  IADD3 R9, R7, R9, RZ ;  /* 0x0000000907097210 */ /* 0x000fe40007ffe0ff */
[C---:B-----5:R-:W-:Y:S02]  /*2f60*/  IADD3 R4, R16.reuse, 0x8, RZ ;  /* 0x0000000810047810 */ /* 0x060fe40007ffe0ff */
[----:B------:R-:W-:Y:S02]  /*2f70*/  ISETP.GE.AND P6, PT, R16, UR12, PT ;  /* 0x0000000c10007c0c */ /* 0x000fe4000bfc6270 */
[----:B------:R-:W-:Y:S01]  /*2f80*/  ISETP.GE.AND P5, PT, R4, UR12, PT ;  /* 0x0000000c04007c0c */ /* 0x000fe2000bfa6270 */
[----:B--2---:R-:W-:-:S12]  /*2f90*/  @P0 BRA `(.L_x_534) ;  /* 0x0000000000940947 */ /* 0x004fd80003800000 */
[----:B------:R-:W2:Y:S01]  /*2fa0*/  LDL R8, [R1+0x68] ;  /* 0x0000680001087983 */ /* 0x000ea20000100800 */
[----:B------:R-:W-:-:S03]  /*2fb0*/  ULDC UR12, c[0x0][0x2d0] ;  /* 0x0000b400000c7ab9 */ /* 0x000fc60000000800 */
[----:B------:R-:W5:Y:S01]  /*2fc0*/  LDL R14, [R1+0x6c] ;  /* 0x00006c00010e7983 */ /* 0x000f620000100800 */
[----:B------:R-:W-:Y:S01]  /*2fd0*/  ISETP.GE.AND P3, PT, R40, UR12, PT ;  /* 0x0000000c28007c0c */ /* 0x000fe2000bf66270 */
[----:B------:R-:W-:Y:S02]  /*2fe0*/  IMAD.MOV.U32 R4, RZ, RZ, R6 ;  /* 0x000000ffff047224 */ /* 0x000fe400078e0006 */
[----:B------:R-:W-:Y:S02]  /*2ff0*/  IMAD.MOV.U32 R5, RZ, RZ, R9 ;  /* 0x000000ffff057224 */ /* 0x000fe400078e0009 */
[----:B------:R-:W-:-:S08]  /*3000*/  IMAD.WIDE.U32 R4, R25, UR22, R4 ;  /* 0x0000001619047c25 */ /* 0x000fd0000f8e0004 */
[----:B------:R-:W1:Y:S01]  /*3010*/  @!P3 LDC.64 R12, c[0x0][0x218] ;  /* 0x00008600ff0cbb82 */ /* 0x000e620000000a00 */
[----:B------:R1:W-:Y:S02]  /*3020*/  @P3 STS.128 [R38+0xc000], RZ ;  /* 0x00c000ff26003388 */ /* 0x0003e40000000c00 */
[----:B-1----:R-:W-:Y:S02]  /*3030*/  @!P3 LEA R12, P1, R4, R12, 0x1 ;  /* 0x0000000c040cb211 */ /* 0x002fe400078208ff */
[----:B--2---:R-:W-:Y:S01]  /*3040*/  ISETP.GE.AND P2, PT, R8, UR12, PT ;  /* 0x0000000c08007c0c */ /* 0x004fe2000bf46270 */
[----:B------:R-:W-:Y:S01]  /*3050*/  IMAD R8, R36, UR22, RZ ;  /* 0x0000001624087c24 */ /* 0x000fe2000f8e02ff */
[----:B-----5:R-:W-:-:S03]  /*3060*/  ISETP.GE.AND P0, PT, R14, UR12, PT ;  /* 0x0000000c0e007c0c */ /* 0x020fc6000bf06270 */
[----:B------:R-:W-:-:S04]  /*3070*/  IMAD R8, R25, UR23, R8 ;  /* 0x0000001719087c24 */ /* 0x000fc8000f8e0208 */
[----:B------:R-:W-:-:S04]  /*3080*/  IMAD.IADD R8, R5, 0x1, R8 ;  /* 0x0000000105087824 */ /* 0x000fc800078e0208 */
[----:B----4-:R-:W1:Y:S01]  /*3090*/  @!P2 LDC.64 R10, c[0x0][0x218] ;  /* 0x00008600ff0aab82 */ /* 0x010e620000000a00 */
        /* <DEDUP_REMOVED lines=21> */
.L_x_534:
[----:B------:R-:W-:Y:S05]  /*31f0*/  BSYNC B0 ;  /* 0x0000000000007941 */ /* 0x000fea0003800000 */
.L_x_533:
        /* <DEDUP_REMOVED lines=16> */
[----:B-1--4-:R-:W-:Y:S02]  /*3300*/  IMAD R10, R4, UR22, RZ ;  /* 0x00000016040a7c24 */ /* 0x012fe4000f8e02ff */
        /* <DEDUP_REMOVED lines=27> */
.L_x_536:
[----:B------:R-:W-:Y:S05]  /*34c0*/  BSYNC B0 ;  /* 0x0000000000007941 */ /* 0x000fea0003800000 */
.L_x_535:
[----:B------:R-:W0:Y:S01]  /*34d0*/  LDGDEPBAR ;  /* 0x00000000000079af */ /* 0x000e220000000000 */
[----:B------:R-:W-:Y:S01]  /*34e0*/  IMAD.MOV.U32 R4, RZ, RZ, 0x4 ;  /* 0x00000004ff047424 */ /* 0x000fe200078e00ff */
[----:B-12---:R-:W1:Y:S01]  /*34f0*/  LDC.64 R6, c[0x0][0x3b8] ;  /* 0x0000ee00ff067b82 */ /* 0x006e620000000a00 */
[----:B------:R-:W-:Y:S02]  /*3500*/  IMAD.MOV.U32 R9, RZ, RZ, 0x7f800000 ;  /* 0x7f800000ff097424 */ /* 0x000fe400078e00ff */
[----:B------:R-:W-:Y:S01]  /*3510*/  IMAD.MOV.U32 R8, RZ, RZ, 0x7f800000 ;  /* 0x7f800000ff087424 */ /* 0x000fe200078e00ff */
[----:B------:R-:W-:Y:S01]  /*3520*/  UIMAD UR12, UR46, UR57, UR54 ;  /* 0x000000392e0c72a4 */ /* 0x000fe2000f8e0236 */
[----:B------:R-:W-:Y:S01]  /*3530*/  IMAD.WIDE R4, R16, R4, UR8 ;  /* 0x0000000810047e25 */ /* 0x000fe2000f8e0204 */
[----:B------:R-:W-:Y:S01]  /*3540*/  ULDC UR30, c[0x0][0x2d0] ;  /* 0x0000b400001e7ab9 */ /* 0x000fe20000000800 */
[----:B------:R-:W-:-:S03]  /*3550*/  ULDC UR33, c[0x0][0x2dc] ;  /* 0x0000b70000217ab9 */ /* 0x000fc60000000800 */
[----:B------:R-:W2:Y:S04]  /*3560*/  @!P6 LDG.E R9, desc[UR4][R4.64] ;  /* 0x000000040409e981 */ /* 0x000ea8000c1e1900 */
[----:B------:R-:W5:Y:S01]  /*3570*/  @!P5 LDG.E R8, desc[UR4][R4.64+0x20] ;  /* 0x000020040408d981 */ /* 0x000f62000c1e1900 */
[----:B------:R-:W-:-:S04]  /*3580*/  DEPBAR.LE SB0, 0x1 ;  /* 0x000080400000791a */ /* 0x000fc80000000000 */
[----:B------:R-:W-:Y:S06]  /*3590*/  BAR.SYNC.DEFER_BLOCKING 0x0 ;  /* 0x0000000000007b1d */ /* 0x000fec0000010000 */
[----:B-1----:R-:W3:Y:S01]  /*35a0*/  LDG.E.64 R4, desc[UR4][R6.64+0x8] ;  /* 0x0000080406047981 */ /* 0x002ee2000c1e1b00 */
[----:B------:R-:W-:Y:S01]  /*35b0*/  USHF.L.U32 UR12, UR12, 0x5, URZ ;  /* 0x000000050c0c7899 */ /* 0x000fe2000800063f */
[----:B------:R-:W-:Y:S02]  /*35c0*/  IMAD.MOV.U32 R240, RZ, RZ, 0x20 ;  /* 0x00000020fff07424 */ /* 0x000fe400078e00ff */
[----:B------:R-:W1:Y:S04]  /*35d0*/  LDSM.16.M88.4 R164, [R252+0x12000] ;  /* 0x01200000fca4783b */ /* 0x000e680000000200 */
[----:B------:R-:W1:Y:S04]  /*35e0*/  LDSM.16.M88.4 R168, [R252+0x12800] ;  /* 0x01280000fca8783b */ /* 0x000e680000000200 */
[----:B------:R-:W1:Y:S04]  /*35f0*/  LDSM.16.M88.4 R196, [R252+0x14000] ;  /* 0x01400000fcc4783b */ /* 0x000e680000000200 */
[----:B------:R-:W1:Y:S04]  /*3600*/  LDSM.16.M88.4 R200, [R252+0x14800] ;  /* 0x01480000fcc8783b */ /* 0x000e680000000200 */
[----:B------:R-:W1:Y:S04]  /*3610*/  LDSM.16.M88.4 R228, [R252+0x16000] ;  /* 0x01600000fce4783b */ /* 0x000e680000000200 */
[----:B------:R-:W1:Y:S04]  /*3620*/  LDSM.16.M88.4 R232, [R252+0x16800] ;  /* 0x01680000fce8783b */ /* 0x000e680000000200 */
[----:B------:R-:W4:Y:S01]  /*3630*/  LDG.E.64 R6, desc[UR4][R6.64] ;  /* 0x0000000406067981 */ /* 0x000f22000c1e1b00 */
[----:B------:R-:W-:-:S03]  /*3640*/  USHF.R.S32.HI UR13, URZ, 0x1f, UR12 ;  /* 0x0000001f3f0d7899 */ /* 0x000fc6000801140c */
[----:B-----5:R5:W-:Y:S04]  /*3650*/  STL [R1+0x64], R8 ;  /* 0x0000640801007387 */ /* 0x020be80000100800 */
[----:B--2---:R2:W-:Y:S01]  /*3660*/  STL [R1+0x60], R9 ;  /* 0x0000600901007387 */ /* 0x0045e20000100800 */
[----:B-----5:R-:W-:Y:S02]  /*3670*/  LOP3.LUT R8, R34, 0xfffffff8, RZ, 0xc0, !PT ;  /* 0xfffffff822087812 */ /* 0x020fe400078ec0ff */
[----:B--2---:R-:W-:-:S03]  /*3680*/  SHF.R.S32.HI R9, RZ, 0x1f, R30 ;  /* 0x0000001fff097819 */ /* 0x004fc6000001141e */
[----:B------:R-:W-:-:S05]  /*3690*/  IMAD.IADD R8, R37, 0x1, -R8 ;  /* 0x0000000125087824 */ /* 0x000fca00078e0a08 */
[----:B------:R-:W-:Y:S02]  /*36a0*/  LOP3.LUT P0, RZ, R8, 0x2, RZ, 0xc0, !PT ;  /* 0x0000000208ff7812 */ /* 0x000fe4000780c0ff */
[----:B---3--:R-:W-:-:S04]  /*36b0*/  IADD3 R4, P2, P1, R4, UR12, R30 ;  /* 0x0000000c04047c10 */ /* 0x008fc8000f95e01e */
[----:B------:R-:W-:Y:S02]  /*36c0*/  IADD3.X R5, R5, UR13, R9, P2, P1 ;  /* 0x0000000d05057c10 */ /* 0x000fe400097e2409 */
[----:B----4-:R-:W-:-:S03]  /*36d0*/  R2UR UR17, R6 ;  /* 0x00000000061172ca */ /* 0x010fc600000e0000 */
[----:B------:R2:W-:Y:S01]  /*36e0*/  STL [R1+0x84], R5 ;  /* 0x0000840501007387 */ /* 0x0005e20000100800 */
[----:B------:R-:W-:Y:S02]  /*36f0*/  SEL R240, R240, 0xffffffe0, !P0 ;  /* 0xffffffe0f0f07807 */ /* 0x000fe40004000000 */
[----:B------:R-:W-:Y:S01]  /*3700*/  R2UR UR16, R7 ;  /* 0x00000000071072ca */ /* 0x000fe200000e0000 */
[----:B------:R3:W-:Y:S01]  /*3710*/  STL.64 [R1+0x30], R32 ;  /* 0x0000302001007387 */ /* 0x0007e20000100a00 */
[----:B------:R-:W-:Y:S01]  /*3720*/  USHF.L.U32 UR12, UR31, 0x6, URZ ;  /* 0x000000061f0c7899 */ /* 0x000fe2000800063f */
[----:B------:R-:W-:Y:S02]  /*3730*/  CS2R R142, SRZ ;  /* 0x00000000008e7805 */ /* 0x000fe4000001ff00 */
[----:B------:R-:W-:Y:S01]  /*3740*/  CS2R R140, SRZ ;  /* 0x00000000008c7805 */ /* 0x000fe2000001ff00 */
[----:B------:R-:W4:Y:S01]  /*3750*/  LDL R6, [R1] ;  /* 0x0000000001067983 */ /* 0x000f220000100800 */
        /* <DEDUP_REMOVED lines=16> */
[----:B--2---:R-:W2:Y:S01]  /*3860*/  LDL R5, [R1+0x4] ;  /* 0x0000040001057983 */ /* 0x004ea20000100800 */
[----:B------:R-:W-:Y:S01]  /*3870*/  IMAD.IADD R240, R240, 0x1, R252 ;  /* 0x00000001f0f07824 */ /* 0x000fe200078e02fc */
[----:B------:R-:W-:Y:S01]  /*3880*/  UIADD3 UR12, UR12, 0x40, URZ ;  /* 0x000000400c0c7890 */ /* 0x000fe2000fffe03f */
[----:B------:R-:W-:Y:S02]  /*3890*/  CS2R R114, SRZ ;  /* 0x0000000000727805 */ /* 0x000fe4000001ff00 */
[----:B------:R-:W-:-:S02]  /*38a0*/  CS2R R112, SRZ ;  /* 0x0000000000707805 */ /* 0x000fc4000001ff00 */
[----:B------:R-:W-:Y:S01]  /*38b0*/  CS2R R106, SRZ ;  /* 0x00000000006a7805 */ /* 0x000fe2000001ff00 */
[----:B------:R-:W1:Y:S01]  /*38c0*/  LDSM.16.M88.4 R172, [R240+0x12000] ;  /* 0x01200000f0ac783b */ /* 0x000e620000000200 */
[----:B------:R-:W-:Y:S02]  /*38d0*/  CS2R R104, SRZ ;  /* 0x0000000000687805 */ /* 0x000fe4000001ff00 */
[----:B------:R-:W-:Y:S02]  /*38e0*/  CS2R R102, SRZ ;  /* 0x0000000000667805 */ /* 0x000fe4000001ff00 */
[----:B------:R-:W-:Y:S01]  /*38f0*/  CS2R R100, SRZ ;  /* 0x0000000000647805 */ /* 0x000fe2000001ff00 */
[----:B------:R-:W1:Y:S01]  /*3900*/  LDSM.16.M88.4 R176, [R240+0x12800] ;  /* 0x01280000f0b0783b */ /* 0x000e620000000200 */
        /* <DEDUP_REMOVED lines=18> */
[----:B------:R-:W-:Y:S02]  /*3a30*/  CS2R R38, SRZ ;  /* 0x0000000000267805 */ /* 0x000fe4000001ff00 */
[----:B------:R-:W-:Y:S02]  /*3a40*/  CS2R R36, SRZ ;  /* 0x0000000000247805 */ /* 0x000fe4000001ff00 */
[----:B------:R-:W-:Y:S02]  /*3a50*/  CS2R R30, SRZ ;  /* 0x00000000001e7805 */ /* 0x000fe4000001ff00 */
[----:B------:R-:W-:Y:S02]  /*3a60*/  CS2R R28, SRZ ;  /* 0x00000000001c7805 */ /* 0x000fe4000001ff00 */
[----:B------:R-:W-:Y:S02]  /*3a70*/  CS2R R34, SRZ ;  /* 0x0000000000227805 */ /* 0x000fe4000001ff00 */
[----:B---3--:R-:W-:-:S02]  /*3a80*/  CS2R R32, SRZ ;  /* 0x0000000000207805 */ /* 0x008fc4000001ff00 */
[----:B------:R-:W-:Y:S02]  /*3a90*/  CS2R R26, SRZ ;  /* 0x00000000001a7805 */ /* 0x000fe4000001ff00 */
[----:B------:R-:W-:Y:S02]  /*3aa0*/  CS2R R24, SRZ ;  /* 0x0000000000187805 */ /* 0x000fe4000001ff00 */
[----:B------:R-:W-:Y:S02]  /*3ab0*/  CS2R R22, SRZ ;  /* 0x0000000000167805 */ /* 0x000fe4000001ff00 */
[----:B------:R-:W-:Y:S01]  /*3ac0*/  CS2R R20, SRZ ;  /* 0x0000000000147805 */ /* 0x000fe2000001ff00 */
[----:B------:R-:W-:Y:S02]  /*3ad0*/  UISETP.GE.AND UP0, UPT, UR12, UR6, UPT ;  /* 0x000000060c00728c */ /* 0x000fe4000bf06270 */
[----:B------:R-:W-:Y:S02]  /*3ae0*/  UIADD3 UR29, UR17, -0x61c88647, URZ ;  /* 0x9e3779b9111d7890 */ /* 0x000fe4000fffe03f */
[----:B------:R-:W-:-:S02]  /*3af0*/  UIADD3 UR28, UR16, -0x4498517b, URZ ;  /* 0xbb67ae85101c7890 */ /* 0x000fc4000fffe03f */
[----:B------:R-:W-:Y:S02]  /*3b00*/  UIADD3 UR27, UR17, 0x3c6ef372, URZ ;  /* 0x3c6ef372111b7890 */ /* 0x000fe4000fffe03f */
[----:B------:R-:W-:Y:S02]  /*3b10*/  UIADD3 UR26, UR16, 0x76cf5d0a, URZ ;  /* 0x76cf5d0a101a7890 */ /* 0x000fe4000fffe03f */
[----:B------:R-:W-:Y:S02]  /*3b20*/  UIADD3 UR25, UR17, -0x255992d5, URZ ;  /* 0xdaa66d2b11197890 */ /* 0x000fe4000fffe03f */
[----:B------:R-:W-:Y:S02]  /*3b30*/  UIADD3 UR24, UR16, 0x32370b8f, URZ ;  /* 0x32370b8f10187890 */ /* 0x000fe4000fffe03f */
[----:B------:R-:W-:Y:S02]  /*3b40*/  UIADD3 UR23, UR17, 0x78dde6e4, URZ ;  /* 0x78dde6e411177890 */ /* 0x000fe4000fffe03f */
[----:B------:R-:W-:-:S02]  /*3b50*/  UIADD3 UR22, UR16, -0x126145ec, URZ ;  /* 0xed9eba1410167890 */ /* 0x000fc4000fffe03f */
[----:B------:R-:W-:Y:S02]  /*3b60*/  UIADD3 UR21, UR17, 0x1715609d, URZ ;  /* 0x1715609d11157890 */ /* 0x000fe4000fffe03f */
[----:B------:R-:W-:Y:S02]  /*3b70*/  UIADD3 UR20, UR16, -0x56f99767, URZ ;  /* 0xa906689910147890 */ /* 0x000fe4000fffe03f */
[----:B------:R-:W-:Y:S02]  /*3b80*/  UIADD3 UR19, UR17, -0x4ab325aa, URZ ;  /* 0xb54cda5611137890 */ /* 0x000fe4000fffe03f */
[----:B------:R-:W-:Y:S01]  /*3b90*/  UIADD3 UR18, UR16, 0x646e171e, URZ ;  /* 0x646e171e10127890 */ /* 0x000fe2000fffe03f */
[----:B------:R-:W-:Y:S01]  /*3ba0*/  ULDC.U8 UR13, c[0x0][0x388] ;  /* 0x0000e200000d7ab9 */ /* 0x000fe20000000000 */
[----:B------:R-:W-:Y:S01]  /*3bb0*/  ULDC UR12, c[0x0][0x2ec] ;  /* 0x0000bb00000c7ab9 */ /* 0x000fe20000000800 */
[----:B----4-:R-:W3:Y:S04]  /*3bc0*/  LDSM.16.M88.4 R148, [R6+0x12000] ;  /* 0x012000000694783b */ /* 0x010ee80000000200 */
[----:B------:R-:W4:Y:S04]  /*3bd0*/  LDSM.16.M88.4 R152, [R6+0x12800] ;  /* 0x012800000698783b */ /* 0x000f280000000200 */
[----:B------:R-:W1:Y:S04]  /*3be0*/  LDSM.16.M88.4 R180, [R6+0x14000] ;  /* 0x0140000006b4783b */ /* 0x000e680000000200 */
[----:B------:R-:W1:Y:S04]  /*3bf0*/  LDSM.16.M88.4 R184, [R6+0x14800] ;  /* 0x0148000006b8783b */ /* 0x000e680000000200 */
[----:B------:R-:W1:Y:S04]  /*3c00*/  LDSM.16.M88.4 R212, [R6+0x16000] ;  /* 0x0160000006d4783b */ /* 0x000e680000000200 */
[----:B------:R-:W1:Y:S04]  /*3c10*/  LDSM.16.M88.4 R216, [R6+0x16800] ;  /* 0x0168000006d8783b */ /* 0x000e680000000200 */
[----:B--2---:R-:W2:Y:S04]  /*3c20*/  LDSM.16.M88.4 R156, [R5+0x12000] ;  /* 0x01200000059c783b */ /* 0x004ea80000000200 */
[----:B------:R-:W1:Y:S04]  /*3c30*/  LDSM.16.M88.4 R160, [R5+0x12800] ;  /* 0x0128000005a0783b */ /* 0x000e680000000200 */
[----:B------:R-:W1:Y:S04]  /*3c40*/  LDSM.16.M88.4 R188, [R5+0x14000] ;  /* 0x0140000005bc783b */ /* 0x000e680000000200 */
[----:B------:R-:W1:Y:S04]  /*3c50*/  LDSM.16.M88.4 R192, [R5+0x14800] ;  /* 0x0148000005c0783b */ /* 0x000e680000000200 */
[----:B------:R-:W1:Y:S04]  /*3c60*/  LDSM.16.M88.4 R220, [R5+0x16000] ;  /* 0x0160000005dc783b */ /* 0x000e680000000200 */
[----:B------:R5:W1:Y:S02]  /*3c70*/  LDSM.16.M88.4 R224, [R5+0x16800] ;  /* 0x0168000005e0783b */ /* 0x000a640000000200 */
[----:B-----5:R-:W-:-:S05]  /*3c80*/  IMAD.WIDE.U32 R4, R4, -0x2daee0ad, RZ ;  /* 0xd2511f5304047825 */ /* 0x020fca00078e00ff */
[----:B--234-:R1:W-:Y:S02]  /*3c90*/  STL.64 [R1+0x78], R4 ;  /* 0x0000780401007387 */ /* 0x01c3e40000100a00 */
.L_x_539:
[----:B------:R-:W2:Y:S01]  /*3ca0*/  LDL R98, [R1] ;  /* 0x0000000001627983 */ /* 0x000ea20000100800 */
[----:B------:R-:W-:Y:S01]  /*3cb0*/  PLOP3.LUT P0, PT, PT, PT, UP0, 0x80, 0x0 ;  /* 0x000000000000781c */ /* 0x000fe20003f0f008 */
[----:B------:R-:W-:Y:S01]  /*3cc0*/  UISETP.GE.AND UP2, UPT, UR7, 0x1, UPT ;  /* 0x000000010700788c */ /* 0x000fe2000bf46270 */
[----:B------:R-:W-:Y:S02]  /*3cd0*/  PLOP3.LUT P3, PT, PT, PT, UP0, 0x80, 0x0 ;  /* 0x000000000000781c */ /* 0x000fe40003f6f008 */
[----:B---3--:R-:W3:Y:S01]  /*3ce0*/  LDL R249, [R1+0x8] ;  /* 0x0000080001f97983 */ /* 0x008ee20000100800 */
[----:B------:R-:W-:Y:S02]  /*3cf0*/  PLOP3.LUT P1, PT, PT, PT, UP0, 0x80, 0x0 ;  /* 0x000000000000781c */ /* 0x000fe40003f2f008 */
[----:B------:R-:W-:Y:S02]  /*3d00*/  PLOP3.LUT P2, PT, PT, PT, UP0, 0x80, 0x0 ;  /* 0x000000000000781c */ /* 0x000fe40003f4f008 */
[----:B------:R-:W4:Y:S01]  /*3d10*/  LDL R97, [R1+0x4] ;  /* 0x0000040001617983 */ /* 0x000f220000100800 */
[----:B------:R-:W-:Y:S02]  /*3d20*/  PLOP3.LUT P5, PT, PT, PT, UP0, 0x80, 0x0 ;  /* 0x000000000000781c */ /* 0x000fe40003faf008 */
[----:B------:R-:W-:Y:S02]  /*3d30*/  PLOP3.LUT P4, PT, PT, PT, UP0, 0x80, 0x0 ;  /* 0x000000000000781c */ /* 0x000fe40003f8f008 */
[----:B------:R-:W4:Y:S01]  /*3d40*/  LDL R248, [R1+0xc] ;  /* 0x00000c0001f87983 */ /* 0x000f220000100800 */
[----:B------:R-:W-:Y:S04]  /*3d50*/  PLOP3.LUT P6, PT, PT, PT, UP0, 0x80, 0x0 ;  /* 0x000000000000781c */ /* 0x000fe80003fcf008 */
[----:B------:R-:W4:Y:S05]  /*3d60*/  LDL R247, [R1+0x18] ;  /* 0x0000180001f77983 */ /* 0x000f2a0000100800 */
[----:B------:R-:W4:Y:S05]  /*3d70*/  LDL R96, [R1+0x10] ;  /* 0x0000100001607983 */ /* 0x000f2a0000100800 */
[----:B------:R-:W4:Y:S05]  /*3d80*/  LDL R246, [R1+0x14] ;  /* 0x0000140001f67983 */ /* 0x000f2a0000100800 */
[----:B------:R-:W0:Y:S05]  /*3d90*/  LDGDEPBAR ;  /* 0x00000000000079af */ /* 0x000e2a0000000000 */
[----:B------:R-:W4:Y:S05]  /*3da0*/  LDL R245, [R1+0x88] ;  /* 0x0000880001f57983 */ /* 0x000f2a0000100800 */
[----:B------:R-:W4:Y:S01]  /*3db0*/  LDL R244, [R1+0x8c] ;  /* 0x00008c0001f47983 */ /* 0x000f220000100800 */
[----:B------:R-:W1:Y:S01]  /*3dc0*/  S2R R250, SR_TID.X ;  /* 0x0000000000fa7919 */ /* 0x000e620000002100 */
[----:B------:R-:W1:Y:S01]  /*3dd0*/  S2R R251, SR_TID.X ;  /* 0x0000000000fb7919 */ /* 0x000e620000002100 */
[----:B------:R-:W-:Y:S04]  /*3de0*/  DEPBAR.LE SB0, 0x0 ;  /* 0x000080000000791a */ /* 0x000fe80000000000 */
[----:B------:R-:W-:Y:S01]  /*3df0*/  BAR.SYNC.DEFER_BLOCKING 0x0 ;  /* 0x0000000000007b1d */ /* 0x000fe20000010000 */
[----:B-1----:R-:W-:Y:S04]  /*3e00*/  SHF.R.S32.HI R250, RZ, 0x1f, R250 ;  /* 0x0000001ffffa7819 */ /* 0x002fe800000114fa */
[----:B------:R-:W-:Y:S01]  /*3e10*/  LEA.HI R250, R250, R251, RZ, 0x7 ;  /* 0x000000fbfafa7211 */ /* 0x000fe200078f38ff */
[----:B------:R-:W-:Y:S03]  /*3e20*/  LDSM.16.M88.4 R88, [R252+0xc000] ;  /* 0x00c00000fc58783b */ /* 0x000fe60000000200 */
[----:B------:R-:W-:Y:S02]  /*3e30*/  SHF.R.S32.HI R250, RZ, 0x7, R250 ;  /* 0x00000007fffa7819 */ /* 0x000fe400000114fa */
[----:B--2---:R-:W-:Y:S05]  /*3e40*/  LDSM.16.M88.4 R8, [R98+0xc000] ;  /* 0x00c000006208783b */ /* 0x004fea0000000200 */
[----:B---3--:R-:W1:Y:S05]  /*3e50*/  LDSM.16.M88.4 R16, [R249] ;  /* 0x00000000f910783b */ /* 0x008e6a0000000200 */
[----:B------:R-:W2:Y:S05]  /*3e60*/  LDSM.16.M88.4 R68, [R98+0xc800] ;  /* 0x00c800006244783b */ /* 0x000eaa0000000200 */
[----:B----4-:R-:W-:Y:S05]  /*3e70*/  LDSM.16.M88.4 R72, [R248] ;  /* 0x00000000f848783b */ /* 0x010fea0000000200 */
[----:B------:R-:W3:Y:S05]  /*3e80*/  LDSM.16.M88.4 R76, [R97+0xc000] ;  /* 0x00c00000614c783b */ /* 0x000eea0000000200 */
[----:B------:R-:W4:Y:S05]  /*3e90*/  LDSM.16.M88.4 R80, [R97+0xc800] ;  /* 0x00c800006150783b */ /* 0x000f2a0000000200 */
[----:B------:R-:W4:Y:S05]  /*3ea0*/  LDSM.16.M88.4 R84, [R247] ;  /* 0x00000000f754783b */ /* 0x000f2a0000000200 */
        /* <DEDUP_REMOVED lines=8> */
[----:B------:R-:W2:Y:S05]  /*3f30*/  LDSM.16.M88.4 R76, [R246] ;  /* 0x00000000f64c783b */ /* 0x000eaa0000000200 */
[C---:B----4-:R-:W-:Y:S06]  /*3f40*/  HMMA.16816.F32 R12, R72.reuse, R80, R12 ;  /* 0x00000050480c723c */ /* 0x050fec000000180c */
[----:B------:R-:W-:Y:S01]  /*3f50*/  HMMA.16816.F32 R16, R72, R82, R16 ;  /* 0x000000524810723c */ /* 0x000fe20000001810 */
[----:B------:R-:W3:Y:S05]  /*3f60*/  LDSM.16.M88.4 R72, [R96+0xc800] ;  /* 0x00c800006048783b */ /* 0x000eea0000000200 */
[C---:B------:R-:W-:Y:S01]  /*3f70*/  HMMA.16816.F32 R4, R84.reuse, R88, R4 ;  /* 0x000000585404723c */ /* 0x040fe20000001804 */
        /* <DEDUP_REMOVED lines=33> */
[----:B------:R1:W1:Y:S05]  /*4190*/  LDSM.16.M88.4 R68, [R98+0x10800] ;  /* 0x010800006244783b */ /* 0x00026a0000000200 */
[C---:B--2---:R-:W-:Y:S01]  /*41a0*/  HMMA.16816.F32 R4, R80.reuse, R92, R4 ;  /* 0x0000005c5004723c */ /* 0x044fe20000001804 */
[----:B------:R-:W-:Y:S05]  /*41b0*/  LDSM.16.M88.4 R76, [R248+0x4000] ;  /* 0x00400000f84c783b */ /* 0x000fea0000000200 */
[C---:B------:R-:W-:Y:S01]  /*41c0*/  HMMA.16816.F32 R8, R80.reuse, R94, R8 ;  /* 0x0000005e5008723c */ /* 0x040fe20000001808 */
[----:B------:R-:W2:Y:S05]  /*41d0*/  LDSM.16.M88.4 R92, [R97+0x10000] ;  /* 0x01000000615c783b */ /* 0x000eaa0000000200 */
[C---:B---3--:R-:W-:Y:S06]  /*41e0*/  HMMA.16816.F32 R12, R80.reuse, R72, R12 ;  /* 0x00000048500c723c */ /* 0x048fec000000180c */
[----:B------:R-:W-:Y:S01]  /*41f0*/  HMMA.16816.F32 R16, R80, R74, R16 ;  /* 0x0000004a5010723c */ /* 0x000fe20000001810 */
[----:B------:R3:W2:Y:S05]  /*4200*/  LDSM.16.M88.4 R72, [R97+0x10800] ;  /* 0x010800006148783b */ /* 0x0006aa0000000200 */
[C---:B----4-:R-:W-:Y:S01]  /*4210*/  HMMA.16816.F32 R4, R84.reuse, R88, R4 ;  /* 0x000000585404723c */ /* 0x050fe20000001804 */
[----:B-1----:R-:W4:Y:S05]  /*4220*/  LDL.64 R98, [R1+0x78] ;  /* 0x0000780001627983 */ /* 0x002f2a0000100a00 */
[----:B------:R-:W-:Y:S01]  /*4230*/  LDSM.16.M88.4 R80, [R247+0x4000] ;  /* 0x00400000f750783b */ /* 0x000fe20000000200 */
[C---:B------:R-:W-:Y:S04]  /*4240*/  HMMA.16816.F32 R8, R84.reuse, R90, R8 ;  /* 0x0000005a5408723c */ /* 0x040fe80000001808 */
[----:B------:R-:W1:Y:S02]  /*4250*/  LDSM.16.M88.4 R88, [R252+0x10000] ;  /* 0x01000000fc58783b */ /* 0x000e640000000200 */
[C---:B------:R-:W-:Y:S06]  /*4260*/  HMMA.16816.F32 R12, R84.reuse, R68, R12 ;  /* 0x00000044540c723c */ /* 0x040fec000000180c */
[----:B------:R-:W-:Y:S01]  /*4270*/  HMMA.16816.F32 R16, R84, R70, R16 ;  /* 0x000000465410723c */ /* 0x000fe20000001810 */
[----:B---3--:R-:W3:Y:S05]  /*4280*/  LDL R97, [R1+0x84] ;  /* 0x0000840001617983 */ /* 0x008eea0000100800 */
[----:B------:R-:W1:Y:S01]  /*4290*/  LDSM.16.M88.4 R68, [R252+0x10800] ;  /* 0x01080000fc44783b */ /* 0x000e620000000200 */
[C---:B--2---:R-:W-:Y:S04]  /*42a0*/  HMMA.16816.F32 R4, R76.reuse, R92, R4 ;  /* 0x0000005c4c04723c */ /* 0x044fe80000001804 */
[----:B------:R-:W-:Y:S02]  /*42b0*/  LDSM.16.M88.4 R84, [R246+0x4000] ;  /* 0x00400000f654783b */ /* 0x000fe40000000200 */
[C---:B------:R-:W-:Y:S03]  /*42c0*/  HMMA.16816.F32 R8, R76.reuse, R94, R8 ;  /* 0x0000005e4c08723c */ /* 0x040fe60000001808 */
[----:B------:R-:W2:Y:S03]  /*42d0*/  LDSM.16.M88.4 R92, [R96+0x10000] ;  /* 0x01000000605c783b */ /* 0x000ea60000000200 */
[C---:B------:R-:W-:Y:S01]  /*42e0*/  HMMA.16816.F32 R12, R76.reuse, R72, R12 ;  /* 0x000000484c0c723c */ /* 0x040fe2000000180c */
[----:B------:R-:W2:Y:S01]  /*42f0*/  @P0 S2R R72, SR_TID.X ;  /* 0x0000000000480919 */ /* 0x000ea20000002100 */
[----:B------:R-:W-:Y:S04]  /*4300*/  PLOP3.LUT P0, PT, PT, PT, UP0, 0x80, 0x0 ;  /* 0x000000000000781c */ /* 0x000fe80003f0f008 */
[----:B------:R-:W-:Y:S01]  /*4310*/  HMMA.16816.F32 R16, R76, R74, R16 ;  /* 0x0000004a4c10723c */ /* 0x000fe20000001810 */
[----:B------:R-:W-:Y:S05]  /*4320*/  IMAD.U32 R73, RZ, RZ, UR31 ;  /* 0x0000001fff497e24 */ /* 0x000fea000f8e00ff */
[C---:B-1----:R-:W-:Y:S06]  /*4330*/  HMMA.16816.F32 R4, R80.reuse, R88, R4 ;  /* 0x000000585004723c */ /* 0x042fec0000001804 */
[C---:B------:R-:W-:Y:S06]  /*4340*/  HMMA.16816.F32 R8, R80.reuse, R90, R8 ;  /* 0x0000005a5008723c */ /* 0x040fec0000001808 */
[C---:B------:R-:W-:Y:S06]  /*4350*/  HMMA.16816.F32 R12, R80.reuse, R68, R12 ;  /* 0x00000044500c723c */ /* 0x040fec000000180c */
[----:B------:R-:W-:Y:S01]  /*4360*/  HMMA.16816.F32 R16, R80, R70, R16 ;  /* 0x000000465010723c */ /* 0x000fe20000001810 */
[----:B------:R-:W3:Y:S01]  /*4370*/  LDL R83, [R1+0x60] ;  /* 0x0000600001537983 */ /* 0x000ee20000100800 */
[----:B------:R-:W-:Y:S04]  /*4380*/  IMAD.U32 R68, RZ, RZ, UR7 ;  /* 0x00000007ff447e24 */ /* 0x000fe8000f8e00ff */
[----:B------:R-:W3:Y:S01]  /*4390*/  LDL R82, [R1+0x64] ;  /* 0x0000640001527983 */ /* 0x000ee20000100800 */
[C---:B--2---:R-:W-:Y:S01]  /*43a0*/  HMMA.16816.F32 R4, R84.reuse, R92, R4 ;  /* 0x0000005c5404723c */ /* 0x044fe20000001804 */
[----:B------:R-:W-:Y:S04]  /*43b0*/  IMAD.U32 R69, RZ, RZ, UR31 ;  /* 0x0000001fff457e24 */ /* 0x000fe8000f8e00ff */
[----:B------:R-:W-:Y:S01]  /*43c0*/  IMAD R68, R68, 0x4, R245 ;  /* 0x0000000444447824 */ /* 0x000fe200078e02f5 */
[C---:B------:R-:W-:Y:S01]  /*43d0*/  HMMA.16816.F32 R8, R84.reuse, R94, R8 ;  /* 0x0000005e5408723c */ /* 0x040fe20000001808 */
[----:B------:R-:W2:Y:S04]  /*43e0*/  LDL R245, [R1+0x50] ;  /* 0x0000500001f57983 */ /* 0x000ea80000100800 */
[----:B------:R-:W-:Y:S01]  /*43f0*/  @P3 IMAD.SHL.U32 R72, R72, 0x2, RZ ;  /* 0x0000000248483824 */ /* 0x000fe200078e00ff */
[----:B------:R-:W-:Y:S01]  /*4400*/  PLOP3.LUT P3, PT, PT, PT, UP0, 0x80, 0x0 ;  /* 0x000000000000781c */ /* 0x000fe20003f6f008 */
[----:B------:R-:W-:Y:S02]  /*4410*/  IMAD R69, R69, 0x2, R250 ;  /* 0x0000000245457824 */ /* 0x000fe400078e02fa */
[----:B------:R-:W2:Y:S02]  /*4420*/  LDL R250, [R1+0x70] ;  /* 0x0000700001fa7983 */ /* 0x000ea40000100800 */
[----:B------:R-:W-:Y:S03]  /*4430*/  @P1 LOP3.LUT R72, R244, 0x6, R72, 0xf8, !PT ;  /* 0x00000006f4481812 */ /* 0x000fe600078ef848 */
[----:B------:R-:W2:Y:S01]  /*4440*/  LDL R244, [R1+0x5c] ;  /* 0x00005c0001f47983 */ /* 0x000ea20000100800 */
[----:B------:R-:W-:Y:S01]  /*4450*/  PLOP3.LUT P1, PT, PT, PT, UP0, 0x80, 0x0 ;  /* 0x000000000000781c */ /* 0x000fe20003f2f008 */
[----:B------:R-:W-:Y:S01]  /*4460*/  @P0 IMAD R72, R73, 0x40, R72 ;  /* 0x0000004049480824 */ /* 0x000fe200078e0248 */
[----:B------:R-:W-:Y:S04]  /*4470*/  PLOP3.LUT P0, PT, PT, PT, UP0, 0x80, 0x0 ;  /* 0x000000000000781c */ /* 0x000fe80003f0f008 */
[C---:B------:R-:W-:Y:S07]  /*4480*/  @P5 ISETP.GE.AND P5, PT, R72.reuse, UR6, PT ;  /* 0x0000000648005c0c */ /* 0x040fee000bfa6270 */
[----:B------:R-:W-:Y:S01]  /*4490*/  @P1 VIADD R73, R72, 0x8 ;  /* 0x0000000848491836 */ /* 0x000fe20000000000 */
[----:B------:R-:W-:Y:S02]  /*44a0*/  PLOP3.LUT P1, PT, PT, PT, UP0, 0x80, 0x0 ;  /* 0x000000000000781c */ /* 0x000fe40003f2f008 */
[----:B------:R-:W-:Y:S02]  /*44b0*/  @P0 FSEL R4, R4, -INF , !P5 ;  /* 0xff80000004040808 */ /* 0x000fe40006800000 */
[----:B------:R-:W-:Y:S02]  /*44c0*/  PLOP3.LUT P0, PT, PT, PT, UP0, 0x80, 0x0 ;  /* 0x000000000000781c */ /* 0x000fe40003f0f008 */
[----:B------:R-:W-:Y:S07]  /*44d0*/  @P6 ISETP.GE.AND P6, PT, R73, UR6, PT ;  /* 0x0000000649006c0c */ /* 0x000fee000bfc6270 */
[----:B------:R-:W-:Y:S02]  /*44e0*/  @P1 FSEL R6, R6, -INF , !P5 ;  /* 0xff80000006061808 */ /* 0x000fe40006800000 */
[----:B------:R-:W-:Y:S02]  /*44f0*/  PLOP3.LUT P1, PT, PT, PT, UP0, 0x80, 0x0 ;  /* 0x000000000000781c */ /* 0x000fe40003f2f008 */
[----:B------:R-:W-:Y:S02]  /*4500*/  PLOP3.LUT P5, PT, PT, PT, UP0, 0x80, 0x0 ;  /* 0x000000000000781c */ /* 0x000fe40003faf008 */
[----:B----4-:R-:W-:Y:S01]  /*4510*/  LOP3.LUT R70, R99, UR16, R69, 0x96, !PT ;  /* 0x0000001063467c12 */ /* 0x010fe2000f8e9645 */
[----:B------:R-:W-:Y:S01]  /*4520*/  IMAD.WIDE.U32 R68, R68, -0x326172a9, RZ ;  /* 0xcd9e8d5744447825 */ /* 0x000fe200078e00ff */
[----:B------:R-:W4:Y:S03]  /*4530*/  LDL R99, [R1+0x54] ;  /* 0x0000540001637983 */ /* 0x000f260000100800 */
[----:B------:R-:W-:Y:S05]  /*4540*/  IMAD.WIDE.U32 R70, R70, -0x326172a9, RZ ;  /* 0xcd9e8d5746467825 */ /* 0x000fea00078e00ff */
[----:B------:R-:W-:Y:S01]  /*4550*/  LOP3.LUT R80, R71, UR29, R68, 0x96, !PT ;  /* 0x0000001d47507c12 */ /* 0x000fe2000f8e9644 */
[----:B------:R-:W-:Y:S01]  /*4560*/  @P2 VIADD R71, R72, 0x1 ;  /* 0x0000000148472836 */ /* 0x000fe20000000000 */
[----:B------:R-:W-:Y:S03]  /*4570*/  PLOP3.LUT P2, PT, PT, PT, UP0, 0x80, 0x0 ;  /* 0x000000000000781c */ /* 0x000fe60003f4f008 */
[----:B------:R-:W-:Y:S01]  /*4580*/  IMAD.WIDE.U32 R80, R80, -0x2daee0ad, RZ ;  /* 0xd2511f5350507825 */ /* 0x000fe200078e00ff */
[----:B------:R-:W-:Y:S02]  /*4590*/  @P3 ISETP.GE.AND P3, PT, R71, UR6, PT ;  /* 0x0000000647003c0c */ /* 0x000fe4000bf66270 */
[----:B---3--:R-:W-:Y:S02]  /*45a0*/  LOP3.LUT R69, R69, UR17, R97, 0x96, !PT ;  /* 0x0000001145457c12 */ /* 0x008fe4000f8e9661 */
[----:B------:R-:W-:Y:S03]  /*45b0*/  @P0 FSEL R7, R7, -INF , !P3 ;  /* 0xff80000007070808 */ /* 0x000fe60005800000 */
[----:B------:R-:W-:Y:S05]  /*45c0*/  IMAD.WIDE.U32 R68, R69, -0x2daee0ad, RZ ;  /* 0xd2511f5345447825 */ /* 0x000fea00078e00ff */
[----:B------:R-:W-:Y:S02]  /*45d0*/  LOP3.LUT R78, R69, UR28, R98, 0x96, !PT ;  /* 0x0000001c454e7c12 */ /* 0x000fe4000f8e9662 */
[----:B------:R-:W3:Y:S01]  /*45e0*/  LDL R98, [R1+0x58] ;  /* 0x0000580001627983 */ /* 0x000ee20000100800 */
[----:B------:R-:W-:Y:S01]  /*45f0*/  LOP3.LUT R74, R81, UR26, R68, 0x96, !PT ;  /* 0x0000001a514a7c12 */ /* 0x000fe2000f8e9644 */
[----:B------:R-:W-:Y:S01]  /*4600*/  @P4 VIADD R68, R72, 0x9 ;  /* 0x0000000948444836 */ /* 0x000fe20000000000 */
[----:B------:R-:W-:Y:S01]  /*4610*/  PLOP3.LUT P4, PT, PT, PT, UP0, 0x80, 0x0 ;  /* 0x000000000000781c */ /* 0x000fe20003f8f008 */
[----:B------:R-:W-:Y:S03]  /*4620*/  IMAD.WIDE.U32 R78, R78, -0x326172a9, RZ ;  /* 0xcd9e8d574e4e7825 */ /* 0x000fe600078e00ff */
[----:B------:R-:W-:Y:S01]  /*4630*/  @P2 ISETP.GE.AND P2, PT, R68, UR6, PT ;  /* 0x0000000644002c0c */ /* 0x000fe2000bf46270 */
[----:B------:R-:W-:Y:S01]  /*4640*/  IMAD.WIDE.U32 R74, R74, -0x326172a9, RZ ;  /* 0xcd9e8d574a4a7825 */ /* 0x000fe200078e00ff */
[----:B------:R-:W-:Y:S02]  /*4650*/  LOP3.LUT R76, R79, UR27, R70, 0x96, !PT ;  /* 0x0000001b4f4c7c12 */ /* 0x000fe4000f8e9646 */
[----:B------:R-:W1:Y:S02]  /*4660*/  LDSM.16.M88.4 R68, [R96+0x10800] ;  /* 0x010800006044783b */ /* 0x000e640000000200 */
[----:B------:R-:W-:Y:S01]  /*4670*/  LOP3.LUT R81, R75, UR25, R78, 0x96, !PT ;  /* 0x000000194b517c12 */ /* 0x000fe2000f8e964e */
[----:B------:R-:W-:Y:S01]  /*4680*/  @P1 VIADD R75, R72, 0x10 ;  /* 0x00000010484b1836 */ /* 0x000fe20000000000 */
[----:B------:R-:W-:Y:S01]  /*4690*/  PLOP3.LUT P1, PT, PT, PT, UP0, 0x80, 0x0 ;  /* 0x000000000000781c */ /* 0x000fe20003f2f008 */
[----:B------:R-:W-:Y:S01]  /*46a0*/  IMAD.WIDE.U32 R76, R76, -0x2daee0ad, RZ ;  /* 0xd2511f534c4c7825 */ /* 0x000fe200078e00ff */
[----:B------:R-:W-:Y:S02]  /*46b0*/  @P4 FSEL R5, R5, -INF , !P3 ;  /* 0xff80000005054808 */ /* 0x000fe40005800000 */
[----:B------:R-:W-:Y:S02]  /*46c0*/  PLOP3.LUT P4, PT, PT, PT, UP0, 0x80, 0x0 ;  /* 0x000000000000781c */ /* 0x000fe40003f8f008 */
[----:B------:R-:W-:Y:S01]  /*46d0*/  LOP3.LUT R78, R77, UR24, R80, 0x96, !PT ;  /* 0x000000184d4e7c12 */ /* 0x000fe2000f8e9650 */
[----:B------:R-:W-:Y:S01]  /*46e0*/  @P5 VIADD R77, R72, 0x11 ;  /* 0x00000011484d5836 */ /* 0x000fe20000000000 */
[----:B------:R-:W-:Y:S01]  /*46f0*/  PLOP3.LUT P5, PT, PT, PT, UP0, 0x80, 0x0 ;  /* 0x000000000000781c */ /* 0x000fe20003faf008 */
[----:B------:R-:W-:Y:S01]  /*4700*/  IMAD.WIDE.U32 R80, R81, -0x2daee0ad, RZ ;  /* 0xd2511f5351507825 */ /* 0x000fe200078e00ff */
[----:B------:R-:W-:Y:S03]  /*4710*/  PLOP3.LUT P3, PT, PT, PT, UP0, 0x80, 0x0 ;  /* 0x000000000000781c */ /* 0x000fe60003f6f008 */
[----:B------:R-:W-:Y:S01]  /*4720*/  @P1 FSEL R8, R8, -INF , !P6 ;  /* 0xff80000008081808 */ /* 0x000fe20007000000 */
[----:B------:R-:W-:Y:S01]  /*4730*/  IMAD.WIDE.U32 R78, R78, -0x326172a9, RZ ;  /* 0xcd9e8d574e4e7825 */ /* 0x000fe200078e00ff */
[----:B------:R-:W-:Y:S02]  /*4740*/  PLOP3.LUT P1, PT, PT, PT, UP0, 0x80, 0x0 ;  /* 0x000000000000781c */ /* 0x000fe40003f2f008 */
[----:B------:R-:W-:Y:S02]  /*4750*/  @P4 ISETP.GE.AND P4, PT, R75, UR6, PT ;  /* 0x000000064b004c0c */ /* 0x000fe4000bf86270 */
[----:B------:R-:W-:Y:S02]  /*4760*/  LOP3.LUT R75, R79, UR23, R74, 0x96, !PT ;  /* 0x000000174f4b7c12 */ /* 0x000fe4000f8e964a */
[----:B------:R-:W-:Y:S02]  /*4770*/  @P5 FSEL R10, R10, -INF , !P6 ;  /* 0xff8000000a0a5808 */ /* 0x000fe40007000000 */
[----:B------:R-:W-:Y:S01]  /*4780*/  LOP3.LUT R76, R81, UR22, R76, 0x96, !PT ;  /* 0x00000016514c7c12 */ /* 0x000fe2000f8e964c */
[C---:B------:R-:W-:Y:S01]  /*4790*/  FMUL.FTZ R73, R83.reuse, 1.4426950216293334961 ;  /* 0x3fb8aa3b53497820 */ /* 0x040fe20000410000 */
[----:B------:R-:W-:Y:S02]  /*47a0*/  FSETP.NEU.FTZ.AND P0, PT, R83, -INF , PT ;  /* 0xff8000005300780b */ /* 0x000fe40003f1d000 */
[----:B------:R-:W-:Y:S01]  /*47b0*/  @P3 ISETP.GE.AND P3, PT, R77, UR6, PT ;  /* 0x000000064d003c0c */ /* 0x000fe2000bf66270 */
[----:B------:R-:W-:Y:S01]  /*47c0*/  FMUL.FTZ R74, R82, 1.4426950216293334961 ;  /* 0x3fb8aa3b524a7820 */ /* 0x000fe20000410000 */
[----:B------:R-:W-:Y:S01]  /*47d0*/  FSEL R73, R73, RZ, P0 ;  /* 0x000000ff49497208 */ /* 0x000fe20000000000 */
[----:B------:R-:W-:Y:S01]  /*47e0*/  IMAD.WIDE.U32 R76, R76, -0x326172a9, RZ ;  /* 0xcd9e8d574c4c7825 */ /* 0x000fe200078e00ff */
[----:B------:R-:W-:Y:S02]  /*47f0*/  PLOP3.LUT P0, PT, PT, PT, UP0, 0x80, 0x0 ;  /* 0x000000000000781c */ /* 0x000fe40003f0f008 */
[----:B------:R-:W-:Y:S01]  /*4800*/  FSETP.NEU.FTZ.AND P6, PT, R82, -INF , PT ;  /* 0xff8000005200780b */ /* 0x000fe20003fdd000 */
[--C-:B------:R-:W-:Y:S01]  /*4810*/  FFMA.FTZ R5, R5, UR12, -R73.reuse ;  /* 0x0000000c05057c23 */ /* 0x100fe20008010849 */
[--C-:B------:R-:W-:Y:S01]  /*4820*/  FFMA.FTZ R4, R4, UR12, -R73.reuse ;  /* 0x0000000c04047c23 */ /* 0x100fe20008010849 */
[C---:B-1----:R-:W-:Y:S01]  /*4830*/  HMMA.16816.F32 R12, R84.reuse, R68, R12 ;  /* 0x00000044540c723c */ /* 0x042fe2000000180c */
[----:B------:R-:W-:Y:S01]  /*4840*/  PLOP3.LUT P5, PT, PT, PT, UP0, 0x80, 0x0 ;  /* 0x000000000000781c */ /* 0x000fe20003faf008 */
[----:B------:R1:W2:Y:S01]  /*4850*/  MUFU.EX2 R96, R5 ;  /* 0x0000000500607308 */ /* 0x0002a20000000800 */
[----:B------:R-:W-:Y:S01]  /*4860*/  LOP3.LUT R78, R77, UR21, R78, 0x96, !PT ;  /* 0x000000154d4e7c12 */ /* 0x000fe2000f8e964e */
[--C-:B------:R-:W-:Y:S02]  /*4870*/  FFMA.FTZ R8, R8, UR12, -R73.reuse ;  /* 0x0000000c08087c23 */ /* 0x100fe40008010849 */
[----:B------:R-:W-:Y:S06]  /*4880*/  HMMA.16816.F32 R16, R84, R70, R16 ;  /* 0x000000465410723c */ /* 0x000fec0000001810 */
[----:B------:R2:W-:Y:S05]  /*4890*/  MUFU.EX2 R97, R4 ;  /* 0x0000000400617308 */ /* 0x0005ea0000000800 */
[----:B------:R-:W-:Y:S03]  /*48a0*/  IMAD.WIDE.U32 R68, R78, -0x2daee0ad, RZ ;  /* 0xd2511f534e447825 */ /* 0x000fe600078e00ff */
[----:B------:R-:W-:Y:S02]  /*48b0*/  LOP3.LUT R77, R68, 0xffff, RZ, 0xc0, !PT ;  /* 0x0000ffff444d7812 */ /* 0x000fe400078ec0ff */
[----:B------:R2:W-:Y:S01]  /*48c0*/  MUFU.EX2 R93, R8 ;  /* 0x00000008005d7308 */ /* 0x0005e20000000800 */
[C---:B-1----:R-:W-:Y:S01]  /*48d0*/  @P0 VIADD R5, R72.reuse, 0x18 ;  /* 0x0000001848050836 */ /* 0x042fe20000000000 */
[----:B------:R-:W-:Y:S01]  /*48e0*/  PLOP3.LUT P0, PT, PT, PT, UP0, 0x80, 0x0 ;  /* 0x000000000000781c */ /* 0x000fe20003f0f008 */
[----:B------:R-:W-:Y:S01]  /*48f0*/  @P1 VIADD R72, R72, 0x19 ;  /* 0x0000001948481836 */ /* 0x000fe20000000000 */
[----:B------:R-:W-:Y:S02]  /*4900*/  PLOP3.LUT P1, PT, PT, PT, UP0, 0x80, 0x0 ;  /* 0x000000000000781c */ /* 0x000fe40003f2f008 */
[----:B------:R-:W-:Y:S02]  /*4910*/  @P5 ISETP.GE.AND P5, PT, R5, UR6, PT ;  /* 0x0000000605005c0c */ /* 0x000fe4000bfa6270 */
[----:B--2---:R-:W-:Y:S01]  /*4920*/  FSEL R4, R74, RZ, P6 ;  /* 0x000000ff4a047208 */ /* 0x004fe20003000000 */
[----:B------:R-:W-:Y:S01]  /*4930*/  IMAD.WIDE.U32 R74, R75, -0x2daee0ad, RZ ;  /* 0xd2511f534b4a7825 */ /* 0x000fe200078e00ff */
[----:B------:R-:W-:Y:S03]  /*4940*/  PLOP3.LUT P6, PT, PT, PT, UP0, 0x80, 0x0 ;  /* 0x000000000000781c */ /* 0x000fe60003fcf008 */
[--C-:B------:R-:W-:Y:S01]  /*4950*/  FFMA.FTZ R6, R6, UR12, -R4.reuse ;  /* 0x0000000c06067c23 */ /* 0x100fe20008010804 */
[--C-:B------:R-:W-:Y:S01]  /*4960*/  FFMA.FTZ R7, R7, UR12, -R4.reuse ;  /* 0x0000000c07077c23 */ /* 0x100fe20008010804 */
[----:B------:R-:W-:Y:S01]  /*4970*/  @P0 FSEL R9, R9, -INF , !P2 ;  /* 0xff80000009090808 */ /* 0x000fe20005000000 */
[--C-:B------:R-:W-:Y:S01]  /*4980*/  FFMA.FTZ R10, R10, UR12, -R4.reuse ;  /* 0x0000000c0a0a7c23 */ /* 0x100fe20008010804 */
[----:B------:R1:W-:Y:S01]  /*4990*/  MUFU.EX2 R95, R6 ;  /* 0x00000006005f7308 */ /* 0x0003e20000000800 */
[----:B------:R-:W-:Y:S02]  /*49a0*/  @P1 FSEL R11, R11, -INF , !P2 ;  /* 0xff8000000b0b1808 */ /* 0x000fe40005000000 */
[----:B------:R-:W-:Y:S01]  /*49b0*/  PLOP3.LUT P0, PT, PT, PT, UP0, 0x80, 0x0 ;  /* 0x000000000000781c */ /* 0x000fe20003f0f008 */
[--C-:B------:R-:W-:Y:S01]  /*49c0*/  FFMA.FTZ R9, R9, UR12, -R73.reuse ;  /* 0x0000000c09097c23 */ /* 0x100fe20008010849 */
[----:B------:R-:W-:Y:S01]  /*49d0*/  PLOP3.LUT P1, PT, PT, PT, UP0, 0x80, 0x0 ;  /* 0x000000000000781c */ /* 0x000fe20003f2f008 */
[----:B------:R-:W-:Y:S01]  /*49e0*/  FFMA.FTZ R11, R11, UR12, -R4 ;  /* 0x0000000c0b0b7c23 */ /* 0x000fe20008010804 */
[----:B------:R-:W-:Y:S03]  /*49f0*/  PLOP3.LUT P2, PT, PT, PT, UP0, 0x80, 0x0 ;  /* 0x000000000000781c */ /* 0x000fe60003f4f008 */
[----:B------:R2:W2:Y:S01]  /*4a00*/  MUFU.EX2 R94, R7 ;  /* 0x00000007005e7308 */ /* 0x0004a20000000800 */
[----:B------:R-:W-:Y:S02]  /*4a10*/  @P6 ISETP.GE.AND P6, PT, R72, UR6, PT ;  /* 0x0000000648006c0c */ /* 0x000fe4000bfc6270 */
[----:B------:R-:W-:Y:S02]  /*4a20*/  LOP3.LUT R72, R69, UR18, R74, 0x96, !PT ;  /* 0x0000001245487c12 */ /* 0x000fe4000f8e964a */
[----:B------:R-:W-:Y:S02]  /*4a30*/  LOP3.LUT R74, R68, 0xff, RZ, 0xc0, !PT ;  /* 0x000000ff444a7812 */ /* 0x000fe400078ec0ff */
[----:B------:R-:W-:Y:S03]  /*4a40*/  SHF.R.U32.HI R8, RZ, 0x18, R68 ;  /* 0x00000018ff087819 */ /* 0x000fe60000011644 */
[----:B------:R2:W2:Y:S01]  /*4a50*/  MUFU.EX2 R91, R9 ;  /* 0x00000009005b7308 */ /* 0x0004a20000000800 */
[----:B-1----:R-:W-:Y:S02]  /*4a60*/  LOP3.LUT R6, R75, UR20, R80, 0x96, !PT ;  /* 0x000000144b067c12 */ /* 0x002fe4000f8e9650 */
[----:B------:R-:W-:Y:S02]  /*4a70*/  @P0 FSEL R12, R12, -INF , !P4 ;  /* 0xff8000000c0c0808 */ /* 0x000fe40006000000 */
[----:B------:R-:W-:Y:S02]  /*4a80*/  @P1 FSEL R14, R14, -INF , !P4 ;  /* 0xff8000000e0e1808 */ /* 0x000fe40006000000 */
[----:B------:R-:W-:Y:S03]  /*4a90*/  PLOP3.LUT P0, PT, PT, PT, UP0, 0x80, 0x0 ;  /* 0x000000000000781c */ /* 0x000fe60003f0f008 */
[----:B------:R1:W1:Y:S01]  /*4aa0*/  MUFU.EX2 R92, R10 ;  /* 0x0000000a005c7308 */ /* 0x0002620000000800 */
[----:B------:R-:W-:Y:S01]  /*4ab0*/  PLOP3.LUT P1, PT, PT, PT, UP0, 0x80, 0x0 ;  /* 0x000000000000781c */ /* 0x000fe20003f2f008 */
[----:B--2---:R-:W-:Y:S01]  /*4ac0*/  IMAD.WIDE.U32 R6, R6, -0x326172a9, RZ ;  /* 0xcd9e8d5706067825 */ /* 0x004fe200078e00ff */
[----:B------:R-:W-:Y:S02]  /*4ad0*/  @P2 FSEL R13, R13, -INF , !P3 ;  /* 0xff8000000d0d2808 */ /* 0x000fe40005800000 */
[----:B------:R-:W-:Y:S01]  /*4ae0*/  SHF.R.U32.HI R75, RZ, 0x10, R68 ;  /* 0x00000010ff4b7819 */ /* 0x000fe20000011644 */
[--C-:B------:R-:W-:Y:S01]  /*4af0*/  FFMA.FTZ R12, R12, UR12, -R73.reuse ;  /* 0x0000000c0c0c7c23 */ /* 0x100fe20008010849 */
[----:B------:R-:W-:Y:S01]  /*4b00*/  LOP3.LUT R5, R7, UR19, R76, 0x96, !PT ;  /* 0x0000001307057c12 */ /* 0x000fe2000f8e964c */
[----:B------:R-:W-:Y:S01]  /*4b10*/  FFMA.FTZ R14, R14, UR12, -R4 ;  /* 0x0000000c0e0e7c23 */ /* 0x000fe20008010804 */
[----:B------:R-:W-:Y:S01]  /*4b20*/  PLOP3.LUT P2, PT, PT, PT, UP0, 0x80, 0x0 ;  /* 0x000000000000781c */ /* 0x000fe20003f4f008 */
[----:B------:R-:W2:Y:S01]  /*4b30*/  MUFU.EX2 R88, R12 ;  /* 0x0000000c00587308 */ /* 0x000ea20000000800 */
[C---:B------:R-:W-:Y:S01]  /*4b40*/  LOP3.LUT R68, R6.reuse, 0xff, RZ, 0xc0, !PT ;  /* 0x000000ff06447812 */ /* 0x040fe200078ec0ff */
[--C-:B------:R-:W-:Y:S01]  /*4b50*/  FFMA.FTZ R13, R13, UR12, -R73.reuse ;  /* 0x0000000c0d0d7c23 */ /* 0x100fe20008010849 */
[--C-:B------:R-:W-:Y:S02]  /*4b60*/  SHF.R.U32.HI R69, RZ, 0x10, R6.reuse ;  /* 0x00000010ff457819 */ /* 0x100fe40000011606 */
[----:B------:R-:W-:Y:S02]  /*4b70*/  LOP3.LUT R9, R6, 0xffff, RZ, 0xc0, !PT ;  /* 0x0000ffff06097812 */ /* 0x000fe400078ec0ff */
[----:B-1----:R-:W-:Y:S03]  /*4b80*/  SHF.R.U32.HI R10, RZ, 0x18, R6 ;  /* 0x00000018ff0a7819 */ /* 0x002fe60000011606 */
[----:B------:R-:W-:Y:S01]  /*4b90*/  MUFU.EX2 R90, R11 ;  /* 0x0000000b005a7308 */ /* 0x000fe20000000800 */
[----:B------:R-:W-:Y:S02]  /*4ba0*/  LOP3.LUT R6, R5, 0xffff, RZ, 0xc0, !PT ;  /* 0x0000ffff05067812 */ /* 0x000fe400078ec0ff */
[----:B------:R-:W-:Y:S02]  /*4bb0*/  @P1 FSEL R16, R16, -INF , !P5 ;  /* 0xff80000010101808 */ /* 0x000fe40006800000 */
[----:B------:R-:W-:Y:S02]  /*4bc0*/  @P0 FSEL R15, R15, -INF , !P3 ;  /* 0xff8000000f0f0808 */ /* 0x000fe40005800000 */
[----:B------:R-:W-:Y:S03]  /*4bd0*/  PLOP3.LUT P0, PT, PT, PT, UP0, 0x80, 0x0 ;  /* 0x000000000000781c */ /* 0x000fe60003f0f008 */
[----:B------:R-:W-:Y:S01]  /*4be0*/  MUFU.EX2 R86, R13 ;  /* 0x0000000d00567308 */ /* 0x000fe20000000800 */
[----:B------:R-:W-:Y:S01]  /*4bf0*/  PLOP3.LUT P1, PT, PT, PT, UP0, 0x80, 0x0 ;  /* 0x000000000000781c */ /* 0x000fe20003f2f008 */
[----:B------:R-:W-:Y:S01]  /*4c00*/  FFMA.FTZ R15, R15, UR12, -R4 ;  /* 0x0000000c0f0f7c23 */ /* 0x000fe20008010804 */
[----:B------:R-:W-:Y:S01]  /*4c10*/  SHF.R.U32.HI R7, RZ, 0x8, R6 ;  /* 0x00000008ff077819 */ /* 0x000fe20000011606 */
[----:B------:R-:W-:Y:S01]  /*4c20*/  FFMA.FTZ R16, R16, UR12, -R73 ;  /* 0x0000000c10107c23 */ /* 0x000fe20008010849 */
[--C-:B------:R-:W-:Y:S02]  /*4c30*/  SHF.R.U32.HI R6, RZ, 0x10, R5.reuse ;  /* 0x00000010ff067819 */ /* 0x100fe40000011605 */
[----:B------:R-:W-:Y:S03]  /*4c40*/  LOP3.LUT R7, R7, 0xffff, RZ, 0xc0, !PT ;  /* 0x0000ffff07077812 */ /* 0x000fe600078ec0ff */
[----:B------:R-:W-:Y:S01]  /*4c50*/  MUFU.EX2 R89, R14 ;  /* 0x0000000e00597308 */ /* 0x000fe20000000800 */
[----:B------:R-:W-:Y:S02]  /*4c60*/  ISETP.LE.U32.AND P3, PT, R8, UR13, PT ;  /* 0x0000000d08007c0c */ /* 0x000fe4000bf63070 */
[----:B------:R-:W-:Y:S02]  /*4c70*/  LOP3.LUT R8, R5, 0xff, RZ, 0xc0, !PT ;  /* 0x000000ff05087812 */ /* 0x000fe400078ec0ff */
[----:B------:R-:W-:Y:S02]  /*4c80*/  @P2 FSEL R18, R18, -INF , !P5 ;  /* 0xff80000012122808 */ /* 0x000fe40006800000 */
[----:B------:R-:W-:Y:S03]  /*4c90*/  ISETP.LE.U32.AND P2, PT, R7, UR13, PT ;  /* 0x0000000d07007c0c */ /* 0x000fe6000bf43070 */
[----:B------:R-:W-:Y:S01]  /*4ca0*/  MUFU.EX2 R87, R15 ;  /* 0x0000000f00577308 */ /* 0x000fe20000000800 */
[----:B------:R-:W-:Y:S01]  /*4cb0*/  SHF.R.U32.HI R5, RZ, 0x18, R5 ;  /* 0x00000018ff057819 */ /* 0x000fe20000011605 */
[--C-:B------:R-:W-:Y:S01]  /*4cc0*/  FFMA.FTZ R18, R18, UR12, -R4.reuse ;  /* 0x0000000c12127c23 */ /* 0x100fe20008010804 */
[----:B------:R-:W-:Y:S02]  /*4cd0*/  LOP3.LUT R6, R6, 0xff, RZ, 0xc0, !PT ;  /* 0x000000ff06067812 */ /* 0x000fe400078ec0ff */
[----:B------:R-:W-:Y:S02]  /*4ce0*/  @P0 FSEL R17, R17, -INF , !P6 ;  /* 0xff80000011110808 */ /* 0x000fe40007000000 */
[----:B------:R-:W-:Y:S03]  /*4cf0*/  @P1 FSEL R19, R19, -INF , !P6 ;  /* 0xff80000013131808 */ /* 0x000fe60007000000 */
[----:B------:R-:W-:Y:S01]  /*4d00*/  MUFU.EX2 R85, R16 ;  /* 0x0000001000557308 */ /* 0x000fe20000000800 */
[----:B------:R-:W-:Y:S01]  /*4d10*/  ISETP.LE.U32.AND P6, PT, R5, UR13, PT ;  /* 0x0000000d05007c0c */ /* 0x000fe2000bfc3070 */
[----:B------:R-:W-:Y:S01]  /*4d20*/  FFMA.FTZ R73, R17, UR12, -R73 ;  /* 0x0000000c11497c23 */ /* 0x000fe20008010849 */
[----:B------:R-:W-:Y:S01]  /*4d30*/  ISETP.LE.U32.AND P0, PT, R6, UR13, PT ;  /* 0x0000000d06007c0c */ /* 0x000fe2000bf03070 */
[----:B------:R-:W-:Y:S01]  /*4d40*/  @!P2 FADD.FTZ R96, -R96, -RZ ;  /* 0x800000ff6060a221 */ /* 0x000fe20000010100 */
[----:B------:R-:W-:Y:S01]  /*4d50*/  SHF.R.U32.HI R6, RZ, 0x8, R9 ;  /* 0x00000008ff067819 */ /* 0x000fe20000011609 */
[----:B------:R-:W-:Y:S01]  /*4d60*/  FFMA.FTZ R4, R19, UR12, -R4 ;  /* 0x0000000c13047c23 */ /* 0x000fe20008010804 */
[----:B------:R-:W-:Y:S03]  /*4d70*/  ISETP.LE.U32.AND P1, PT, R68, UR13, PT ;  /* 0x0000000d44007c0c */ /* 0x000fe6000bf23070 */
[----:B------:R-:W-:Y:S01]  /*4d80*/  MUFU.EX2 R83, R73 ;  /* 0x0000004900537308 */ /* 0x000fe20000000800 */
[----:B------:R-:W-:Y:S02]  /*4d90*/  LOP3.LUT R5, R6, 0xffff, RZ, 0xc0, !PT ;  /* 0x0000ffff06057812 */ /* 0x000fe400078ec0ff */
[----:B------:R-:W-:Y:S02]  /*4da0*/  LOP3.LUT R6, R69, 0xff, RZ, 0xc0, !PT ;  /* 0x000000ff45067812 */ /* 0x000fe400078ec0ff */
[----:B------:R-:W-:Y:S01]  /*4db0*/  ISETP.LE.U32.AND P2, PT, R5, UR13, PT ;  /* 0x0000000d05007c0c */ /* 0x000fe2000bf43070 */
[----:B------:R-:W-:Y:S01]  /*4dc0*/  @!P6 FADD.FTZ R94, -R94, -RZ ;  /* 0x800000ff5e5ee221 */ /* 0x000fe20000010100 */
[----:B------:R-:W-:Y:S01]  /*4dd0*/  LOP3.LUT R5, R72, 0xff, RZ, 0xc0, !PT ;  /* 0x000000ff48057812 */ /* 0x000fe200078ec0ff */
[----:B------:R-:W-:Y:S01]  /*4de0*/  @!P0 FADD.FTZ R95, -R95, -RZ ;  /* 0x800000ff5f5f8221 */ /* 0x000fe20000010100 */
[----:B------:R-:W-:Y:S01]  /*4df0*/  ISETP.LE.U32.AND P5, PT, R8, UR13, PT ;  /* 0x0000000d08007c0c */ /* 0x000fe2000bfa3070 */
[----:B------:R-:W1:Y:S01]  /*4e00*/  MUFU.EX2 R82, R4 ;  /* 0x0000000400527308 */ /* 0x000e620000000800 */
[----:B------:R-:W-:Y:S01]  /*4e10*/  ISETP.LE.U32.AND P6, PT, R6, UR13, PT ;  /* 0x0000000d06007c0c */ /* 0x000fe2000bfc3070 */
[----:B------:R-:W-:Y:S01]  /*4e20*/  @!P1 FADD.FTZ R93, -R93, -RZ ;  /* 0x800000ff5d5d9221 */ /* 0x000fe20000010100 */
[----:B------:R-:W-:Y:S02]  /*4e30*/  ISETP.LE.U32.AND P0, PT, R5, UR13, PT ;  /* 0x0000000d05007c0c */ /* 0x000fe4000bf03070 */
[--C-:B------:R-:W-:Y:S02]  /*4e40*/  SHF.R.U32.HI R6, RZ, 0x18, R72.reuse ;  /* 0x00000018ff067819 */ /* 0x100fe40000011648 */
[----:B------:R-:W-:Y:S01]  /*4e50*/  LOP3.LUT R5, R72, 0xffff, RZ, 0xc0, !PT ;  /* 0x0000ffff48057812 */ /* 0x000fe200078ec0ff */
[----:B------:R-:W-:Y:S01]  /*4e60*/  @!P2 FADD.FTZ R91, -R91, -RZ ;  /* 0x800000ff5b5ba221 */ /* 0x000fe20000010100 */
[----:B------:R-:W-:Y:S01]  /*4e70*/  ISETP.LE.U32.AND P1, PT, R6, UR13, PT ;  /* 0x0000000d06007c0c */ /* 0x000fe2000bf23070 */
[----:B------:R-:W1:Y:S01]  /*4e80*/  MUFU.EX2 R84, R18 ;  /* 0x0000001200547308 */ /* 0x000e620000000800 */
[----:B------:R-:W-:Y:S01]  /*4e90*/  LOP3.LUT R6, R75, 0xff, RZ, 0xc0, !PT ;  /* 0x000000ff4b067812 */ /* 0x000fe200078ec0ff */
[----:B------:R-:W-:Y:S01]  /*4ea0*/  @!P5 FADD.FTZ R97, -R97, -RZ ;  /* 0x800000ff6161d221 */ /* 0x000fe20000010100 */
[----:B------:R-:W-:Y:S01]  /*4eb0*/  SHF.R.U32.HI R5, RZ, 0x8, R5 ;  /* 0x00000008ff057819 */ /* 0x000fe20000011605 */
[----:B------:R-:W-:Y:S01]  /*4ec0*/  @!P6 FADD.FTZ R92, -R92, -RZ ;  /* 0x800000ff5c5ce221 */ /* 0x000fe20000010100 */
[----:B------:R-:W-:Y:S01]  /*4ed0*/  ISETP.LE.U32.AND P2, PT, R6, UR13, PT ;  /* 0x0000000d06007c0c */ /* 0x000fe2000bf43070 */
[----:B--2---:R-:W-:Y:S01]  /*4ee0*/  @!P0 FADD.FTZ R88, -R88, -RZ ;  /* 0x800000ff58588221 */ /* 0x004fe20000010100 */
[----:B------:R-:W-:Y:S01]  /*4ef0*/  LOP3.LUT R5, R5, 0xffff, RZ, 0xc0, !PT ;  /* 0x0000ffff05057812 */ /* 0x000fe200078ec0ff */
[----:B-1----:R-:W-:Y:S01]  /*4f00*/  @!P3 FADD.FTZ R82, -R82, -RZ ;  /* 0x800000ff5252b221 */ /* 0x002fe20000010100 */
[----:B------:R-:W-:Y:S02]  /*4f10*/  SHF.R.U32.HI R6, RZ, 0x8, R77 ;  /* 0x00000008ff067819 */ /* 0x000fe4000001164d */
[----:B------:R-:W-:Y:S01]  /*4f20*/  ISETP.LE.U32.AND P5, PT, R10, UR13, PT ;  /* 0x0000000d0a007c0c */ /* 0x000fe2000bfa3070 */
[----:B------:R-:W-:Y:S01]  /*4f30*/  @!P1 FADD.FTZ R87, -R87, -RZ ;  /* 0x800000ff57579221 */ /* 0x000fe20000010100 */
[----:B------:R-:W-:Y:S02]  /*4f40*/  ISETP.LE.U32.AND P6, PT, R5, UR13, PT ;  /* 0x0000000d05007c0c */ /* 0x000fe4000bfc3070 */
[----:B------:R-:W-:Y:S02]  /*4f50*/  LOP3.LUT R5, R6, 0xffff, RZ, 0xc0, !PT ;  /* 0x0000ffff06057812 */ /* 0x000fe400078ec0ff */
[----:B------:R-:W-:Y:S01]  /*4f60*/  F2FP.RELU.F16.F32.PACK_AB R6, R96, R97 ;  /* 0x000000616006723e */ /* 0x000fe200000008ff */
[----:B------:R-:W-:Y:S01]  /*4f70*/  @!P2 FADD.FTZ R84, -R84, -RZ ;  /* 0x800000ff5454a221 */ /* 0x000fe20000010100 */
[----:B------:R-:W-:Y:S02]  /*4f80*/  ISETP.LE.U32.AND P0, PT, R5, UR13, PT ;  /* 0x0000000d05007c0c */ /* 0x000fe4000bf03070 */
[----:B------:R-:W-:Y:S01]  /*4f90*/  F2FP.RELU.F16.F32.PACK_AB R5, R94, R95 ;  /* 0x0000005f5e05723e */ /* 0x000fe200000008ff */
[----:B------:R1:W-:Y:S01]  /*4fa0*/  STS [R245+0x14000], R6 ;  /* 0x01400006f5007388 */ /* 0x0003e20000000800 */
[----:B------:R-:W-:Y:S01]  /*4fb0*/  SHF.R.U32.HI R72, RZ, 0x10, R72 ;  /* 0x00000010ff487819 */ /* 0x000fe20000011648 */
[----:B------:R-:W-:Y:S01]  /*4fc0*/  @!P5 FADD.FTZ R90, -R90, -RZ ;  /* 0x800000ff5a5ad221 */ /* 0x000fe20000010100 */
[----:B------:R-:W-:Y:S02]  /*4fd0*/  F2FP.RELU.F16.F32.PACK_AB R4, R91, R93 ;  /* 0x0000005d5b04723e */ /* 0x000fe400000008ff */
[----:B------:R2:W-:Y:S01]  /*4fe0*/  STS [R245+0x14400], R5 ;  /* 0x01440005f5007388 */ /* 0x0005e20000000800 */
[----:B------:R-:W-:Y:S01]  /*4ff0*/  LOP3.LUT R72, R72, 0xff, RZ, 0xc0, !PT ;  /* 0x000000ff48487812 */ /* 0x000fe200078ec0ff */
[----:B------:R-:W-:Y:S01]  /*5000*/  @!P6 FADD.FTZ R86, -R86, -RZ ;  /* 0x800000ff5656e221 */ /* 0x000fe20000010100 */
[----:B------:R-:W-:Y:S02]  /*5010*/  ISETP.LE.U32.AND P4, PT, R74, UR13, PT ;  /* 0x0000000d4a007c0c */ /* 0x000fe4000bf83070 */
[----:B------:R4:W-:Y:S01]  /*5020*/  STS [R244+0x14000], R4 ;  /* 0x01400004f4007388 */ /* 0x0009e20000000800 */
[----:B------:R-:W-:Y:S01]  /*5030*/  ISETP.LE.U32.AND P5, PT, R72, UR13, PT ;  /* 0x0000000d48007c0c */ /* 0x000fe2000bfa3070 */
[----:B------:R-:W-:Y:S01]  /*5040*/  @!P0 FADD.FTZ R83, -R83, -RZ ;  /* 0x800000ff53538221 */ /* 0x000fe20000010100 */
[----:B------:R-:W-:Y:S02]  /*5050*/  F2FP.RELU.F16.F32.PACK_AB R8, R90, R92 ;  /* 0x0000005c5a08723e */ /* 0x000fe400000008ff */
[----:B------:R-:W-:Y:S02]  /*5060*/  F2FP.RELU.F16.F32.PACK_AB R7, R86, R88 ;  /* 0x000000585607723e */ /* 0x000fe400000008ff */
[----:B------:R-:W-:Y:S01]  /*5070*/  FSETP.GE.FTZ.AND P3, PT, R88, RZ, PT ;  /* 0x000000ff5800720b */ /* 0x000fe20003f76000 */
[----:B------:R-:W-:Y:S01]  /*5080*/  STS [R244+0x14400], R8 ;  /* 0x01440008f4007388 */ /* 0x000fe20000000800 */
[----:B------:R-:W-:Y:S02]  /*5090*/  FSETP.GE.FTZ.AND P2, PT, R97, RZ, PT ;  /* 0x000000ff6100720b */ /* 0x000fe40003f56000 */
[----:B------:R-:W-:Y:S01]  /*50a0*/  FSETP.GE.FTZ.AND P1, PT, R96, RZ, PT ;  /* 0x000000ff6000720b */ /* 0x000fe20003f36000 */
[----:B------:R-:W-:Y:S02]  /*50b0*/  @!P4 FADD.FTZ R85, -R85, -RZ ;  /* 0x800000ff5555c221 */ /* 0x000fe40000010100 */
[----:B------:R-:W-:Y:S05]  /*50c0*/  @!P5 FADD.FTZ R89, -R89, -RZ ;  /* 0x800000ff5959d221 */ /* 0x000fea0000010100 */
[----:B-1----:R-:W-:Y:S02]  /*50d0*/  F2FP.RELU.F16.F32.PACK_AB R6, R87, R89 ;  /* 0x000000595706723e */ /* 0x002fe400000008ff */
[----:B--2---:R-:W-:Y:S02]  /*50e0*/  F2FP.RELU.F16.F32.PACK_AB R5, R83, R85 ;  /* 0x000000555305723e */ /* 0x004fe400000008ff */
[----:B----4-:R-:W-:Y:S01]  /*50f0*/  F2FP.RELU.F16.F32.PACK_AB R4, R82, R84 ;  /* 0x000000545204723e */ /* 0x010fe200000008ff */
[----:B------:R-:W-:Y:S05]  /*5100*/  STS [R99+0x14000], R7 ;  /* 0x0140000763007388 */ /* 0x000fea0000000800 */
[----:B------:R-:W-:Y:S05]  /*5110*/  STS [R99+0x14400], R6 ;  /* 0x0144000663007388 */ /* 0x000fea0000000800 */
[----:B---3--:R1:W-:Y:S05]  /*5120*/  STS [R98+0x14000], R5 ;  /* 0x0140000562007388 */ /* 0x0083ea0000000800 */
[----:B------:R2:W-:Y:S05]  /*5130*/  STS [R98+0x14400], R4 ;  /* 0x0144000462007388 */ /* 0x0005ea0000000800 */
[----:B------:R-:W3:Y:S05]  /*5140*/  LDSM.16.M88.4 R16, [R249+0x6000] ;  /* 0x00600000f910783b */ /* 0x000eea0000000200 */
[----:B------:R-:W4:Y:S05]  /*5150*/  LDSM.16.M88.4 R68, [R248+0x6000] ;  /* 0x00600000f844783b */ /* 0x000f2a0000000200 */
[----:B------:R-:W4:Y:S01]  /*5160*/  LDSM.16.M88.4 R72, [R247+0x6000] ;  /* 0x00600000f748783b */ /* 0x000f220000000200 */
[----:B-1----:R-:W-:Y:S02]  /*5170*/  IMAD.U32 R5, RZ, RZ, UR10 ;  /* 0x0000000aff057e24 */ /* 0x002fe4000f8e00ff */
[----:B--2---:R-:W-:Y:S05]  /*5180*/  IMAD.U32 R4, RZ, RZ, UR11 ;  /* 0x0000000bff047e24 */ /* 0x004fea000f8e00ff */
[C---:B------:R-:W-:Y:S04]  /*5190*/  LEA R76, P0, R250.reuse, R4, 0x2 ;  /* 0x00000004fa4c7211 */ /* 0x040fe800078010ff */
[----:B------:R-:W-:Y:S02]  /*51a0*/  LEA.HI.X.SX32 R77, R250, R5, 0x2, P0 ;  /* 0x00000005fa4d7211 */ /* 0x000fe400000f16ff */
[----:B------:R-:W-:Y:S03]  /*51b0*/  FSETP.GE.FTZ.AND P0, PT, R93, RZ, PT ;  /* 0x000000ff5d00720b */ /* 0x000fe60003f16000 */
[----:B------:R-:W2:Y:S05]  /*51c0*/  LDG.E R81, desc[UR4][R76.64] ;  /* 0x000000044c517981 */ /* 0x000eaa000c1e1900 */
[----:B------:R1:W2:Y:S01]  /*51d0*/  LDG.E R80, desc[UR4][R76.64+0x20] ;  /* 0x000020044c507981 */ /* 0x0002a2000c1e1900 */
[C---:B---3--:R-:W-:Y:S06]  /*51e0*/  HMMA.16816.F32 R4, R16.reuse, R148, RZ ;  /* 0x000000941004723c */ /* 0x048fec00000018ff */
[C---:B------:R-:W-:Y:S06]  /*51f0*/  HMMA.16816.F32 R8, R16.reuse, R150, RZ ;  /* 0x000000961008723c */ /* 0x040fec00000018ff */
[C---:B------:R-:W-:Y:S06]  /*5200*/  HMMA.16816.F32 R12, R16.reuse, R152, RZ ;  /* 0x00000098100c723c */ /* 0x040fec00000018ff */
[----:B------:R-:W-:Y:S06]  /*5210*/  HMMA.16816.F32 R16, R16, R154, RZ ;  /* 0x0000009a1010723c */ /* 0x000fec00000018ff */
[C---:B----4-:R-:W-:Y:S01]  /*5220*/  HMMA.16816.F32 R4, R68.reuse, R156, R4 ;  /* 0x0000009c4404723c */ /* 0x050fe20000001804 */
[----:B-1----:R-:W1:Y:S05]  /*5230*/  LDSM.16.M88.4 R76, [R246+0x6000] ;  /* 0x00600000f64c783b */ /* 0x002e6a0000000200 */
[C---:B------:R-:W-:Y:S06]  /*5240*/  HMMA.16816.F32 R8, R68.reuse, R158, R8 ;  /* 0x0000009e4408723c */ /* 0x040fec0000001808 */
[C---:B------:R-:W-:Y:S06]  /*5250*/  HMMA.16816.F32 R12, R68.reuse, R160, R12 ;  /* 0x000000a0440c723c */ /* 0x040fec000000180c */
[----:B------:R-:W-:Y:S01]  /*5260*/  HMMA.16816.F32 R16, R68, R162, R16 ;  /* 0x000000a24410723c */ /* 0x000fe20000001810 */
[----:B------:R-:W3:Y:S05]  /*5270*/  LDSM.16.M88.4 R68, [R249+0x8000] ;  /* 0x00800000f944783b */ /* 0x000eea0000000200 */
        /* <DEDUP_REMOVED lines=43> */
[C---:B----4-:R-:W-:Y:S06]  /*5530*/  HMMA.16816.F32 R4, R72.reuse, R236, R4 ;  /* 0x000000ec4804723c */ /* 0x050fec0000001804 */
[C---:B------:R-:W-:Y:S06]  /*5540*/  HMMA.16816.F32 R8, R72.reuse, R238, R8 ;  /* 0x000000ee4808723c */ /* 0x040fec0000001808 */
[C---:B------:R-:W-:Y:S06]  /*5550*/  HMMA.16816.F32 R12, R72.reuse, R240, R12 ;  /* 0x000000f0480c723c */ /* 0x040fec000000180c */
[----:B------:R-:W-:Y:S06]  /*5560*/  HMMA.16816.F32 R16, R72, R242, R16 ;  /* 0x000000f24810723c */ /* 0x000fec0000001810 */
[C---:B--2---:R-:W-:Y:S01]  /*5570*/  FADD.FTZ R68, -R81.reuse, R4 ;  /* 0x0000000451447221 */ /* 0x044fe20000010100 */
[C---:B------:R-:W-:Y:S05]  /*5580*/  FADD.FTZ R5, -R81.reuse, R5 ;  /* 0x0000000551057221 */ /* 0x040fea0000010100 */
[C---:B------:R-:W-:Y:S01]  /*5590*/  FADD.FTZ R4, -R81.reuse, R8 ;  /* 0x0000000851047221 */ /* 0x040fe20000010100 */
[C---:B------:R-:W-:Y:S01]  /*55a0*/  FADD.FTZ R9, -R81.reuse, R9 ;  /* 0x0000000951097221 */ /* 0x040fe20000010100 */
[----:B------:R-:W-:Y:S01]  /*55b0*/  FADD.FTZ R6, -R80, R6 ;  /* 0x0000000650067221 */ /* 0x000fe20000010100 */
[-C--:B------:R-:W-:Y:S03]  /*55c0*/  FSEL R8, R68, R81.reuse, P2 ;  /* 0x0000005144087208 */ /* 0x080fe60001000000 */
[----:B------:R-:W-:Y:S01]  /*55d0*/  FADD.FTZ R12, -R81, R12 ;  /* 0x0000000c510c7221 */ /* 0x000fe20000010100 */
[-C--:B------:R-:W-:Y:S01]  /*55e0*/  FSEL R5, R5, R81.reuse, P1 ;  /* 0x0000005105057208 */ /* 0x080fe20000800000 */
[----:B------:R-:W-:Y:S01]  /*55f0*/  FADD.FTZ R13, -R81, R13 ;  /* 0x0000000d510d7221 */ /* 0x000fe20000010100 */
[----:B------:R-:W-:Y:S01]  /*5600*/  FSEL R4, R4, R81, P0 ;  /* 0x0000005104047208 */ /* 0x000fe20000000000 */
[----:B------:R-:W-:Y:S01]  /*5610*/  FMUL.FTZ R8, R97, R8 ;  /* 0x0000000861087220 */ /* 0x000fe20000410000 */
[----:B------:R-:W-:Y:S01]  /*5620*/  FSETP.GE.FTZ.AND P0, PT, R83, RZ, PT ;  /* 0x000000ff5300720b */ /* 0x000fe20003f16000 */
[----:B------:R-:W-:Y:S01]  /*5630*/  FMUL.FTZ R96, R96, R5 ;  /* 0x0000000560607220 */ /* 0x000fe20000410000 */
[----:B------:R-:W-:Y:S01]  /*5640*/  FSETP.GE.FTZ.AND P1, PT, R91, RZ, PT ;  /* 0x000000ff5b00720b */ /* 0x000fe20003f36000 */
[----:B------:R-:W-:Y:S01]  /*5650*/  FMUL.FTZ R93, R93, R4 ;  /* 0x000000045d5d7220 */ /* 0x000fe20000410000 */
[----:B------:R-:W-:Y:S01]  /*5660*/  FADD.FTZ R5, -R81, R16 ;  /* 0x0000001051057221 */ /* 0x000fe20000010100 */
[----:B------:R-:W-:Y:S01]  /*5670*/  FSETP.GE.FTZ.AND P2, PT, R86, RZ, PT ;  /* 0x000000ff5600720b */ /* 0x000fe20003f56000 */
[----:B------:R-:W-:Y:S01]  /*5680*/  FADD.FTZ R11, -R80, R11 ;  /* 0x0000000b500b7221 */ /* 0x000fe20000010100 */
[----:B------:R-:W-:Y:S02]  /*5690*/  F2FP.F16.F32.PACK_AB R4, R96, R8 ;  /* 0x000000086004723e */ /* 0x000fe400000000ff */
[-C--:B------:R-:W-:Y:S01]  /*56a0*/  FSEL R9, R9, R81.reuse, P1 ;  /* 0x0000005109097208 */ /* 0x080fe20000800000 */
[----:B-----5:R1:W5:Y:S01]  /*56b0*/  LDL R96, [R1+0x68] ;  /* 0x0000680001607983 */ /* 0x0203620000100800 */
[----:B------:R-:W-:Y:S02]  /*56c0*/  FSETP.GE.FTZ.AND P1, PT, R85, RZ, PT ;  /* 0x000000ff5500720b */ /* 0x000fe40003f36000 */
[-C--:B------:R-:W-:Y:S02]  /*56d0*/  FSEL R13, R13, R81.reuse, P2 ;  /* 0x000000510d0d7208 */ /* 0x080fe40001000000 */
[----:B------:R2:W-:Y:S01]  /*56e0*/  STS [R245+0x12000], R4 ;  /* 0x01200004f5007388 */ /* 0x0005e20000000800 */
[----:B------:R-:W-:Y:S01]  /*56f0*/  FSEL R12, R12, R81, P3 ;  /* 0x000000510c0c7208 */ /* 0x000fe20001800000 */
[----:B------:R-:W-:Y:S01]  /*5700*/  FMUL.FTZ R9, R91, R9 ;  /* 0x000000095b097220 */ /* 0x000fe20000410000 */
[----:B------:R-:W-:Y:S01]  /*5710*/  FSEL R5, R5, R81, P1 ;  /* 0x0000005105057208 */ /* 0x000fe20000800000 */
[----:B------:R-:W-:Y:S01]  /*5720*/  @P0 FADD.FTZ R81, -R81, R17 ;  /* 0x0000001151510221 */ /* 0x000fe20000010100 */
[----:B------:R-:W-:Y:S01]  /*5730*/  FSETP.GE.FTZ.AND P0, PT, R94, RZ, PT ;  /* 0x000000ff5e00720b */ /* 0x000fe20003f16000 */
[----:B------:R-:W-:Y:S01]  /*5740*/  FMUL.FTZ R12, R88, R12 ;  /* 0x0000000c580c7220 */ /* 0x000fe20000410000 */
[----:B------:R-:W-:Y:S01]  /*5750*/  FSETP.GE.FTZ.AND P1, PT, R95, RZ, PT ;  /* 0x000000ff5f00720b */ /* 0x000fe20003f36000 */
[----:B------:R-:W-:Y:S01]  /*5760*/  FMUL.FTZ R85, R85, R5 ;  /* 0x0000000555557220 */ /* 0x000fe20000410000 */
[----:B------:R-:W-:Y:S01]  /*5770*/  FSETP.GE.FTZ.AND P2, PT, R87, RZ, PT ;  /* 0x000000ff5700720b */ /* 0x000fe20003f56000 */
[----:B------:R-:W-:Y:S01]  /*5780*/  FMUL.FTZ R8, R86, R13 ;  /* 0x0000000d56087220 */ /* 0x000fe20000410000 */
[----:B------:R-:W-:Y:S01]  /*5790*/  FSEL R6, R6, R80, P1 ;  /* 0x0000005006067208 */ /* 0x000fe20000800000 */
[----:B------:R-:W-:Y:S01]  /*57a0*/  FMUL.FTZ R81, R83, R81 ;  /* 0x0000005153517220 */ /* 0x000fe20000410000 */
[----:B------:R-:W-:Y:S02]  /*57b0*/  FSETP.GE.FTZ.AND P1, PT, R90, RZ, PT ;  /* 0x000000ff5a00720b */ /* 0x000fe40003f36000 */
[----:B------:R-:W-:Y:S01]  /*57c0*/  FSETP.GE.FTZ.AND P3, PT, R89, RZ, PT ;  /* 0x000000ff5900720b */ /* 0x000fe20003f76000 */
[----:B------:R-:W-:Y:S01]  /*57d0*/  FMUL.FTZ R95, R95, R6 ;  /* 0x000000065f5f7220 */ /* 0x000fe20000410000 */
[----:B------:R-:W-:Y:S01]  /*57e0*/  FADD.FTZ R6, -R80, R15 ;  /* 0x0000000f50067221 */ /* 0x000fe20000010100 */
[----:B------:R-:W-:Y:S02]  /*57f0*/  F2FP.F16.F32.PACK_AB R9, R9, R93 ;  /* 0x0000005d0909723e */ /* 0x000fe400000000ff */
[----:B------:R-:W-:Y:S02]  /*5800*/  F2FP.F16.F32.PACK_AB R8, R8, R12 ;  /* 0x0000000c0808723e */ /* 0x000fe400000000ff */
[----:B------:R-:W-:Y:S01]  /*5810*/  FSEL R6, R6, R80, P2 ;  /* 0x0000005006067208 */ /* 0x000fe20001000000 */
[----:B--2---:R-:W-:Y:S01]  /*5820*/  FADD.FTZ R4, -R80, R7 ;  /* 0x0000000750047221 */ /* 0x004fe20000010100 */
[----:B------:R-:W-:Y:S03]  /*5830*/  F2FP.F16.F32.PACK_AB R7, R81, R85 ;  /* 0x000000555107723e */ /* 0x000fe600000000ff */
[----:B------:R-:W-:Y:S01]  /*5840*/  FMUL.FTZ R87, R87, R6 ;  /* 0x0000000657577220 */ /* 0x000fe20000410000 */
[-C--:B------:R-:W-:Y:S01]  /*5850*/  FSEL R5, R4, R80.reuse, P0 ;  /* 0x0000005004057208 */ /* 0x080fe20000000000 */
[----:B------:R-:W-:Y:S01]  /*5860*/  FADD.FTZ R4, -R80, R10 ;  /* 0x0000000a50047221 */ /* 0x000fe20000010100 */
[----:B------:R-:W-:Y:S01]  /*5870*/  FSETP.GE.FTZ.AND P0, PT, R92, RZ, PT ;  /* 0x000000ff5c00720b */ /* 0x000fe20003f16000 */
[----:B------:R-:W-:Y:S02]  /*5880*/  FADD.FTZ R10, -R80, R14 ;  /* 0x0000000e500a7221 */ /* 0x000fe40000010100 */
[----:B------:R-:W-:Y:S01]  /*5890*/  FMUL.FTZ R94, R94, R5 ;  /* 0x000000055e5e7220 */ /* 0x000fe20000410000 */
[-C--:B------:R-:W-:Y:S01]  /*58a0*/  FSEL R4, R4, R80.reuse, P0 ;  /* 0x0000005004047208 */ /* 0x080fe20000000000 */
[----:B------:R-:W-:Y:S01]  /*58b0*/  FADD.FTZ R5, -R80, R18 ;  /* 0x0000001250057221 */ /* 0x000fe20000010100 */
[----:B------:R-:W-:Y:S02]  /*58c0*/  FSETP.GE.FTZ.AND P0, PT, R82, RZ, PT ;  /* 0x000000ff5200720b */ /* 0x000fe40003f16000 */
[----:B------:R-:W-:Y:S01]  /*58d0*/  FSEL R10, R10, R80, P3 ;  /* 0x000000500a0a7208 */ /* 0x000fe20001800000 */
[----:B------:R-:W-:Y:S01]  /*58e0*/  FMUL.FTZ R92, R92, R4 ;  /* 0x000000045c5c7220 */ /* 0x000fe20000410000 */
[----:B------:R-:W-:Y:S02]  /*58f0*/  FSEL R4, R11, R80, P1 ;  /* 0x000000500b047208 */ /* 0x000fe40000800000 */
[----:B------:R-:W-:Y:S01]  /*5900*/  FSETP.GE.FTZ.AND P1, PT, R84, RZ, PT ;  /* 0x000000ff5400720b */ /* 0x000fe20003f36000 */
[----:B------:R-:W-:Y:S02]  /*5910*/  FMUL.FTZ R10, R89, R10 ;  /* 0x0000000a590a7220 */ /* 0x000fe40000410000 */
[----:B------:R-:W-:Y:S01]  /*5920*/  FMUL.FTZ R90, R90, R4 ;  /* 0x000000045a5a7220 */ /* 0x000fe20000410000 */
[----:B------:R-:W-:Y:S02]  /*5930*/  F2FP.F16.F32.PACK_AB R4, R94, R95 ;  /* 0x0000005f5e04723e */ /* 0x000fe400000000ff */
[----:B------:R-:W-:Y:S01]  /*5940*/  FSEL R5, R5, R80, P1 ;  /* 0x0000005005057208 */ /* 0x000fe20000800000 */
[----:B------:R-:W-:Y:S01]  /*5950*/  @P0 FADD.FTZ R80, -R80, R19 ;  /* 0x0000001350500221 */ /* 0x000fe20000010100 */
[----:B------:R-:W-:Y:S01]  /*5960*/  F2FP.F16.F32.PACK_AB R6, R90, R92 ;  /* 0x0000005c5a06723e */ /* 0x000fe200000000ff */
[----:B------:R2:W-:Y:S01]  /*5970*/  STS [R245+0x12400], R4 ;  /* 0x01240004f5007388 */ /* 0x0005e20000000800 */
[----:B------:R-:W-:Y:S01]  /*5980*/  PLOP3.LUT P0, PT, PT, PT, UP2, 0x80, 0x0 ;  /* 0x000000000000781c */ /* 0x000fe20003f0f028 */
[----:B------:R-:W-:Y:S01]  /*5990*/  FMUL.FTZ R84, R84, R5 ;  /* 0x0000000554547220 */ /* 0x000fe20000410000 */
[----:B------:R-:W-:Y:S02]  /*59a0*/  F2FP.F16.F32.PACK_AB R5, R87, R10 ;  /* 0x0000000a5705723e */ /* 0x000fe400000000ff */
[----:B------:R-:W-:Y:S01]  /*59b0*/  STS [R244+0x12000], R9 ;  /* 0x01200009f4007388 */ /* 0x000fe20000000800 */
[----:B------:R-:W-:Y:S04]  /*59c0*/  FMUL.FTZ R80, R82, R80 ;  /* 0x0000005052507220 */ /* 0x000fe80000410000 */
[----:B------:R-:W-:Y:S05]  /*59d0*/  STS [R244+0x12400], R6 ;  /* 0x01240006f4007388 */ /* 0x000fea0000000800 */
[----:B------:R-:W-:Y:S05]  /*59e0*/  STS [R99+0x12000], R8 ;  /* 0x0120000863007388 */ /* 0x000fea0000000800 */
[----:B------:R-:W-:Y:S05]  /*59f0*/  STS [R99+0x12400], R5 ;  /* 0x0124000563007388 */ /* 0x000fea0000000800 */
[----:B------:R-:W-:Y:S01]  /*5a00*/  STS [R98+0x12000], R7 ;  /* 0x0120000762007388 */ /* 0x000fe20000000800 */
[----:B--2---:R-:W-:Y:S05]  /*5a10*/  F2FP.F16.F32.PACK_AB R4, R80, R84 ;  /* 0x000000545004723e */ /* 0x004fea00000000ff */
[----:B------:R-:W-:Y:S01]  /*5a20*/  STS [R98+0x12400], R4 ;  /* 0x0124000462007388 */ /* 0x000fe20000000800 */
[----:B------:R-:W-:Y:S06]  /*5a30*/  BAR.SYNC.DEFER_BLOCKING 0x0 ;  /* 0x0000000000007b1d */ /* 0x000fec0000010000 */
[----:B------:R-:W-:Y:S05]  /*5a40*/  LDSM.16.MT88.4 R4, [R2+0x14000] ;  /* 0x014000000204783b */ /* 0x000fea0000004200 */
[----:B------:R-:W2:Y:S05]  /*5a50*/  LDSM.16.MT88.4 R8, [R0+0x6000] ;  /* 0x006000000008783b */ /* 0x000eaa0000004200 */
[----:B------:R-:W3:Y:S05]  /*5a60*/  LDSM.16.MT88.4 R12, [R3+0x14000] ;  /* 0x01400000030c783b */ /* 0x000eea0000004200 */
[----:B------:R-:W4:Y:S05]  /*5a70*/  LDSM.16.MT88.4 R16, [R0+0x8000] ;  /* 0x008000000010783b */ /* 0x000f2a0000004200 */
[----:B------:R-:W1:Y:S05]  /*5a80*/  LDSM.16.MT88.4 R68, [R0+0xa000] ;  /* 0x00a000000044783b */ /* 0x000e6a0000004200 */
[----:B------:R-:W-:Y:S05]  /*5a90*/  LDSM.16.MT88.4 R72, [R2+0x14800] ;  /* 0x014800000248783b */ /* 0x000fea0000004200 */
[----:B------:R-:W1:Y:S05]  /*5aa0*/  LDSM.16.MT88.4 R76, [R0+0x6800] ;  /* 0x00680000004c783b */ /* 0x000e6a0000004200 */
[----:B------:R-:W1:Y:S05]  /*5ab0*/  LDSM.16.MT88.4 R80, [R3+0x14800] ;  /* 0x014800000350783b */ /* 0x000e6a0000004200 */
[----:B------:R-:W1:Y:S01]  /*5ac0*/  LDSM.16.MT88.4 R84, [R0+0x8800] ;  /* 0x008800000054783b */ /* 0x000e620000004200 */
[-C--:B--2---:R-:W-:Y:S04]  /*5ad0*/  HMMA.16816.F32 R20, R4, R8.reuse, R20 ;  /* 0x000000080414723c */ /* 0x084fe80000001814 */
[----:B------:R-:W-:Y:S02]  /*5ae0*/  LDSM.16.MT88.4 R88, [R0+0x7800] ;  /* 0x007800000058783b */ /* 0x000fe40000004200 */
[C---:B---3--:R-:W-:Y:S03]  /*5af0*/  HMMA.16816.F32 R24, R12.reuse, R8, R24 ;  /* 0x000000080c18723c */ /* 0x048fe60000001818 */
[----:B------:R-:W-:Y:S03]  /*5b00*/  LDSM.16.MT88.4 R92, [R3+0x15800] ;  /* 0x01580000035c783b */ /* 0x000fe60000004200 */
[-C--:B------:R-:W-:Y:S06]  /*5b10*/  HMMA.16816.F32 R28, R12, R10.reuse, R28 ;  /* 0x0000000a0c1c723c */ /* 0x080fec000000181c */
[C---:B------:R-:W-:Y:S01]  /*5b20*/  HMMA.16816.F32 R32, R4.reuse, R10, R32 ;  /* 0x0000000a0420723c */ /* 0x040fe20000001820 */
[----:B------:R-:W2:Y:S05]  /*5b30*/  LDSM.16.MT88.4 R8, [R0+0xa800] ;  /* 0x00a800000008783b */ /* 0x000eaa0000004200 */
        /* <DEDUP_REMOVED lines=10> */
[----:B------:R-:W1:Y:S05]  /*5be0*/  LDSM.16.MT88.4 R4, [R2+0x15000] ;  /* 0x015000000204783b */ /* 0x000e6a0000004200 */
        /* <DEDUP_REMOVED lines=11> */
[-C--:B--2---:R-:W-:Y:S06]  /*5ca0*/  HMMA.16816.F32 R52, R72, R8.reuse, R52 ;  /* 0x000000084834723c */ /* 0x084fec0000001834 */
[C---:B------:R-:W-:Y:S06]  /*5cb0*/  HMMA.16816.F32 R56, R80.reuse, R8, R56 ;  /* 0x000000085038723c */ /* 0x040fec0000001838 */
[-C--:B------:R-:W-:Y:S01]  /*5cc0*/  HMMA.16816.F32 R60, R80, R10.reuse, R60 ;  /* 0x0000000a503c723c */ /* 0x080fe2000000183c */
[----:B------:R-:W2:Y:S05]  /*5cd0*/  LDSM.16.MT88.4 R80, [R0+0x9800] ;  /* 0x009800000050783b */ /* 0x000eaa0000004200 */
[----:B------:R-:W-:Y:S01]  /*5ce0*/  HMMA.16816.F32 R64, R72, R10, R64 ;  /* 0x0000000a4840723c */ /* 0x000fe20000001840 */
[----:B------:R-:W2:Y:S05]  /*5cf0*/  LDSM.16.MT88.4 R8, [R0+0xb800] ;  /* 0x00b800000008783b */ /* 0x000eaa0000004200 */
[-C--:B-1----:R-:W-:Y:S01]  /*5d00*/  HMMA.16816.F32 R20, R4, R12.reuse, R20 ;  /* 0x0000000c0414723c */ /* 0x082fe20000001814 */
        /* <DEDUP_REMOVED lines=80> */
.L_x_537:
[----:B-1----:R-:W2:Y:S01]  /*6210*/  LDL R4, [R1+0x1c] ;  /* 0x00001c0001047983 */ /* 0x002ea20000100800 */
[----:B------:R-:W-:Y:S03]  /*6220*/  @UP2 UIADD3 UR15, UP1, UR8, -0x100, URZ ;  /* 0xffffff00080f2890 */ /* 0x000fe6000ff3e03f */
[----:B------:R-:W-:Y:S01]  /*6230*/  STL.64 [R1+0xf0], R46 ;  /* 0x0000f02e01007387 */ /* 0x000fe20000100a00 */
[----:B------:R-:W-:Y:S02]  /*6240*/  @UP2 UIADD3.X UR14, UR9, -0x1, URZ, UP1, !UPT ;  /* 0xffffffff090e2890 */ /* 0x000fe40008ffe43f */
[----:B------:R-:W-:Y:S01]  /*6250*/  @UP2 UIADD3 UR11, UP1, UR11, -0x100, URZ ;  /* 0xffffff000b0b2890 */ /* 0x000fe2000ff3e03f */
[----:B------:R-:W-:Y:S01]  /*6260*/  STL.64 [R1+0xe8], R44 ;  /* 0x0000e82c01007387 */ /* 0x000fe20000100a00 */
[----:B------:R-:W-:Y:S02]  /*6270*/  @UP2 UMOV UR8, UR15 ;  /* 0x0000000f00082c82 */ /* 0x000fe40008000000 */
[----:B------:R-:W-:Y:S01]  /*6280*/  @UP2 UIADD3.X UR10, UR10, -0x1, URZ, UP1, !UPT ;  /* 0xffffffff0a0a2890 */ /* 0x000fe20008ffe43f */
[----:B------:R1:W-:Y:S01]  /*6290*/  STL.64 [R1+0xe0], R42 ;  /* 0x0000e02a01007387 */ /* 0x0003e20000100a00 */
[----:B------:R-:W-:Y:S03]  /*62a0*/  @UP2 UMOV UR9, UR14 ;  /* 0x0000000e00092c82 */ /* 0x000fe60008000000 */
[----:B------:R-:W-:Y:S04]  /*62b0*/  LDSM.16.MT88.4 R16, [R0+0xc000] ;  /* 0x00c000000010783b */ /* 0x000fe80000004200 */
[----:B------:R-:W-:Y:S04]  /*62c0*/  LDSM.16.MT88.4 R80, [R0+0xe000] ;  /* 0x00e000000050783b */ /* 0x000fe80000004200 */
[----:B------:R-:W-:Y:S04]  /*62d0*/  LDSM.16.MT88.4 R244, [R0+0x10000] ;  /* 0x0100000000f4783b */ /* 0x000fe80000004200 */
[----:B------:R-:W-:Y:S04]  /*62e0*/  LDSM.16.MT88.4 R44, [R0+0xc800] ;  /* 0x00c80000002c783b */ /* 0x000fe80000004200 */
[----:B-1----:R-:W3:Y:S01]  /*62f0*/  LDL R42, [R1+0x28] ;  /* 0x00002800012a7983 */ /* 0x002ee20000100800 */
[----:B-----5:R-:W-:Y:S03]  /*6300*/  IMAD.MOV.U32 R43, RZ, RZ, R96 ;  /* 0x000000ffff2b7224 */ /* 0x020fe600078e0060 */
[----:B------:R-:W-:Y:S04]  /*6310*/  STL.64 [R1+0xd8], R40 ;  /* 0x0000d82801007387 */ /* 0x000fe80000100a00 */
[----:B------:R1:W-:Y:S04]  /*6320*/  STL.64 [R1+0xd0], R36 ;  /* 0x0000d02401007387 */ /* 0x0003e80000100a00 */
[----:B------:R-:W-:Y:S04]  /*6330*/  STL.64 [R1+0xc8], R34 ;  /* 0x0000c82201007387 */ /* 0x000fe80000100a00 */
[----:B------:R-:W-:Y:S04]  /*6340*/  STL.64 [R1+0xc0], R32 ;  /* 0x0000c02001007387 */ /* 0x000fe80000100a00 */
[----:B------:R4:W-:Y:S04]  /*6350*/  STL [R1+0xb8], R30 ;  /* 0x0000b81e01007387 */ /* 0x0009e80000100800 */
[----:B------:R-:W-:Y:S04]  /*6360*/  STL.64 [R1+0xb0], R28 ;  /* 0x0000b01c01007387 */ /* 0x000fe80000100a00 */
[----:B------:R-:W-:Y:S04]  /*6370*/  STL.64 [R1+0xa8], R22 ;  /* 0x0000a81601007387 */ /* 0x000fe80000100a00 */
[----:B------:R-:W-:Y:S01]  /*6380*/  STL.64 [R1+0xa0], R26 ;  /* 0x0000a01a01007387 */ /* 0x000fe20000100a00 */
[----:B-1----:R-:W-:Y:S03]  /*6390*/  IMAD.MOV.U32 R37, RZ, RZ, R43 ;  /* 0x000000ffff257224 */ /* 0x002fe600078e002b */
[----:B------:R-:W-:Y:S04]  /*63a0*/  STL.64 [R1+0x98], R24 ;  /* 0x0000981801007387 */ /* 0x000fe80000100a00 */
[----:B------:R1:W-:Y:S04]  /*63b0*/  STL.64 [R1+0x90], R20 ;  /* 0x0000901401007387 */ /* 0x0003e80000100a00 */
[----:B------:R-:W-:Y:S01]  /*63c0*/  LDSM.16.MT88.4 R32, [R0+0xe800] ;  /* 0x00e800000020783b */ /* 0x000fe20000004200 */
[----:B----4-:R-:W-:Y:S03]  /*63d0*/  IMAD.MOV.U32 R30, RZ, RZ, R37 ;  /* 0x000000ffff1e7224 */ /* 0x010fe600078e0025 */
[----:B-1----:R-:W4:Y:S04]  /*63e0*/  LDL R20, [R1+0x20] ;  /* 0x0000200001147983 */ /* 0x002f280000100800 */
        /* <DEDUP_REMOVED lines=22> */
[----:B------:R-:W5:Y:S04]  /*6550*/  LDL.LU.64 R46, [R1+0xf0] ;  /* 0x0000f000012e7983 */ /* 0x000f680000300a00 */
[----:B------:R-:W5:Y:S01]  /*6560*/  LDL.LU.64 R44, [R1+0xe8] ;  /* 0x0000e800012c7983 */ /* 0x000f620000300a00 */
[-C--:B------:R-:W-:Y:S03]  /*6570*/  HMMA.16816.F32 R68, R248, R32.reuse, R68 ;  /* 0x00000020f844723c */ /* 0x080fe60000001844 */
[----:B------:R-:W3:Y:S03]  /*6580*/  LDL R23, [R1+0x70] ;  /* 0x0000700001177983 */ /* 0x000ee60000100800 */
[C---:B------:R-:W-:Y:S01]  /*6590*/  HMMA.16816.F32 R72, R24.reuse, R32, R72 ;  /* 0x000000201848723c */ /* 0x040fe20000001848 */
[----:B------:R-:W3:Y:S04]  /*65a0*/  LDL R28, [R1+0x60] ;  /* 0x00006000011c7983 */ /* 0x000ee80000100800 */
[----:B------:R-:W3:Y:S01]  /*65b0*/  LDL R29, [R1+0x64] ;  /* 0x00006400011d7983 */ /* 0x000ee20000100800 */
        /* <DEDUP_REMOVED lines=8> */
[----:B------:R-:W4:Y:S04]  /*6640*/  LDSM.16.MT88.4 R244, [R0+0xf000] ;  /* 0x00f0000000f4783b */ /* 0x000f280000004200 */
[----:B------:R-:W4:Y:S04]  /*6650*/  LDSM.16.MT88.4 R248, [R0+0x11000] ;  /* 0x0110000000f8783b */ /* 0x000f280000004200 */
[----:B-1----:R-:W3:Y:S04]  /*6660*/  LDL R20, [R1+0x24] ;  /* 0x0000240001147983 */ /* 0x002ee80000100800 */
[----:B------:R-:W3:Y:S01]  /*6670*/  LDL.LU.64 R36, [R1+0x30] ;  /* 0x0000300001247983 */ /* 0x000ee20000300a00 */
[-C--:B--2---:R-:W-:Y:S06]  /*6680*/  HMMA.16816.F32 R4, R24, R40.reuse, R4 ;  /* 0x000000281804723c */ /* 0x084fec0000001804 */
[C---:B------:R-:W-:Y:S06]  /*6690*/  HMMA.16816.F32 R8, R32.reuse, R40, R8 ;  /* 0x000000282008723c */ /* 0x040fec0000001808 */
[-C--:B------:R-:W-:Y:S06]  /*66a0*/  HMMA.16816.F32 R12, R32, R42.reuse, R12 ;  /* 0x0000002a200c723c */ /* 0x080fec000000180c */
[C---:B------:R-:W-:Y:S01]  /*66b0*/  HMMA.16816.F32 R16, R24.reuse, R42, R16 ;  /* 0x0000002a1810723c */ /* 0x040fe20000001810 */
[----:B------:R-:W-:Y:S05]  /*66c0*/  LDSM.16.MT88.4 R40, [R0+0xd800] ;  /* 0x00d800000028783b */ /* 0x000fea0000004200 */
[-C--:B----4-:R-:W-:Y:S06]  /*66d0*/  HMMA.16816.F32 R68, R24, R244.reuse, R68 ;  /* 0x000000f41844723c */ /* 0x090fec0000001844 */
[C---:B------:R-:W-:Y:S06]  /*66e0*/  HMMA.16816.F32 R72, R32.reuse, R244, R72 ;  /* 0x000000f42048723c */ /* 0x040fec0000001848 */
[-C--:B------:R-:W-:Y:S06]  /*66f0*/  HMMA.16816.F32 R76, R32, R246.reuse, R76 ;  /* 0x000000f6204c723c */ /* 0x080fec000000184c */
[C---:B------:R-:W-:Y:S06]  /*6700*/  HMMA.16816.F32 R80, R24.reuse, R246, R80 ;  /* 0x000000f61850723c */ /* 0x040fec0000001850 */
[-C--:B------:R-:W-:Y:S06]  /*6710*/  HMMA.16816.F32 R84, R24, R248.reuse, R84 ;  /* 0x000000f81854723c */ /* 0x080fec0000001854 */
[C---:B------:R-:W-:Y:S06]  /*6720*/  HMMA.16816.F32 R88, R32.reuse, R248, R88 ;  /* 0x000000f82058723c */ /* 0x040fec0000001858 */
[-C--:B------:R-:W-:Y:S06]  /*6730*/  HMMA.16816.F32 R92, R32, R250.reuse, R92 ;  /* 0x000000fa205c723c */ /* 0x080fec000000185c */
[----:B------:R-:W-:Y:S01]  /*6740*/  HMMA.16816.F32 R96, R24, R250, R96 ;  /* 0x000000fa1860723c */ /* 0x000fe20000001860 */
[----:B------:R-:W-:Y:S04]  /*6750*/  LDSM.16.MT88.4 R248, [R0+0xf800] ;  /* 0x00f8000000f8783b */ /* 0x000fe80000004200 */
[----:B------:R-:W-:Y:S04]  /*6760*/  LDSM.16.MT88.4 R24, [R0+0x11800] ;  /* 0x011800000018783b */ /* 0x000fe80000004200 */
[----:B---3--:R-:W1:Y:S04]  /*6770*/  LDSM.16.M88.4 R244, [R20] ;  /* 0x0000000014f4783b */ /* 0x008e680000000200 */
[----:B------:R2:W3:Y:S02]  /*6780*/  LDSM.16.M88.4 R32, [R20+0x1000] ;  /* 0x001000001420783b */ /* 0x0004e40000000200 */
[----:B--2---:R-:W2:Y:S01]  /*6790*/  LDC R20, c[0x0][0x270] ;  /* 0x00009c00ff147b82 */ /* 0x004ea20000000800 */
[-C--:B-1----:R-:W-:Y:S06]  /*67a0*/  HMMA.16816.F32 R4, R244, R40.reuse, R4 ;  /* 0x00000028f404723c */ /* 0x082fec0000001804 */
[C---:B---3--:R-:W-:Y:S05]  /*67b0*/  HMMA.16816.F32 R8, R32.reuse, R40, R8 ;  /* 0x000000282008723c */ /* 0x048fea0000001808 */
[----:B--2---:R-:W-:Y:S01]  /*67c0*/  IMAD R21, R20, UR33, RZ ;  /* 0x0000002114157c24 */ /* 0x004fe2000f8e02ff */
[-C--:B------:R-:W-:Y:S06]  /*67d0*/  HMMA.16816.F32 R12, R32, R42.reuse, R12 ;  /* 0x0000002a200c723c */ /* 0x080fec000000180c */
[C---:B------:R-:W-:Y:S01]  /*67e0*/  HMMA.16816.F32 R16, R244.reuse, R42, R16 ;  /* 0x0000002af410723c */ /* 0x040fe20000001810 */
[----:B------:R-:W5:Y:S04]  /*67f0*/  LDL.LU.64 R42, [R1+0xe0] ;  /* 0x0000e000012a7983 */ /* 0x000f680000300a00 */
[----:B------:R-:W5:Y:S01]  /*6800*/  LDL.LU.64 R40, [R1+0xd8] ;  /* 0x0000d80001287983 */ /* 0x000f620000300a00 */
[-C--:B------:R-:W-:Y:S06]  /*6810*/  HMMA.16816.F32 R68, R244, R248.reuse, R68 ;  /* 0x000000f8f444723c */ /* 0x080fec0000001844 */
[C---:B------:R-:W-:Y:S06]  /*6820*/  HMMA.16816.F32 R72, R32.reuse, R248, R72 ;  /* 0x000000f82048723c */ /* 0x040fec0000001848 */
[-C--:B------:R-:W-:Y:S01]  /*6830*/  HMMA.16816.F32 R76, R32, R250.reuse, R76 ;  /* 0x000000fa204c723c */ /* 0x080fe2000000184c */
[----:B------:R-:W-:Y:S04]  /*6840*/  IMAD.MOV.U32 R249, RZ, RZ, 0x4 ;  /* 0x00000004fff97424 */ /* 0x000fe800078e00ff */
[----:B------:R-:W-:Y:S01]  /*6850*/  @P0 IMAD.WIDE R22, R23, R249, UR8 ;  /* 0x0000000817160e25 */ /* 0x000fe2000f8e02f9 */
[C---:B------:R-:W-:Y:S04]  /*6860*/  HMMA.16816.F32 R80, R244.reuse, R250, R80 ;  /* 0x000000faf450723c */ /* 0x040fe80000001850 */
[----:B------:R-:W2:Y:S01]  /*6870*/  @P0 LDG.E R28, desc[UR4][R22.64] ;  /* 0x00000004161c0981 */ /* 0x000ea2000c1e1900 */
[C---:B------:R-:W-:Y:S01]  /*6880*/  IMAD.U32 R248, R21.reuse, -0x40, RZ ;  /* 0xffffffc015f87824 */ /* 0x040fe200078e00ff */
[-C--:B------:R-:W-:Y:S02]  /*6890*/  HMMA.16816.F32 R84, R244, R24.reuse, R84 ;  /* 0x00000018f454723c */ /* 0x080fe40000001854 */
[----:B------:R1:W3:Y:S03]  /*68a0*/  @P0 LDG.E R29, desc[UR4][R22.64+0x20] ;  /* 0x00002004161d0981 */ /* 0x0002e6000c1e1900 */
[C---:B------:R-:W-:Y:S01]  /*68b0*/  LEA R251, P1, R248.reuse, R36, 0x2 ;  /* 0x00000024f8fb7211 */ /* 0x040fe200078210ff */
[C---:B------:R-:W-:Y:S05]  /*68c0*/  HMMA.16816.F32 R88, R32.reuse, R24, R88 ;  /* 0x000000182058723c */ /* 0x040fea0000001858 */
[----:B------:R-:W-:Y:S01]  /*68d0*/  LEA.HI.X.SX32 R250, R248, R37, 0x2, P1 ;  /* 0x00000025f8fa7211 */ /* 0x000fe200008f16ff */
[----:B------:R-:W-:Y:S01]  /*68e0*/  IMAD.SHL.U32 R248, R21, 0x8, RZ ;  /* 0x0000000815f87824 */ /* 0x000fe200078e00ff */
[----:B------:R4:W5:Y:S01]  /*68f0*/  LDL.LU.64 R36, [R1+0xd0] ;  /* 0x0000d00001247983 */ /* 0x0009620000300a00 */
[----:B------:R-:W-:Y:S01]  /*6900*/  IMAD R24, R20, UR33, RZ ;  /* 0x0000002114187c24 */ /* 0x000fe2000f8e02ff */
[-C--:B------:R-:W-:Y:S03]  /*6910*/  HMMA.16816.F32 R92, R32, R26.reuse, R92 ;  /* 0x0000001a205c723c */ /* 0x080fe6000000185c */
[----:B------:R-:W-:Y:S02]  /*6920*/  IMAD.MOV.U32 R20, RZ, RZ, R251 ;  /* 0x000000ffff147224 */ /* 0x000fe400078e00fb */
[----:B------:R-:W-:Y:S01]  /*6930*/  IMAD.MOV.U32 R21, RZ, RZ, R250 ;  /* 0x000000ffff157224 */ /* 0x000fe200078e00fa */
[----:B------:R-:W-:Y:S04]  /*6940*/  HMMA.16816.F32 R96, R244, R26, R96 ;  /* 0x0000001af460723c */ /* 0x000fe80000001860 */
[----:B------:R4:W-:Y:S01]  /*6950*/  REDG.E.ADD.F32.FTZ.RN.STRONG.GPU desc[UR4][R20.64], R4 ;  /* 0x00000004140079a6 */ /* 0x0009e2000c10f384 */
[-C--:B------:R-:W-:Y:S01]  /*6960*/  LEA R250, P2, R248, R20.reuse, 0x2 ;  /* 0x00000014f8fa7211 */ /* 0x080fe200078410ff */
[----:B------:R-:W-:Y:S02]  /*6970*/  IMAD.SHL.U32 R249, R24, 0x10, RZ ;  /* 0x0000001018f97824 */ /* 0x000fe400078e00ff */
[----:B------:R-:W-:Y:S03]  /*6980*/  STL.64 [R1+0x30], R20 ;  /* 0x0000301401007387 */ /* 0x000fe60000100a00 */
[-C--:B------:R-:W-:Y:S01]  /*6990*/  LEA.HI.X.SX32 R251, R248, R21.reuse, 0x2, P2 ;  /* 0x00000015f8fb7211 */ /* 0x080fe200010f16ff */
[----:B------:R2:W5:Y:S01]  /*69a0*/  LDL.LU.64 R34, [R1+0xc8] ;  /* 0x0000c80001227983 */ /* 0x0005620000300a00 */
[CC--:B-1----:R-:W-:Y:S01]  /*69b0*/  LEA R22, P1, R249.reuse, R20.reuse, 0x2 ;  /* 0x00000014f9167211 */ /* 0x0c2fe200078210ff */
[----:B------:R-:W-:Y:S02]  /*69c0*/  IMAD.MOV.U32 R25, RZ, RZ, R30 ;  /* 0x000000ffff197224 */ /* 0x000fe400078e001e */
[----:B------:R1:W-:Y:S01]  /*69d0*/  REDG.E.ADD.F32.FTZ.RN.STRONG.GPU desc[UR4][R250.64], R5 ;  /* 0x00000005fa0079a6 */ /* 0x0003e2000c10f384 */
[-C--:B------:R-:W-:Y:S01]  /*69e0*/  LEA.HI.X.SX32 R23, R249, R21.reuse, 0x2, P1 ;  /* 0x00000015f9177211 */ /* 0x080fe200008f16ff */
[----:B------:R-:W-:Y:S02]  /*69f0*/  IMAD R30, R24, 0x18, RZ ;  /* 0x00000018181e7824 */ /* 0x000fe400078e02ff */
[----:B------:R1:W5:Y:S04]  /*6a00*/  LDL.LU.64 R32, [R1+0xc0] ;  /* 0x0000c00001207983 */ /* 0x0003680000300a00 */
[----:B------:R1:W-:Y:S01]  /*6a10*/  REDG.E.ADD.F32.FTZ.RN.STRONG.GPU desc[UR4][R22.64], R6 ;  /* 0x00000006160079a6 */ /* 0x0003e2000c10f384 */
[CC--:B----4-:R-:W-:Y:S04]  /*6a20*/  LEA R4, P2, R30.reuse, R20.reuse, 0x2 ;  /* 0x000000141e047211 */ /* 0x0d0fe800078410ff */
[-C--:B-1----:R-:W-:Y:S05]  /*6a30*/  LEA.HI.X.SX32 R5, R30, R21.reuse, 0x2, P2 ;  /* 0x000000151e057211 */ /* 0x082fea00010f16ff */
[----:B------:R1:W-:Y:S01]  /*6a40*/  REDG.E.ADD.F32.FTZ.RN.STRONG.GPU desc[UR4][R4.64], R7 ;  /* 0x00000007040079a6 */ /* 0x0003e2000c10f384 */
[----:B------:R-:W4:Y:S01]  /*6a50*/  LDC R23, c[0x0][0x270] ;  /* 0x00009c00ff177b82 */ /* 0x000f220000000800 */
[----:B------:R-:W-:Y:S05]  /*6a60*/  IMAD R22, R24, 0x28, RZ ;  /* 0x0000002818167824 */ /* 0x000fea00078e02ff */
[-C--:B------:R-:W-:Y:S02]  /*6a70*/  LEA R22, P3, R22, R20.reuse, 0x2 ;  /* 0x0000001416167211 */ /* 0x080fe400078610ff */
[----:B------:R-:W4:Y:S08]  /*6a80*/  LDC R6, c[0x0][0x270] ;  /* 0x00009c00ff067b82 */ /* 0x000f300000000800 */
[----:B-1----:R-:W1:Y:S01]  /*6a90*/  LDC R7, c[0x0][0x270] ;  /* 0x00009c00ff077b82 */ /* 0x002e620000000800 */
[----:B----4-:R-:W-:Y:S04]  /*6aa0*/  IMAD R5, R6, UR33, RZ ;  /* 0x0000002106057c24 */ /* 0x010fe8000f8e02ff */
[----:B------:R-:W-:Y:S01]  /*6ab0*/  IMAD R5, R5, 0x38, RZ ;  /* 0x0000003805057824 */ /* 0x000fe200078e02ff */
[----:B--2---:R2:W-:Y:S04]  /*6ac0*/  @P0 STL [R1+0x60], R28 ;  /* 0x0000601c01000387 */ /* 0x0045e80000100800 */
[----:B---3--:R3:W-:Y:S04]  /*6ad0*/  @P0 STL [R1+0x64], R29 ;  /* 0x0000641d01000387 */ /* 0x0087e80000100800 */
[----:B------:R4:W5:Y:S01]  /*6ae0*/  LDL.LU R30, [R1+0xb8] ;  /* 0x0000b800011e7983 */ /* 0x0009620000300800 */
[C---:B--2---:R-:W-:Y:S02]  /*6af0*/  IMAD.SHL.U32 R28, R24.reuse, 0x20, RZ ;  /* 0x00000020181c7824 */ /* 0x044fe400078e00ff */
[----:B------:R-:W-:Y:S02]  /*6b00*/  IMAD R24, R24, 0x30, RZ ;  /* 0x0000003018187824 */ /* 0x000fe400078e02ff */
[----:B---3--:R-:W-:Y:S01]  /*6b10*/  IMAD R29, R23, UR33, RZ ;  /* 0x00000021171d7c24 */ /* 0x008fe2000f8e02ff */
[-C--:B------:R-:W-:Y:S01]  /*6b20*/  LEA R28, P1, R28, R20.reuse, 0x2 ;  /* 0x000000141c1c7211 */ /* 0x080fe200078210ff */
[----:B------:R-:W-:Y:S01]  /*6b30*/  IMAD R23, R6, UR33, RZ ;  /* 0x0000002106177c24 */ /* 0x000fe2000f8e02ff */
[CC--:B------:R-:W-:Y:S01]  /*6b40*/  LEA R6, P2, R24.reuse, R20.reuse, 0x2 ;  /* 0x0000001418067211 */ /* 0x0c0fe200078410ff */
[----:B------:R-:W-:Y:S02]  /*6b50*/  IMAD.SHL.U32 R29, R29, 0x20, RZ ;  /* 0x000000201d1d7824 */ /* 0x000fe400078e00ff */
[----:B------:R-:W-:Y:S03]  /*6b60*/  IMAD R23, R23, 0x28, RZ ;  /* 0x0000002817177824 */ /* 0x000fe600078e02ff */
[-C--:B------:R-:W-:Y:S02]  /*6b70*/  LEA.HI.X.SX32 R29, R29, R21.reuse, 0x2, P1 ;  /* 0x000000151d1d7211 */ /* 0x080fe400008f16ff */
[-C--:B------:R-:W-:Y:S02]  /*6b80*/  LEA.HI.X.SX32 R23, R23, R21.reuse, 0x2, P3 ;  /* 0x0000001517177211 */ /* 0x080fe400018f16ff */
[-C--:B------:R-:W-:Y:S01]  /*6b90*/  LEA R4, P1, R5, R20.reuse, 0x2 ;  /* 0x0000001405047211 */ /* 0x080fe200078210ff */
[----:B------:R2:W-:Y:S01]  /*6ba0*/  REDG.E.ADD.F32.FTZ.RN.STRONG.GPU desc[UR4][R28.64], R8 ;  /* 0x000000081c0079a6 */ /* 0x0005e2000c10f384 */
[----:B-1----:R-:W-:Y:S01]  /*6bb0*/  IMAD R5, R7, UR33, RZ ;  /* 0x0000002107057c24 */ /* 0x002fe2000f8e02ff */
[-C--:B------:R-:W-:Y:S01]  /*6bc0*/  LEA.HI.X.SX32 R7, R24, R21.reuse, 0x2, P2 ;  /* 0x0000001518077211 */ /* 0x080fe200010f16ff */
[----:B------:R-:W-:Y:S01]  /*6bd0*/  VIADD R24, R249, 0x20 ;  /* 0x00000020f9187836 */ /* 0x000fe20000000000 */
[----:B------:R1:W-:Y:S01]  /*6be0*/  REDG.E.ADD.F32.FTZ.RN.STRONG.GPU desc[UR4][R22.64], R9 ;  /* 0x00000009160079a6 */ /* 0x0003e2000c10f384 */
[----:B------:R-:W-:Y:S03]  /*6bf0*/  IMAD R5, R5, 0x38, RZ ;  /* 0x0000003805057824 */ /* 0x000fe600078e02ff */
[----:B------:R3:W-:Y:S02]  /*6c00*/  REDG.E.ADD.F32.FTZ.RN.STRONG.GPU desc[UR4][R6.64], R10 ;  /* 0x0000000a060079a6 */ /* 0x0007e4000c10f384 */
[-C--:B------:R-:W-:Y:S05]  /*6c10*/  LEA.HI.X.SX32 R5, R5, R21.reuse, 0x2, P1 ;  /* 0x0000001505057211 */ /* 0x080fea00008f16ff */
[----:B------:R4:W-:Y:S04]  /*6c20*/  REDG.E.ADD.F32.FTZ.RN.STRONG.GPU desc[UR4][R4.64], R11 ;  /* 0x0000000b040079a6 */ /* 0x0009e8000c10f384 */
[----:B------:R4:W-:Y:S04]  /*6c30*/  REDG.E.ADD.F32.FTZ.RN.STRONG.GPU desc[UR4][R20.64+0x80], R16 ;  /* 0x00008010140079a6 */ /* 0x0009e8000c10f384 */
[----:B------:R4:W-:Y:S04]  /*6c40*/  REDG.E.ADD.F32.FTZ.RN.STRONG.GPU desc[UR4][R250.64+0x80], R17 ;  /* 0x00008011fa0079a6 */ /* 0x0009e8000c10f384 */
[----:B--2---:R2:W5:Y:S04]  /*6c50*/  LDL.LU.64 R28, [R1+0xb0] ;  /* 0x0000b000011c7983 */ /* 0x0045680000300a00 */
[----:B-1----:R2:W5:Y:S04]  /*6c60*/  LDL.LU.64 R22, [R1+0xa8] ;  /* 0x0000a80001167983 */ /* 0x0025680000300a00 */
[----:B------:R-:W2:Y:S01]  /*6c70*/  LDL.64 R8, [R1+0x48] ;  /* 0x0000480001087983 */ /* 0x000ea20000100a00 */
[C---:B---3--:R-:W-:Y:S03]  /*6c80*/  IMAD.IADD R7, R248.reuse, 0x1, R24 ;  /* 0x00000001f8077824 */ /* 0x048fe600078e0218 */
[----:B------:R-:W3:Y:S01]  /*6c90*/  LDL R6, [R1+0x2c] ;  /* 0x00002c0001067983 */ /* 0x000ee20000100800 */
[----:B----4-:R-:W-:Y:S03]  /*6ca0*/  VIADD R5, R249, 0x20 ;  /* 0x00000020f9057836 */ /* 0x010fe60000000000 */
[----:B------:R-:W4:Y:S01]  /*6cb0*/  LDL R10, [R1+0x6c] ;  /* 0x00006c00010a7983 */ /* 0x000f220000100800 */
[C---:B------:R-:W-:Y:S02]  /*6cc0*/  IMAD.IADD R4, R248.reuse, 0x1, R7 ;  /* 0x00000001f8047824 */ /* 0x040fe400078e0207 */
[----:B------:R-:W-:Y:S01]  /*6cd0*/  IMAD.MOV.U32 R11, RZ, RZ, R25 ;  /* 0x000000ffff0b7224 */ /* 0x000fe200078e0019 */
[----:B------:R1:W5:Y:S04]  /*6ce0*/  LDL.LU.64 R26, [R1+0xa0] ;  /* 0x0000a000011a7983 */ /* 0x0003680000300a00 */
        /* <DEDUP_REMOVED lines=20> */
[----:B----4-:R-:W-:Y:S01]  /*6e30*/  IMAD.MOV.U32 R247, RZ, RZ, R10 ;  /* 0x000000fffff77224 */ /* 0x010fe200078e000a */
        /* <DEDUP_REMOVED lines=237> */
.L_x_538:
[----:B------:R-:W-:Y:S01]  /*7d10*/  ISETP.LT.AND P0, PT, RZ, UR7, PT ;  /* 0x00000007ff007c0c */ /* 0x000fe2000bf01270 */
[----:B------:R-:W-:Y:S11]  /*7d20*/  UIADD3 UR7, UR7, -0x1, URZ ;  /* 0xffffffff07077890 */ /* 0x000ff6000fffe03f */
[----:B------:R-:W-:Y:S01]  /*7d30*/  @!UPT UIADD3 URZ, URZ, URZ, URZ ;  /* 0x0000003f3f3ff290 */ /* 0x000fe2000fffe03f */
[----:B------:R-:W-:Y:S05]  /*7d40*/  @P0 BRA `(.L_x_539) ;  /* 0xffffffbc00d40947 */ /* 0x000fea000383ffff */
[----:B------:R-:W2:Y:S01]  /*7d50*/  LDL R85, [R1+0x74] ;  /* 0x0000740001557983 */ /* 0x000ea20000100800 */
[----:B------:R-:W-:Y:S01]  /*7d60*/  ULDC UR8, c[0x0][0x38c] ;  /* 0x0000e30000087ab9 */ /* 0x000fe20000000800 */
[----:B------:R-:W-:Y:S02]  /*7d70*/  ULDC UR7, c[0x0][0x390] ;  /* 0x0000e40000077ab9 */ /* 0x000fe40000000800 */
[----:B------:R-:W4:Y:S01]  /*7d80*/  LDL R84, [R1+0x80] ;  /* 0x0000800001547983 */ /* 0x000f220000100800 */
[----:B------:R-:W-:Y:S01]  /*7d90*/  FMUL.FTZ R15, R49, UR8 ;  /* 0x00000008310f7c20 */ /* 0x000fe20008410000 */
[----:B------:R-:W-:Y:S01]  /*7da0*/  FMUL.FTZ R69, R48, UR8 ;  /* 0x0000000830457c20 */ /* 0x000fe20008410000 */
[----:B------:R-:W-:Y:S01]  /*7db0*/  FMUL.FTZ R100, R100, UR7 ;  /* 0x0000000764647c20 */ /* 0x000fe20008410000 */
[----:B------:R-:W-:Y:S01]  /*7dc0*/  FMUL.FTZ R49, R101, UR7 ;  /* 0x0000000765317c20 */ /* 0x000fe20008410000 */
[----:B------:R-:W-:Y:S01]  /*7dd0*/  FMUL.FTZ R14, R51, UR8 ;  /* 0x00000008330e7c20 */ /* 0x000fe20008410000 */
[----:B---3-5:R-:W-:Y:S01]  /*7de0*/  FMUL.FTZ R13, R45, UR8 ;  /* 0x000000082d0d7c20 */ /* 0x028fe20008410000 */
        /* <DEDUP_REMOVED lines=16> */
[----:B------:R-:W-:Y:S01]  /*7ef0*/  BAR.SYNC.DEFER_BLOCKING 0x0 ;  /* 0x0000000000007b1d */ /* 0x000fe20000010000 */
[----:B------:R-:W-:Y:S01]  /*7f00*/  FMUL.FTZ R70, R42, UR8 ;  /* 0x000000082a467c20 */ /* 0x000fe20008410000 */
[----:B------:R-:W-:Y:S01]  /*7f10*/  FMUL.FTZ R108, R108, UR7 ;  /* 0x000000076c6c7c20 */ /* 0x000fe20008410000 */
[----:B------:R-:W-:Y:S01]  /*7f20*/  FMUL.FTZ R43, R109, UR7 ;  /* 0x000000076d2b7c20 */ /* 0x000fe20008410000 */
[----:B------:R-:W-:Y:S01]  /*7f30*/  F2FP.F16.F32.PACK_AB R48, R48, R102 ;  /* 0x000000663030723e */ /* 0x000fe200000000ff */
        /* <DEDUP_REMOVED lines=123> */
[----:B------:R-:W-:-:S03]  /*86f0*/  PLOP3.LUT P0, PT, PT, PT, UP0, 0x80, 0x0 ;  /* 0x000000000000781c */ /* 0x000fc60003f0f008 */
[----:B------:R-:W-:Y:S01]  /*8700*/  @UP0 UIADD3 UR19, UR9, UR7, URZ ;  /* 0x0000000709130290 */ /* 0x000fe2000fffe03f */
[----:B------:R-:W-:Y:S01]  /*8710*/  @UP0 UMOV UR18, UR8 ;  /* 0x0000000800120c82 */ /* 0x000fe20008000000 */
        /* <DEDUP_REMOVED lines=63> */
.L_x_540:
        /* <DEDUP_REMOVED lines=19> */
.L_x_541:
[----:B------:R-:W-:Y:S01]  /*8c40*/  BAR.SYNC.DEFER_BLOCKING 0x0 ;  /* 0x0000000000007b1d */ /* 0x000fe20000010000 */
[----:B------:R-:W-:Y:S01]  /*8c50*/  USHF.R.S32.HI UR7, URZ, 0x1f, UR12 ;  /* 0x0000001f3f077899 */ /* 0x000fe2000801140c */
[----:B-12---:R-:W-:Y:S01]  /*8c60*/  SHF.R.S32.HI R4, RZ, 0x1f, R11 ;  /* 0x0000001fff047819 */ /* 0x006fe2000001140b */
        /* <DEDUP_REMOVED lines=20> */
[----:B------:R1:W2:Y:S01]  /*8db0*/  LDS.128 R36, [R96+0xd000] ;  /* 0x00d0000060247984 */ /* 0x0002a20000000c00 */
        /* <DEDUP_REMOVED lines=29> */
.L_x_543:
[----:B------:R-:W-:Y:S05]  /*8f90*/  BSYNC B0 ;  /* 0x0000000000007941 */ /* 0x000fea0003800000 */
.L_x_542:
        /* <DEDUP_REMOVED lines=20> */
.L_x_545:
[----:B------:R-:W-:Y:S05]  /*90e0*/  BSYNC B0 ;  /* 0x0000000000007941 */ /* 0x000fea0003800000 */
.L_x_544:
[----:B--2---:R2:W2:Y:S01]  /*90f0*/  LDS.128 R20, [R96+0x12000] ;  /* 0x0120000060147984 */ /* 0x0044a20000000c00 */
[----:B------:R-:W-:Y:S01]  /*9100*/  UIMAD UR6, UR7, UR8, URZ ;  /* 0x00000008070672a4 */ /* 0x000fe2000f8e023f */
[----:B-1----:R-:W-:Y:S01]  /*9110*/  IMAD.U32 R6, RZ, RZ, UR8 ;  /* 0x00000008ff067e24 */ /* 0x002fe2000f8e00ff */
[----:B------:R-:W-:Y:S01]  /*9120*/  USHF.R.S32.HI UR11, URZ, 0x1f, UR54 ;  /* 0x0000001f3f0b7899 */ /* 0x000fe20008011436 */
[----:B------:R1:W1:Y:S01]  /*9130*/  LDS.128 R16, [R96+0x14000] ;  /* 0x0140000060107984 */ /* 0x0002620000000c00 */
[----:B------:R-:W-:Y:S01]  /*9140*/  UIMAD UR6, UR12, UR9, UR6 ;  /* 0x000000090c0672a4 */ /* 0x000fe2000f8e0206 */
[----:B------:R-:W-:Y:S01]  /*9150*/  IMAD.WIDE.U32 R6, R6, UR12, R8 ;  /* 0x0000000c06067c25 */ /* 0x000fe2000f8e0008 */
[----:B------:R-:W-:Y:S01]  /*9160*/  BSSY B0, `(.L_x_546) ;  /* 0x000001c000007945 */ /* 0x000fe20003800000 */
[----:B------:R1:W1:Y:S03]  /*9170*/  LDS.128 R12, [R96+0x16000] ;  /* 0x01600000600c7984 */ /* 0x0002660000000c00 */
[----:B------:R-:W-:Y:S01]  /*9180*/  IMAD.U32 R5, RZ, RZ, UR6 ;  /* 0x00000006ff057e24 */ /* 0x000fe2000f8e00ff */
[----:B------:R-:W-:Y:S01]  /*9190*/  IADD3 R6, P0, R6, UR10, RZ ;  /* 0x0000000a06067c10 */ /* 0x000fe2000ff1e0ff */
[----:B------:R-:W-:-:S02]  /*91a0*/  ULDC.64 UR6, c[0x0][0x470] ;  /* 0x00011c0000067ab9 */ /* 0x000fc40000000a00 */
[----:B------:R-:W-:Y:S01]  /*91b0*/  UIMAD UR10, UR11, UR6, URZ ;  /* 0x000000060b0a72a4 */ /* 0x000fe2000f8e023f */
[----:B------:R-:W-:Y:S02]  /*91c0*/  IADD3.X R7, R7, UR13, R5, P0, !PT ;  /* 0x0000000d07077c10 */ /* 0x000fe400087fe405 */
[----:B------:R-:W-:Y:S01]  /*91d0*/  MOV R5, UR6 ;  /* 0x0000000600057c02 */ /* 0x000fe20008000f00 */
[----:B------:R-:W-:-:S04]  /*91e0*/  UIMAD UR7, UR54, UR7, UR10 ;  /* 0x00000007360772a4 */ /* 0x000fc8000f8e020a */
        /* <DEDUP_REMOVED lines=19> */
.L_x_547:
[----:B------:R-:W-:Y:S05]  /*9320*/  BSYNC B0 ;  /* 0x0000000000007941 */ /* 0x000fea0003800000 */
.L_x_546:
        /* <DEDUP_REMOVED lines=21> */
.L_x_520:
        /* <DEDUP_REMOVED lines=24> */
.L_x_549:
        /* <DEDUP_REMOVED lines=22> */
.L_x_550:
        /* <DEDUP_REMOVED lines=10> */
[----:B------:R-:W-:-:S03]  /*9800*/  ULDC.64 UR10, c[0x0][0x468] ;  /* 0x00011a00000a7ab9 */ /* 0x000fc60000000a00 */
        /* <DEDUP_REMOVED lines=30> */
.L_x_552:
[----:B------:R-:W-:Y:S05]  /*99f0*/  BSYNC B0 ;  /* 0x0000000000007941 */ /* 0x000fea0003800000 */
.L_x_551:
        /* <DEDUP_REMOVED lines=19> */
.L_x_554:
[----:B------:R-:W-:Y:S05]  /*9b30*/  BSYNC B0 ;  /* 0x0000000000007941 */ /* 0x000fea0003800000 */
.L_x_553:
[----:B------:R-:W-:Y:S01]  /*9b40*/  UIMAD UR6, UR17, UR8, URZ ;  /* 0x00000008110672a4 */ /* 0x000fe2000f8e023f */
[----:B-12---:R-:W-:Y:S01]  /*9b50*/  IMAD.U32 R6, RZ, RZ, UR8 ;  /* 0x00000008ff067e24 */ /* 0x006fe2000f8e00ff */
[----:B------:R-:W-:Y:S02]  /*9b60*/  BSSY B0, `(.L_x_555) ;  /* 0x000001d000007945 */ /* 0x000fe40003800000 */
[----:B------:R-:W-:Y:S01]  /*9b70*/  UIMAD UR6, UR16, UR9, UR6 ;  /* 0x00000009100672a4 */ /* 0x000fe2000f8e0206 */
[----:B------:R-:W-:-:S05]  /*9b80*/  IMAD.WIDE.U32 R6, R6, UR16, R16 ;  /* 0x0000001006067c25 */ /* 0x000fca000f8e0010 */
[----:B------:R-:W-:Y:S01]  /*9b90*/  IMAD.U32 R5, RZ, RZ, UR6 ;  /* 0x00000006ff057e24 */ /* 0x000fe2000f8e00ff */
[----:B------:R-:W-:Y:S01]  /*9ba0*/  IADD3 R8, P0, R6, UR14, RZ ;  /* 0x0000000e06087c10 */ /* 0x000fe2000ff1e0ff */
[----:B------:R-:W-:Y:S02]  /*9bb0*/  ULDC.64 UR6, c[0x0][0x470] ;  /* 0x00011c0000067ab9 */ /* 0x000fe40000000a00 */
        /* <DEDUP_REMOVED lines=23> */
.L_x_556:
[----:B------:R-:W-:Y:S05]  /*9d30*/  BSYNC B0 ;  /* 0x0000000000007941 */ /* 0x000fea0003800000 */
.L_x_555:
        /* <DEDUP_REMOVED lines=19> */
.L_x_548:
[----:B------:R-:W-:Y:S05]  /*9e70*/  BSYNC B1 ;  /* 0x0000000000017941 */ /* 0x000fea0003800000 */
.L_x_515:
[----:B------:R-:W-:Y:S02]  /*9e80*/  ULDC UR6, c[0x0][0xc] ;  /* 0x0000030000067ab9 */ /* 0x000fe40000000800 */
[----:B------:R-:W-:-:S04]  /*9e90*/  UIADD3 UR31, UR6, UR31, URZ ;  /* 0x0000001f061f7290 */ /* 0x000fc8000fffe03f */
[----:B------:R-:W-:-:S06]  /*9ea0*/  UISETP.GE.AND UP0, UPT, UR31, UR60, UPT ;  /* 0x0000003c1f00728c */ /* 0x000fcc000bf06270 */
[----:B------:R-:W-:-:S13]  /*9eb0*/  PLOP3.LUT P0, PT, PT, PT, UP0, 0x80, 0x0 ;  /* 0x000000000000781c */ /* 0x000fda0003f0f008 */
[----:B------:R-:W-:Y:S05]  /*9ec0*/  @P0 BRA `(.L_x_557) ;  /* 0x0000000000040947 */ /* 0x000fea0003800000 */
[----:B------:R-:W-:Y:S05]  /*9ed0*/  BRA `(.L_x_558) ;  /* 0xffffff6c002c7947 */ /* 0x000fea000383ffff */
.L_x_557:
[----:B------:R-:W-:Y:S05]  /*9ee0*/  EXIT ;  /* 0x000000000000794d */ /* 0x000fea0003800000 */
.L_x_559:
        /* <DEDUP_REMOVED lines=9> */
.L_x_1595:


//--------------------- .text._ZN5flash44flash_bwd_dq_dk_dv_loop_seqk_parallel_kernelI23Flash_bwd_kernel_traitsILi192ELi64ELi64ELi8ELi4ELi2ELi2ELb1ELb1EN7cutlass6half_tE19Flash_kernel_traitsILi192ELi64ELi64ELi8ES3_EELb0ELb0ELb0ELb0ELb0ELb0ELb1EEEvNS_16Flash_bwd_paramsE --------------------------
	.section	.text._ZN5flash44flash_bwd_dq_dk_dv_loop_seqk_parallel_kernelI23Flash_bwd_kernel_traitsILi192ELi64ELi64ELi8ELi4ELi2ELi2ELb1ELb1EN7cutlass6half_tE19Flash_kernel_traitsILi192ELi64ELi64ELi8ES3_EELb0ELb0ELb0ELb0ELb0ELb0ELb1EEEvNS_16Flash_bwd_paramsE,"ax",@progbits
	.align	128
        .global         _ZN5flash44flash_bwd_dq_dk_dv_loop_seqk_parallel_kernelI23Flash_bwd_kernel_traitsILi192ELi64ELi64ELi8ELi4ELi2ELi2ELb1ELb1EN7cutlass6half_tE19Flash_kernel_traitsILi192ELi64ELi64ELi8ES3_EELb0ELb0ELb0ELb0ELb0ELb0ELb1EEEvNS_16Flash_bwd_paramsE
        .type           _ZN5flash44flash_bwd_dq_dk_dv_loop_seqk_parallel_kernelI23Flash_bwd_kernel_traitsILi192ELi64ELi64ELi8ELi4ELi2ELi2ELb1ELb1EN7cutlass6half_tE19Flash_kernel_traitsILi192ELi64ELi64ELi8ES3_EELb0ELb0ELb0ELb0ELb0ELb0ELb1EEEvNS_16Flash_bwd_paramsE,@function
        .size           _ZN5flash44flash_bwd_dq_dk_dv_loop_seqk_parallel_kernelI23Flash_bwd_kernel_traitsILi192ELi64ELi64ELi8ELi4ELi2ELi2ELb1ELb1EN7cutlass6half_tE19Flash_kernel_traitsILi192ELi64ELi64ELi8ES3_EELb0ELb0ELb0ELb0ELb0ELb0ELb1EEEvNS_16Flash_bwd_paramsE,(.L_x_1596 - _ZN5flash44flash_bwd_dq_dk_dv_loop_seqk_parallel_kernelI23Flash_bwd_kernel_traitsILi192ELi64ELi64ELi8ELi4ELi2ELi2ELb1ELb1EN7cutlass6half_tE19Flash_kernel_traitsILi192ELi64ELi64ELi8ES3_EELb0ELb0ELb0ELb0ELb0ELb0ELb1EEEvNS_16Flash_bwd_paramsE)
        .other          _ZN5flash44flash_bwd_dq_dk_dv_loop_seqk_parallel_kernelI23Flash_bwd_kernel_traitsILi192ELi64ELi64ELi8ELi4ELi2ELi2ELb1ELb1EN7cutlass6half_tE19Flash_kernel_traitsILi192ELi64ELi64ELi8ES3_EELb0ELb0ELb0ELb0ELb0ELb0ELb1EEEvNS_16Flash_bwd_paramsE,@"STO_CUDA_ENTRY STV_DEFAULT"
_ZN5flash44flash_bwd_dq_dk_dv_loop_seqk_parallel_kernelI23Flash_bwd_kernel_traitsILi192ELi64ELi64ELi8ELi4ELi2ELi2ELb1ELb1EN7cutlass6half_tE19Flash_kernel_traitsILi192ELi64ELi64ELi8ES3_EELb0ELb0ELb0ELb0ELb0ELb0ELb1EEEvNS_16Flash_bwd_paramsE:
.text._ZN5flash44flash_bwd_dq_dk_dv_loop_seqk_parallel_kernelI23Flash_bwd_kernel_traitsILi192ELi64ELi64ELi8ELi4ELi2ELi2ELb1ELb1EN7cutlass6half_tE19Flash_kernel_traitsILi192ELi64ELi64ELi8ES3_EELb0ELb0ELb0ELb0ELb0ELb0ELb1EEEvNS_16Flash_bwd_paramsE:
        /* <DEDUP_REMOVED lines=183> */
.L_x_604:
        /* <DEDUP_REMOVED lines=67> */
.L_x_560:
        /* <DEDUP_REMOVED lines=132> */
.L_x_562:
        /* <DEDUP_REMOVED lines=13> */
.L_x_563:
        /* <DEDUP_REMOVED lines=11> */
.L_x_564:
[----:B------:R-:W-:-:S04]  /*1960*/  UIMAD UR9, UR45, UR57, UR54 ;  /* 0x000000392d0972a4 */ /* 0x000fc8000f8e0236 */
[----:B------:R-:W-:-:S12]  /*1970*/  UIMAD UR9, UR9, UR56, URZ ;  /* 0x00000038090972a4 */ /* 0x000fd8000f8e023f */
.L_x_565:
        /* <DEDUP_REMOVED lines=148> */
.L_x_568:
[----:B------:R-:W-:Y:S05]  /*22c0*/  BSYNC B0 ;  /* 0x0000000000007941 */ /* 0x000fea0003800000 */
.L_x_567:
        /* <DEDUP_REMOVED lines=44> */
.L_x_570:
[----:B------:R-:W-:Y:S05]  /*2590*/  BSYNC B0 ;  /* 0x0000000000007941 */ /* 0x000fea0003800000 */
.L_x_569:
        /* <DEDUP_REMOVED lines=34> */
.L_x_572:
[----:B------:R-:W-:Y:S05]  /*27c0*/  BSYNC B0 ;  /* 0x0000000000007941 */ /* 0x000fea0003800000 */
.L_x_571:
        /* <DEDUP_REMOVED lines=37> */
.L_x_574:
[----:B------:R-:W-:Y:S05]  /*2a20*/  BSYNC B0 ;  /* 0x0000000000007941 */ /* 0x000fea0003800000 */
.L_x_573:
        /* <DEDUP_REMOVED lines=31> */
.L_x_576:
[----:B------:R-:W-:Y:S05]  /*2c20*/  BSYNC B0 ;  /* 0x0000000000007941 */ /* 0x000fea0003800000 */
.L_x_575:
        /* <DEDUP_REMOVED lines=40> */
.L_x_578:
[----:B------:R-:W-:Y:S05]  /*2eb0*/  BSYNC B0 ;  /* 0x0000000000007941 */ /* 0x000fea0003800000 */
.L_x_577:
        /* <DEDUP_REMOVED lines=69> */
.L_x_580:
[----:B------:R-:W-:Y:S05]  /*3310*/  BSYNC B0 ;  /* 0x0000000000007941 */ /* 0x000fea0003800000 */
.L_x_579:
        /* <DEDUP_REMOVED lines=44> */
.L_x_582:
[----:B------:R-:W-:Y:S05]  /*35e0*/  BSYNC B0 ;  /* 0x0000000000007941 */ /* 0x000fea0003800000 */
.L_x_581:
        /* <DEDUP_REMOVED lines=59> */
[----:B------:R-:W-:Y:S01]  /*39a0*/  ULDC UR18, c[0x0][0x2dc] ;  /* 0x0000b70000127ab9 */ /* 0x000fe20000000800 */
[----:B------:R-:W-:Y:S01]  /*39b0*/  ULDC UR14, c[0x0][0x2ec] ;  /* 0x0000bb00000e7ab9 */ /* 0x000fe20000000800 */
        /* <DEDUP_REMOVED lines=52> */
.L_x_585:
        /* <DEDUP_REMOVED lines=10> */
[----:B------:R1:W-:Y:S04]  /*3da0*/  STL [R1+0xc4], R115 ;  /* 0x0000c47301007387 */ /* 0x0003e80000100800 */
[----:B------:R-:W0:Y:S04]  /*3db0*/  LDGDEPBAR ;  /* 0x00000000000079af */ /* 0x000e280000000000 */
[----:B-1----:R-:W2:Y:S04]  /*3dc0*/  LDL R115, [R1+0x8] ;  /* 0x0000080001737983 */ /* 0x002ea80000100800 */
[----:B------:R1:W-:Y:S04]  /*3dd0*/  STL [R1+0xc0], R114 ;  /* 0x0000c07201007387 */ /* 0x0003e80000100800 */
[----:B-1----:R-:W2:Y:S04]  /*3de0*/  LDL R114, [R1+0xc] ;  /* 0x00000c0001727983 */ /* 0x002ea80000100800 */
[----:B------:R1:W-:Y:S04]  /*3df0*/  STL [R1+0xbc], R113 ;  /* 0x0000bc7101007387 */ /* 0x0003e80000100800 */
[----:B-1----:R-:W2:Y:S04]  /*3e00*/  LDL R113, [R1+0x18] ;  /* 0x0000180001717983 */ /* 0x002ea80000100800 */
[----:B------:R1:W-:Y:S04]  /*3e10*/  STL [R1+0xb8], R112 ;  /* 0x0000b87001007387 */ /* 0x0003e80000100800 */
[----:B-1----:R-:W2:Y:S04]  /*3e20*/  LDL R112, [R1+0x14] ;  /* 0x0000140001707983 */ /* 0x002ea80000100800 */
[----:B------:R-:W-:Y:S04]  /*3e30*/  STL [R1+0xb4], R111 ;  /* 0x0000b46f01007387 */ /* 0x000fe80000100800 */
[----:B------:R-:W-:Y:S04]  /*3e40*/  STL [R1+0xb0], R110 ;  /* 0x0000b06e01007387 */ /* 0x000fe80000100800 */
[----:B------:R-:W-:Y:S04]  /*3e50*/  STL [R1+0xac], R109 ;  /* 0x0000ac6d01007387 */ /* 0x000fe80000100800 */
[----:B------:R-:W-:Y:S04]  /*3e60*/  STL [R1+0xa8], R108 ;  /* 0x0000a86c01007387 */ /* 0x000fe80000100800 */
[----:B------:R-:W-:Y:S04]  /*3e70*/  STL [R1+0xa4], R107 ;  /* 0x0000a46b01007387 */ /* 0x000fe80000100800 */
[----:B------:R-:W-:Y:S04]  /*3e80*/  STL [R1+0xa0], R106 ;  /* 0x0000a06a01007387 */ /* 0x000fe80000100800 */
[----:B------:R-:W-:Y:S04]  /*3e90*/  STL [R1+0x9c], R105 ;  /* 0x00009c6901007387 */ /* 0x000fe80000100800 */
[----:B------:R-:W-:Y:S04]  /*3ea0*/  STL [R1+0x98], R104 ;  /* 0x0000986801007387 */ /* 0x000fe80000100800 */
[----:B------:R1:W-:Y:S04]  /*3eb0*/  STL [R1+0x94], R103 ;  /* 0x0000946701007387 */ /* 0x0003e80000100800 */
[----:B------:R1:W-:Y:S04]  /*3ec0*/  STL [R1+0x90], R102 ;  /* 0x0000906601007387 */ /* 0x0003e80000100800 */
[----:B------:R1:W-:Y:S04]  /*3ed0*/  STL [R1+0x8c], R101 ;  /* 0x00008c6501007387 */ /* 0x0003e80000100800 */
[----:B------:R1:W-:Y:S04]  /*3ee0*/  STL [R1+0x88], R100 ;  /* 0x0000886401007387 */ /* 0x0003e80000100800 */
[----:B-1----:R-:W2:Y:S04]  /*3ef0*/  LDL R103, [R1+0x50] ;  /* 0x0000500001677983 */ /* 0x002ea80000100800 */
[----:B------:R-:W2:Y:S04]  /*3f00*/  LDL R102, [R1+0x5c] ;  /* 0x00005c0001667983 */ /* 0x000ea80000100800 */
[----:B------:R-:W2:Y:S04]  /*3f10*/  LDL R101, [R1+0x54] ;  /* 0x0000540001657983 */ /* 0x000ea80000100800 */
[----:B------:R-:W2:Y:S01]  /*3f20*/  LDL R100, [R1+0x58] ;  /* 0x0000580001647983 */ /* 0x000ea20000100800 */
[----:B------:R-:W-:Y:S04]  /*3f30*/  DEPBAR.LE SB0, 0x0 ;  /* 0x000080000000791a */ /* 0x000fe80000000000 */
[----:B------:R-:W-:Y:S06]  /*3f40*/  BAR.SYNC.DEFER_BLOCKING 0x0 ;  /* 0x0000000000007b1d */ /* 0x000fec0000010000 */
[----:B------:R-:W-:Y:S04]  /*3f50*/  LDSM.16.M88.4 R88, [R252+-0x6000] ;  /* 0xffa00000fc58783b */ /* 0x000fe80000000200 */
[----:B----4-:R-:W-:Y:S04]  /*3f60*/  LDSM.16.M88.4 R8, [R246+0xc000] ;  /* 0x00c00000f608783b */ /* 0x010fe80000000200 */
[----:B------:R-:W-:Y:S04]  /*3f70*/  LDSM.16.M88.4 R68, [R246+0xc800] ;  /* 0x00c80000f644783b */ /* 0x000fe80000000200 */
[----:B---3--:R-:W-:Y:S04]  /*3f80*/  LDSM.16.M88.4 R76, [R245+-0x6000] ;  /* 0xffa00000f54c783b */ /* 0x008fe80000000200 */
[----:B------:R-:W-:Y:S04]  /*3f90*/  LDSM.16.M88.4 R80, [R245+-0x5800] ;  /* 0xffa80000f550783b */ /* 0x000fe80000000200 */
[----:B--2---:R-:W-:Y:S04]  /*3fa0*/  LDSM.16.M88.4 R96, [R244] ;  /* 0x00000000f460783b */ /* 0x004fe80000000200 */
[----:B------:R-:W1:Y:S04]  /*3fb0*/  LDSM.16.M88.4 R16, [R115] ;  /* 0x000000007310783b */ /* 0x000e680000000200 */
[----:B------:R-:W2:Y:S01]  /*3fc0*/  LDSM.16.M88.4 R72, [R114] ;  /* 0x000000007248783b */ /* 0x000ea20000000200 */
[C---:B-1----:R-:W-:Y:S06]  /*3fd0*/  HMMA.16816.F32 R4, R16.reuse, R8, RZ ;  /* 0x000000081004723c */ /* 0x042fec00000018ff */
[C---:B------:R-:W-:Y:S06]  /*3fe0*/  HMMA.16816.F32 R8, R16.reuse, R10, RZ ;  /* 0x0000000a1008723c */ /* 0x040fec00000018ff */
[C---:B------:R-:W-:Y:S06]  /*3ff0*/  HMMA.16816.F32 R12, R16.reuse, R68, RZ ;  /* 0x00000044100c723c */ /* 0x040fec00000018ff */
[----:B------:R-:W-:Y:S01]  /*4000*/  HMMA.16816.F32 R16, R16, R70, RZ ;  /* 0x000000461010723c */ /* 0x000fe200000018ff */
[----:B------:R-:W1:Y:S04]  /*4010*/  LDSM.16.M88.4 R84, [R113] ;  /* 0x000000007154783b */ /* 0x000e680000000200 */
[----:B------:R-:W3:Y:S01]  /*4020*/  LDSM.16.M88.4 R68, [R252+-0x5800] ;  /* 0xffa80000fc44783b */ /* 0x000ee20000000200 */
[C---:B--2---:R-:W-:Y:S06]  /*4030*/  HMMA.16816.F32 R4, R72.reuse, R76, R4 ;  /* 0x0000004c4804723c */ /* 0x044fec0000001804 */
[C---:B------:R-:W-:Y:S01]  /*4040*/  HMMA.16816.F32 R8, R72.reuse, R78, R8 ;  /* 0x0000004e4808723c */ /* 0x040fe20000001808 */
[----:B------:R-:W-:Y:S05]  /*4050*/  LDSM.16.M88.4 R76, [R115+0x2000] ;  /* 0x00200000734c783b */ /* 0x000fea0000000200 */
[C---:B------:R-:W-:Y:S06]  /*4060*/  HMMA.16816.F32 R12, R72.reuse, R80, R12 ;  /* 0x00000050480c723c */ /* 0x040fec000000180c */
[----:B------:R-:W-:Y:S01]  /*4070*/  HMMA.16816.F32 R16, R72, R82, R16 ;  /* 0x000000524810723c */ /* 0x000fe20000001810 */
[----:B------:R-:W2:Y:S04]  /*4080*/  LDSM.16.M88.4 R92, [R112] ;  /* 0x00000000705c783b */ /* 0x000ea80000000200 */
[----:B------:R-:W4:Y:S04]  /*4090*/  LDSM.16.M88.4 R72, [R244+0x800] ;  /* 0x00080000f448783b */ /* 0x000f280000000200 */
[----:B------:R-:W4:Y:S01]  /*40a0*/  LDSM.16.M88.4 R80, [R246+0xe000] ;  /* 0x00e00000f650783b */ /* 0x000f220000000200 */
[C---:B-1----:R-:W-:Y:S06]  /*40b0*/  HMMA.16816.F32 R4, R84.reuse, R88, R4 ;  /* 0x000000585404723c */ /* 0x042fec0000001804 */
[C---:B------:R-:W-:Y:S01]  /*40c0*/  HMMA.16816.F32 R8, R84.reuse, R90, R8 ;  /* 0x0000005a5408723c */ /* 0x040fe20000001808 */
[----:B------:R-:W-:Y:S05]  /*40d0*/  LDSM.16.M88.4 R88, [R245+-0x4000] ;  /* 0xffc00000f558783b */ /* 0x000fea0000000200 */
[C---:B---3--:R-:W-:Y:S06]  /*40e0*/  HMMA.16816.F32 R12, R84.reuse, R68, R12 ;  /* 0x00000044540c723c */ /* 0x048fec000000180c */
[----:B------:R-:W-:Y:S01]  /*40f0*/  HMMA.16816.F32 R16, R84, R70, R16 ;  /* 0x000000465410723c */ /* 0x000fe20000001810 */
[----:B------:R-:W1:Y:S04]  /*4100*/  LDSM.16.M88.4 R68, [R246+0xe800] ;  /* 0x00e80000f644783b */ /* 0x000e680000000200 */
[----:B------:R-:W3:Y:S01]  /*4110*/  LDSM.16.M88.4 R84, [R114+0x2000] ;  /* 0x002000007254783b */ /* 0x000ee20000000200 */
[C---:B--2---:R-:W-:Y:S06]  /*4120*/  HMMA.16816.F32 R4, R92.reuse, R96, R4 ;  /* 0x000000605c04723c */ /* 0x044fec0000001804 */
[C---:B------:R-:W-:Y:S01]  /*4130*/  HMMA.16816.F32 R8, R92.reuse, R98, R8 ;  /* 0x000000625c08723c */ /* 0x040fe20000001808 */
[----:B------:R-:W-:Y:S05]  /*4140*/  LDSM.16.M88.4 R96, [R252+-0x4000] ;  /* 0xffc00000fc60783b */ /* 0x000fea0000000200 */
[C---:B----4-:R-:W-:Y:S06]  /*4150*/  HMMA.16816.F32 R12, R92.reuse, R72, R12 ;  /* 0x000000485c0c723c */ /* 0x050fec000000180c */
[----:B------:R-:W-:Y:S01]  /*4160*/  HMMA.16816.F32 R16, R92, R74, R16 ;  /* 0x0000004a5c10723c */ /* 0x000fe20000001810 */
[----:B------:R-:W2:Y:S04]  /*4170*/  LDSM.16.M88.4 R72, [R245+-0x3800] ;  /* 0xffc80000f548783b */ /* 0x000ea80000000200 */
[----:B------:R-:W4:Y:S01]  /*4180*/  LDSM.16.M88.4 R92, [R113+0x2000] ;  /* 0x00200000715c783b */ /* 0x000f220000000200 */
[C---:B------:R-:W-:Y:S06]  /*4190*/  HMMA.16816.F32 R4, R76.reuse, R80, R4 ;  /* 0x000000504c04723c */ /* 0x040fec0000001804 */
[C---:B------:R-:W-:Y:S01]  /*41a0*/  HMMA.16816.F32 R8, R76.reuse, R82, R8 ;  /* 0x000000524c08723c */ /* 0x040fe20000001808 */
[----:B------:R-:W-:Y:S05]  /*41b0*/  LDSM.16.M88.4 R80, [R244+0x2000] ;  /* 0x00200000f450783b */ /* 0x000fea0000000200 */
[C---:B-1----:R-:W-:Y:S06]  /*41c0*/  HMMA.16816.F32 R12, R76.reuse, R68, R12 ;  /* 0x000000444c0c723c */ /* 0x042fec000000180c */
[----:B------:R-:W-:Y:S01]  /*41d0*/  HMMA.16816.F32 R16, R76, R70, R16 ;  /* 0x000000464c10723c */ /* 0x000fe20000001810 */
[----:B------:R-:W1:Y:S04]  /*41e0*/  LDSM.16.M88.4 R68, [R252+-0x3800] ;  /* 0xffc80000fc44783b */ /* 0x000e680000000200 */
        /* <DEDUP_REMOVED lines=30> */
[C---:B------:R-:W-:Y:S06]  /*43d0*/  HMMA.16816.F32 R8, R92.reuse, R98, R8 ;  /* 0x000000625c08723c */ /* 0x040fec0000001808 */
[C---:B--2---:R-:W-:Y:S01]  /*43e0*/  HMMA.16816.F32 R12, R92.reuse, R72, R12 ;  /* 0x000000485c0c723c */ /* 0x044fe2000000180c */
[----:B------:R-:W2:Y:S04]  /*43f0*/  LDL R73, [R1+0x60] ;  /* 0x0000600001497983 */ /* 0x000ea80000100800 */
[----:B------:R-:W4:Y:S01]  /*4400*/  LDL R72, [R1+0x64] ;  /* 0x0000640001487983 */ /* 0x000f220000100800 */
[----:B------:R-:W-:Y:S03]  /*4410*/  HMMA.16816.F32 R16, R92, R74, R16 ;  /* 0x0000004a5c10723c */ /* 0x000fe60000001810 */
[----:B------:R-:W4:Y:S03]  /*4420*/  LDL R74, [R1+0x80] ;  /* 0x00008000014a7983 */ /* 0x000f260000100800 */
[C---:B------:R-:W-:Y:S06]  /*4430*/  HMMA.16816.F32 R4, R76.reuse, R80, R4 ;  /* 0x000000504c04723c */ /* 0x040fec0000001804 */
[C---:B------:R-:W-:Y:S06]  /*4440*/  HMMA.16816.F32 R8, R76.reuse, R82, R8 ;  /* 0x000000524c08723c */ /* 0x040fec0000001808 */
[C---:B-1----:R-:W-:Y:S06]  /*4450*/  HMMA.16816.F32 R12, R76.reuse, R68, R12 ;  /* 0x000000444c0c723c */ /* 0x042fec000000180c */
[----:B------:R-:W-:Y:S01]  /*4460*/  HMMA.16816.F32 R16, R76, R70, R16 ;  /* 0x000000464c10723c */ /* 0x000fe20000001810 */
[----:B------:R-:W1:Y:S05]  /*4470*/  LDSM.16.M88.4 R68, [R244+0x4800] ;  /* 0x00480000f444783b */ /* 0x000e6a0000000200 */
[C---:B---3--:R-:W-:Y:S06]  /*4480*/  HMMA.16816.F32 R4, R84.reuse, R88, R4 ;  /* 0x000000585404723c */ /* 0x048fec0000001804 */
[C---:B------:R-:W-:Y:S11]  /*4490*/  HMMA.16816.F32 R8, R84.reuse, R90, R8 ;  /* 0x0000005a5408723c */ /* 0x040ff60000001808 */
[----:B------:R-:W-:Y:S07]  /*44a0*/  @!UPT UIADD3 URZ, URZ, URZ, URZ ;  /* 0x0000003f3f3ff290 */ /* 0x000fee000fffe03f */
[----:B------:R-:W-:Y:S01]  /*44b0*/  FMUL.FTZ R6, R6, UR8 ;  /* 0x0000000806067c20 */ /* 0x000fe20008410000 */
[----:B------:R-:W-:Y:S01]  /*44c0*/  FMUL.FTZ R5, R5, UR8 ;  /* 0x0000000805057c20 */ /* 0x000fe20008410000 */
[----:B------:R-:W-:Y:S01]  /*44d0*/  FMUL.FTZ R4, R4, UR8 ;  /* 0x0000000804047c20 */ /* 0x000fe20008410000 */
[----:B------:R-:W-:Y:S01]  /*44e0*/  FMUL.FTZ R7, R7, UR8 ;  /* 0x0000000807077c20 */ /* 0x000fe20008410000 */
[----:B------:R3:W-:Y:S02]  /*44f0*/  MUFU.TANH R99, R6 ;  /* 0x0000000600637308 */ /* 0x0007e40000002400 */
[----:B------:R-:W-:Y:S01]  /*4500*/  FMUL.FTZ R11, R11, UR8 ;  /* 0x000000080b0b7c20 */ /* 0x000fe20008410000 */
[----:B------:R-:W-:Y:S01]  /*4510*/  FMUL.FTZ R10, R10, UR8 ;  /* 0x000000080a0a7c20 */ /* 0x000fe20008410000 */
[----:B------:R-:W-:Y:S01]  /*4520*/  FMUL.FTZ R9, R9, UR8 ;  /* 0x0000000809097c20 */ /* 0x000fe20008410000 */
[----:B------:R-:W-:Y:S01]  /*4530*/  FMUL.FTZ R8, R8, UR8 ;  /* 0x0000000808087c20 */ /* 0x000fe20008410000 */
[C---:B-1----:R-:W-:Y:S04]  /*4540*/  HMMA.16816.F32 R12, R84.reuse, R68, R12 ;  /* 0x00000044540c723c */ /* 0x042fe8000000180c */
[----:B------:R1:W-:Y:S02]  /*4550*/  MUFU.TANH R94, R11 ;  /* 0x0000000b005e7308 */ /* 0x0003e40000002400 */
[----:B------:R-:W-:Y:S08]  /*4560*/  HMMA.16816.F32 R16, R84, R70, R16 ;  /* 0x000000465410723c */ /* 0x000ff00000001810 */
[----:B------:R-:W-:Y:S03]  /*4570*/  MUFU.TANH R90, R5 ;  /* 0x00000005005a7308 */ /* 0x000fe60000002400 */
[----:B---3--:R-:W-:Y:S07]  /*4580*/  MOV R6, UR26 ;  /* 0x0000001a00067c02 */ /* 0x008fee0008000f00 */
[----:B------:R3:W-:Y:S01]  /*4590*/  MUFU.TANH R98, R10 ;  /* 0x0000000a00627308 */ /* 0x0007e20000002400 */
[----:B-1----:R-:W4:Y:S01]  /*45a0*/  LDL R11, [R1+0x74] ;  /* 0x00007400010b7983 */ /* 0x002f220000100800 */
[----:B------:R-:W-:Y:S08]  /*45b0*/  FMUL.FTZ R12, R12, UR8 ;  /* 0x000000080c0c7c20 */ /* 0x000ff00008410000 */
[----:B------:R-:W1:Y:S01]  /*45c0*/  MUFU.TANH R91, R4 ;  /* 0x00000004005b7308 */ /* 0x000e620000002400 */
[----:B------:R-:W-:Y:S01]  /*45d0*/  FMUL.FTZ R13, R13, UR8 ;  /* 0x000000080d0d7c20 */ /* 0x000fe20008410000 */
[----:B------:R-:W-:Y:S01]  /*45e0*/  FMUL.FTZ R14, R14, UR8 ;  /* 0x000000080e0e7c20 */ /* 0x000fe20008410000 */
[----:B------:R-:W-:Y:S01]  /*45f0*/  FMUL.FTZ R15, R15, UR8 ;  /* 0x000000080f0f7c20 */ /* 0x000fe20008410000 */
[----:B------:R-:W-:Y:S01]  /*4600*/  FMUL.FTZ R16, R16, UR8 ;  /* 0x0000000810107c20 */ /* 0x000fe20008410000 */
[----:B------:R-:W-:Y:S01]  /*4610*/  FMUL.FTZ R17, R17, UR8 ;  /* 0x0000000811117c20 */ /* 0x000fe20008410000 */
[----:B------:R-:W-:Y:S04]  /*4620*/  FMUL.FTZ R18, R18, UR8 ;  /* 0x0000000812127c20 */ /* 0x000fe80008410000 */
[----:B------:R1:W4:Y:S01]  /*4630*/  MUFU.TANH R97, R7 ;  /* 0x0000000700617308 */ /* 0x0003220000002400 */
[----:B---3--:R-:W3:Y:S01]  /*4640*/  LDL R10, [R1+0x70] ;  /* 0x00007000010a7983 */ /* 0x008ee20000100800 */
[----:B------:R-:W-:Y:S08]  /*4650*/  FMUL.FTZ R19, R19, UR8 ;  /* 0x0000000813137c20 */ /* 0x000ff00008410000 */
[----:B------:R-:W-:Y:S10]  /*4660*/  MUFU.TANH R88, R9 ;  /* 0x0000000900587308 */ /* 0x000ff40000002400 */
[----:B------:R1:W4:Y:S02]  /*4670*/  MUFU.TANH R89, R8 ;  /* 0x0000000800597308 */ /* 0x0003240000002400 */
[----:B-1----:R-:W-:Y:S08]  /*4680*/  MOV R7, R91 ;  /* 0x0000005b00077202 */ /* 0x002ff00000000f00 */
[----:B------:R-:W1:Y:S10]  /*4690*/  MUFU.TANH R86, R12 ;  /* 0x0000000c00567308 */ /* 0x000e740000002400 */
[----:B------:R-:W1:Y:S01]  /*46a0*/  MUFU.TANH R87, R13 ;  /* 0x0000000d00577308 */ /* 0x000e620000002400 */
[----:B------:R-:W-:Y:S09]  /*46b0*/  MOV R8, R99 ;  /* 0x0000006300087202 */ /* 0x000ff20000000f00 */
[----:B------:R-:W1:Y:S10]  /*46c0*/  MUFU.TANH R96, R14 ;  /* 0x0000000e00607308 */ /* 0x000e740000002400 */
[----:B------:R-:W1:Y:S10]  /*46d0*/  MUFU.TANH R95, R15 ;  /* 0x0000000f005f7308 */ /* 0x000e740000002400 */
[----:B------:R-:W-:Y:S10]  /*46e0*/  MUFU.TANH R85, R16 ;  /* 0x0000001000557308 */ /* 0x000ff40000002400 */
[----:B------:R-:W1:Y:S10]  /*46f0*/  MUFU.TANH R84, R17 ;  /* 0x0000001100547308 */ /* 0x000e740000002400 */
[----:B------:R-:W-:Y:S10]  /*4700*/  MUFU.TANH R93, R18 ;  /* 0x00000012005d7308 */ /* 0x000ff40000002400 */
[----:B------:R-:W1:Y:S01]  /*4710*/  MUFU.TANH R92, R19 ;  /* 0x00000013005c7308 */ /* 0x000e620000002400 */
[C---:B--2---:R-:W-:Y:S01]  /*4720*/  FMUL.FTZ R5, R73.reuse, 1.4426950216293334961 ;  /* 0x3fb8aa3b49057820 */ /* 0x044fe20000410000 */
[----:B------:R-:W-:Y:S01]  /*4730*/  FSETP.NEU.FTZ.AND P2, PT, R73, -INF , PT ;  /* 0xff8000004900780b */ /* 0x000fe20003f5d000 */
[C---:B----4-:R-:W-:Y:S03]  /*4740*/  FMUL.FTZ R9, R72.reuse, 1.4426950216293334961 ;  /* 0x3fb8aa3b48097820 */ /* 0x050fe60000410000 */
[----:B------:R-:W-:Y:S02]  /*4750*/  FSEL R5, R5, RZ, P2 ;  /* 0x000000ff05057208 */ /* 0x000fe40001000000 */
[----:B------:R-:W-:Y:S02]  /*4760*/  FSETP.NEU.FTZ.AND P2, PT, R72, -INF , PT ;  /* 0xff8000004800780b */ /* 0x000fe40003f5d000 */
[----:B------:R-:W-:Y:S02]  /*4770*/  @P1 LEA R6, R6, R74, 0x6 ;  /* 0x0000004a06061211 */ /* 0x000fe400078e30ff */
[----:B------:R-:W-:Y:S02]  /*4780*/  PLOP3.LUT P1, PT, PT, PT, UP0, 0x80, 0x0 ;  /* 0x000000000000781c */ /* 0x000fe40003f2f008 */
[C---:B------:R-:W-:Y:S02]  /*4790*/  @P5 ISETP.GE.AND P5, PT, R6.reuse, UR5, PT ;  /* 0x0000000506005c0c */ /* 0x040fe4000bfa6270 */
[----:B------:R-:W-:Y:S02]  /*47a0*/  @P3 IADD3 R4, R6, 0x1, RZ ;  /* 0x0000000106043810 */ /* 0x000fe40007ffe0ff */
[----:B------:R-:W-:Y:S02]  /*47b0*/  @P0 FSEL R7, R91, -INF , !P5 ;  /* 0xff8000005b070808 */ /* 0x000fe40006800000 */
[----:B------:R-:W-:Y:S02]  /*47c0*/  @P4 ISETP.GE.AND P4, PT, R4, UR5, PT ;  /* 0x0000000504004c0c */ /* 0x000fe4000bf86270 */
[----:B------:R-:W-:Y:S01]  /*47d0*/  MOV R4, R90 ;  /* 0x0000005a00047202 */ /* 0x000fe20000000f00 */
[--C-:B------:R-:W-:Y:S01]  /*47e0*/  FFMA.FTZ R7, R7, UR14, -R5.reuse ;  /* 0x0000000e07077c23 */ /* 0x100fe20008010805 */
[----:B------:R-:W-:Y:S02]  /*47f0*/  PLOP3.LUT P0, PT, PT, PT, UP0, 0x80, 0x0 ;  /* 0x000000000000781c */ /* 0x000fe40003f0f008 */
[----:B------:R-:W-:Y:S01]  /*4800*/  @P1 FSEL R4, R90, -INF , !P4 ;  /* 0xff8000005a041808 */ /* 0x000fe20006000000 */
[----:B------:R2:W-:Y:S01]  /*4810*/  MUFU.EX2 R251, R7 ;  /* 0x0000000700fb7308 */ /* 0x0005e20000000800 */
[----:B------:R-:W-:Y:S02]  /*4820*/  PLOP3.LUT P1, PT, PT, PT, UP0, 0x80, 0x0 ;  /* 0x000000000000781c */ /* 0x000fe40003f2f008 */
[----:B------:R-:W-:Y:S07]  /*4830*/  PLOP3.LUT P3, PT, PT, PT, UP0, 0x80, 0x0 ;  /* 0x000000000000781c */ /* 0x000fee0003f6f008 */
[----:B------:R-:W-:Y:S02]  /*4840*/  @P0 FSEL R8, R99, -INF , !P5 ;  /* 0xff80000063080808 */ /* 0x000fe40006800000 */
[----:B------:R-:W-:Y:S02]  /*4850*/  PLOP3.LUT P0, PT, PT, PT, UP0, 0x80, 0x0 ;  /* 0x000000000000781c */ /* 0x000fe40003f0f008 */
[----:B------:R-:W-:Y:S01]  /*4860*/  PLOP3.LUT P5, PT, PT, PT, UP0, 0x80, 0x0 ;  /* 0x000000000000781c */ /* 0x000fe20003faf008 */
[--C-:B--2---:R-:W-:Y:S01]  /*4870*/  FFMA.FTZ R7, R4, UR14, -R5.reuse ;  /* 0x0000000e04077c23 */ /* 0x104fe20008010805 */
[----:B------:R-:W-:Y:S02]  /*4880*/  FSEL R4, R9, RZ, P2 ;  /* 0x000000ff09047208 */ /* 0x000fe40001000000 */
[----:B------:R-:W-:Y:S01]  /*4890*/  PLOP3.LUT P2, PT, PT, PT, UP0, 0x80, 0x0 ;  /* 0x000000000000781c */ /* 0x000fe20003f4f008 */
[----:B------:R2:W-:Y:S01]  /*48a0*/  MUFU.EX2 R249, R7 ;  /* 0x0000000700f97308 */ /* 0x0005e20000000800 */
[----:B------:R-:W-:Y:S01]  /*48b0*/  @P3 IADD3 R9, R6, 0x8, RZ ;  /* 0x0000000806093810 */ /* 0x000fe20007ffe0ff */
[--C-:B------:R-:W-:Y:S01]  /*48c0*/  FFMA.FTZ R8, R8, UR14, -R4.reuse ;  /* 0x0000000e08087c23 */ /* 0x100fe20008010804 */
[----:B------:R-:W-:Y:S02]  /*48d0*/  PLOP3.LUT P3, PT, PT, PT, UP0, 0x80, 0x0 ;  /* 0x000000000000781c */ /* 0x000fe40003f6f008 */
[----:B------:R-:W-:Y:S05]  /*48e0*/  @P6 ISETP.GE.AND P6, PT, R9, UR5, PT ;  /* 0x0000000509006c0c */ /* 0x000fea000bfc6270 */
[----:B------:R4:W-:Y:S02]  /*48f0*/  MUFU.EX2 R111, R8 ;  /* 0x00000008006f7308 */ /* 0x0009e40000000800 */
[C---:B------:R-:W-:Y:S02]  /*4900*/  @P2 IADD3 R9, R6.reuse, 0x9, RZ ;  /* 0x0000000906092810 */ /* 0x040fe40007ffe0ff */
[----:B------:R-:W-:Y:S02]  /*4910*/  PLOP3.LUT P2, PT, PT, PT, UP0, 0x80, 0x0 ;  /* 0x000000000000781c */ /* 0x000fe40003f4f008 */
[----:B------:R-:W-:Y:S02]  /*4920*/  @P5 ISETP.GE.AND P5, PT, R9, UR5, PT ;  /* 0x0000000509005c0c */ /* 0x000fe4000bfa6270 */
[----:B--2---:R-:W-:Y:S02]  /*4930*/  MOV R7, R97 ;  /* 0x0000006100077202 */ /* 0x004fe40000000f00 */
[----:B------:R-:W-:Y:S02]  /*4940*/  @P1 FSEL R7, R97, -INF , !P4 ;  /* 0xff80000061071808 */ /* 0x000fe40006000000 */
[----:B------:R-:W-:Y:S02]  /*4950*/  PLOP3.LUT P1, PT, PT, PT, UP0, 0x80, 0x0 ;  /* 0x000000000000781c */ /* 0x000fe40003f2f008 */
[----:B------:R-:W-:Y:S01]  /*4960*/  PLOP3.LUT P4, PT, PT, PT, UP0, 0x80, 0x0 ;  /* 0x000000000000781c */ /* 0x000fe20003f8f008 */
[--C-:B------:R-:W-:Y:S01]  /*4970*/  FFMA.FTZ R7, R7, UR14, -R4.reuse ;  /* 0x0000000e07077c23 */ /* 0x100fe20008010804 */
[----:B----4-:R-:W-:Y:S02]  /*4980*/  MOV R8, R89 ;  /* 0x0000005900087202 */ /* 0x010fe40000000f00 */
[----:B------:R-:W-:Y:S01]  /*4990*/  @P0 FSEL R8, R89, -INF , !P6 ;  /* 0xff80000059080808 */ /* 0x000fe20007000000 */
[----:B------:R2:W-:Y:S01]  /*49a0*/  MUFU.EX2 R110, R7 ;  /* 0x00000007006e7308 */ /* 0x0005e20000000800 */
[----:B------:R-:W-:Y:S02]  /*49b0*/  PLOP3.LUT P0, PT, PT, PT, UP0, 0x80, 0x0 ;  /* 0x000000000000781c */ /* 0x000fe40003f0f008 */
[----:B------:R-:W-:Y:S01]  /*49c0*/  @P3 IADD3 R9, R6, 0x10, RZ ;  /* 0x0000001006093810 */ /* 0x000fe20007ffe0ff */
[--C-:B------:R-:W-:Y:S01]  /*49d0*/  FFMA.FTZ R8, R8, UR14, -R5.reuse ;  /* 0x0000000e08087c23 */ /* 0x100fe20008010805 */
[----:B------:R-:W-:Y:S05]  /*49e0*/  PLOP3.LUT P3, PT, PT, PT, UP0, 0x80, 0x0 ;  /* 0x000000000000781c */ /* 0x000fea0003f6f008 */
[----:B------:R4:W-:Y:S01]  /*49f0*/  MUFU.EX2 R247, R8 ;  /* 0x0000000800f77308 */ /* 0x0009e20000000800 */
[----:B------:R-:W-:Y:S02]  /*4a00*/  @P4 ISETP.GE.AND P4, PT, R9, UR5, PT ;  /* 0x0000000509004c0c */ /* 0x000fe4000bf86270 */
[----:B------:R-:W-:Y:S02]  /*4a10*/  @P2 IADD3 R9, R6, 0x11, RZ ;  /* 0x0000001106092810 */ /* 0x000fe40007ffe0ff */
[----:B------:R-:W-:Y:S02]  /*4a20*/  PLOP3.LUT P2, PT, PT, PT, UP0, 0x80, 0x0 ;  /* 0x000000000000781c */ /* 0x000fe40003f4f008 */
[----:B--2---:R-:W-:Y:S02]  /*4a30*/  MOV R7, R88 ;  /* 0x0000005800077202 */ /* 0x004fe40000000f00 */
[----:B------:R-:W-:Y:S02]  /*4a40*/  @P1 FSEL R7, R88, -INF , !P5 ;  /* 0xff80000058071808 */ /* 0x000fe40006800000 */
[----:B------:R-:W-:Y:S03]  /*4a50*/  PLOP3.LUT P1, PT, PT, PT, UP0, 0x80, 0x0 ;  /* 0x000000000000781c */ /* 0x000fe60003f2f008 */
[--C-:B------:R-:W-:Y:S01]  /*4a60*/  FFMA.FTZ R7, R7, UR14, -R5.reuse ;  /* 0x0000000e07077c23 */ /* 0x100fe20008010805 */
[----:B----4-:R-:W-:Y:S02]  /*4a70*/  MOV R8, R98 ;  /* 0x0000006200087202 */ /* 0x010fe40000000f00 */
[----:B------:R-:W-:Y:S01]  /*4a80*/  @P0 FSEL R8, R98, -INF , !P6 ;  /* 0xff80000062080808 */ /* 0x000fe20007000000 */
[----:B------:R2:W-:Y:S01]  /*4a90*/  MUFU.EX2 R246, R7 ;  /* 0x0000000700f67308 */ /* 0x0005e20000000800 */
[----:B------:R-:W-:Y:S02]  /*4aa0*/  PLOP3.LUT P0, PT, PT, PT, UP0, 0x80, 0x0 ;  /* 0x000000000000781c */ /* 0x000fe40003f0f008 */
[----:B------:R-:W-:Y:S01]  /*4ab0*/  PLOP3.LUT P6, PT, PT, PT, UP0, 0x80, 0x0 ;  /* 0x000000000000781c */ /* 0x000fe20003fcf008 */
[--C-:B------:R-:W-:Y:S06]  /*4ac0*/  FFMA.FTZ R8, R8, UR14, -R4.reuse ;  /* 0x0000000e08087c23 */ /* 0x100fec0008010804 */
[----:B------:R1:W-:Y:S06]  /*4ad0*/  MUFU.EX2 R109, R8 ;  /* 0x00000008006d7308 */ /* 0x0003ec0000000800 */
[----:B------:R-:W-:Y:S02]  /*4ae0*/  @P6 ISETP.GE.AND P6, PT, R9, UR5, PT ;  /* 0x0000000509006c0c */ /* 0x000fe4000bfc6270 */
[----:B--2---:R-:W-:Y:S02]  /*4af0*/  MOV R7, R94 ;  /* 0x0000005e00077202 */ /* 0x004fe40000000f00 */
[----:B------:R-:W-:Y:S02]  /*4b00*/  @P1 FSEL R7, R94, -INF , !P5 ;  /* 0xff8000005e071808 */ /* 0x000fe40006800000 */
[----:B------:R-:W-:Y:S02]  /*4b10*/  PLOP3.LUT P1, PT, PT, PT, UP0, 0x80, 0x0 ;  /* 0x000000000000781c */ /* 0x000fe40003f2f008 */
[----:B------:R-:W-:Y:S01]  /*4b20*/  PLOP3.LUT P5, PT, PT, PT, UP0, 0x80, 0x0 ;  /* 0x000000000000781c */ /* 0x000fe20003faf008 */
[--C-:B------:R-:W-:Y:S01]  /*4b30*/  FFMA.FTZ R7, R7, UR14, -R4.reuse ;  /* 0x0000000e07077c23 */ /* 0x100fe20008010804 */
[----:B-1----:R-:W-:Y:S02]  /*4b40*/  MOV R8, R86 ;  /* 0x0000005600087202 */ /* 0x002fe40000000f00 */
[----:B------:R-:W-:Y:S01]  /*4b50*/  @P0 FSEL R8, R86, -INF , !P4 ;  /* 0xff80000056080808 */ /* 0x000fe20006000000 */
[----:B------:R1:W2:Y:S01]  /*4b60*/  MUFU.EX2 R108, R7 ;  /* 0x00000007006c7308 */ /* 0x0002a20000000800 */
[----:B------:R-:W-:Y:S02]  /*4b70*/  PLOP3.LUT P0, PT, PT, PT, UP0, 0x80, 0x0 ;  /* 0x000000000000781c */ /* 0x000fe40003f0f008 */
[----:B------:R-:W-:Y:S01]  /*4b80*/  @P3 IADD3 R9, R6, 0x18, RZ ;  /* 0x0000001806093810 */ /* 0x000fe20007ffe0ff */
[--C-:B------:R-:W-:Y:S01]  /*4b90*/  FFMA.FTZ R8, R8, UR14, -R5.reuse ;  /* 0x0000000e08087c23 */ /* 0x100fe20008010805 */
[----:B------:R-:W-:Y:S02]  /*4ba0*/  PLOP3.LUT P3, PT, PT, PT, UP0, 0x80, 0x0 ;  /* 0x000000000000781c */ /* 0x000fe40003f6f008 */
[----:B------:R-:W-:Y:S03]  /*4bb0*/  @P2 ISETP.GE.AND P2, PT, R9, UR5, PT ;  /* 0x0000000509002c0c */ /* 0x000fe6000bf46270 */
[----:B------:R4:W-:Y:S01]  /*4bc0*/  MUFU.EX2 R250, R8 ;  /* 0x0000000800fa7308 */ /* 0x0009e20000000800 */
[----:B------:R-:W-:Y:S02]  /*4bd0*/  @P5 IADD3 R6, R6, 0x19, RZ ;  /* 0x0000001906065810 */ /* 0x000fe40007ffe0ff */
[----:B-1----:R-:W-:Y:S02]  /*4be0*/  MOV R7, R87 ;  /* 0x0000005700077202 */ /* 0x002fe40000000f00 */
[----:B------:R-:W-:Y:S02]  /*4bf0*/  @P1 FSEL R7, R87, -INF , !P6 ;  /* 0xff80000057071808 */ /* 0x000fe40007000000 */
[----:B------:R-:W-:Y:S03]  /*4c00*/  PLOP3.LUT P1, PT, PT, PT, UP0, 0x80, 0x0 ;  /* 0x000000000000781c */ /* 0x000fe60003f2f008 */
[--C-:B------:R-:W-:Y:S01]  /*4c10*/  FFMA.FTZ R7, R7, UR14, -R5.reuse ;  /* 0x0000000e07077c23 */ /* 0x100fe20008010805 */
[----:B----4-:R-:W-:Y:S02]  /*4c20*/  MOV R8, R96 ;  /* 0x0000006000087202 */ /* 0x010fe40000000f00 */
[----:B------:R-:W-:Y:S01]  /*4c30*/  @P0 FSEL R8, R96, -INF , !P4 ;  /* 0xff80000060080808 */ /* 0x000fe20006000000 */
[----:B------:R1:W4:Y:S01]  /*4c40*/  MUFU.EX2 R248, R7 ;  /* 0x0000000700f87308 */ /* 0x0003220000000800 */
[----:B------:R-:W-:Y:S02]  /*4c50*/  PLOP3.LUT P0, PT, PT, PT, UP0, 0x80, 0x0 ;  /* 0x000000000000781c */ /* 0x000fe40003f0f008 */
[----:B------:R-:W-:Y:S01]  /*4c60*/  PLOP3.LUT P4, PT, PT, PT, UP0, 0x80, 0x0 ;  /* 0x000000000000781c */ /* 0x000fe20003f8f008 */
[--C-:B------:R-:W-:Y:S06]  /*4c70*/  FFMA.FTZ R8, R8, UR14, -R4.reuse ;  /* 0x0000000e08087c23 */ /* 0x100fec0008010804 */
[----:B------:R3:W-:Y:S06]  /*4c80*/  MUFU.EX2 R107, R8 ;  /* 0x00000008006b7308 */ /* 0x0007ec0000000800 */
[----:B------:R-:W-:Y:S02]  /*4c90*/  @P4 ISETP.GE.AND P4, PT, R6, UR5, PT ;  /* 0x0000000506004c0c */ /* 0x000fe4000bf86270 */
[----:B-1----:R-:W-:Y:S02]  /*4ca0*/  MOV R7, R95 ;  /* 0x0000005f00077202 */ /* 0x002fe40000000f00 */
[----:B------:R-:W-:Y:S02]  /*4cb0*/  @P1 FSEL R7, R95, -INF , !P6 ;  /* 0xff8000005f071808 */ /* 0x000fe40007000000 */
[----:B------:R-:W-:Y:S02]  /*4cc0*/  PLOP3.LUT P1, PT, PT, PT, UP0, 0x80, 0x0 ;  /* 0x000000000000781c */ /* 0x000fe40003f2f008 */
[----:B------:R-:W-:Y:S01]  /*4cd0*/  MOV R6, R84 ;  /* 0x0000005400067202 */ /* 0x000fe20000000f00 */
[--C-:B------:R-:W-:Y:S01]  /*4ce0*/  FFMA.FTZ R7, R7, UR14, -R4.reuse ;  /* 0x0000000e07077c23 */ /* 0x100fe20008010804 */
[----:B---3--:R-:W-:Y:S02]  /*4cf0*/  MOV R8, R85 ;  /* 0x0000005500087202 */ /* 0x008fe40000000f00 */
[----:B------:R-:W-:Y:S01]  /*4d00*/  @P0 FSEL R8, R85, -INF , !P2 ;  /* 0xff80000055080808 */ /* 0x000fe20005000000 */
[----:B------:R1:W3:Y:S01]  /*4d10*/  MUFU.EX2 R106, R7 ;  /* 0x00000007006a7308 */ /* 0x0002e20000000800 */
[----:B------:R-:W-:Y:S05]  /*4d20*/  PLOP3.LUT P0, PT, PT, PT, UP0, 0x80, 0x0 ;  /* 0x000000000000781c */ /* 0x000fea0003f0f008 */
[----:B------:R-:W-:Y:S01]  /*4d30*/  @P1 FSEL R6, R84, -INF , !P4 ;  /* 0xff80000054061808 */ /* 0x000fe20006000000 */
[--C-:B-1----:R-:W-:Y:S04]  /*4d40*/  FFMA.FTZ R7, R8, UR14, -R5.reuse ;  /* 0x0000000e08077c23 */ /* 0x102fe80008010805 */
[----:B------:R-:W-:Y:S01]  /*4d50*/  FFMA.FTZ R5, R6, UR14, -R5 ;  /* 0x0000000e06057c23 */ /* 0x000fe20008010805 */
[----:B------:R-:W-:Y:S01]  /*4d60*/  MOV R6, R92 ;  /* 0x0000005c00067202 */ /* 0x000fe20000000f00 */
[----:B------:R1:W-:Y:S01]  /*4d70*/  MUFU.EX2 R245, R7 ;  /* 0x0000000700f57308 */ /* 0x0003e20000000800 */
[----:B------:R-:W-:Y:S02]  /*4d80*/  @P0 FSEL R6, R92, -INF , !P4 ;  /* 0xff8000005c060808 */ /* 0x000fe40006000000 */
[----:B--2---:R-:W-:Y:S02]  /*4d90*/  F2FP.F16.F32.PACK_AB R8, R108, R109 ;  /* 0x0000006d6c08723e */ /* 0x004fe400000000ff */
[----:B------:R-:W-:Y:S05]  /*4da0*/  IADD3 R82, P0, R11, UR13, RZ ;  /* 0x0000000d0b527c10 */ /* 0x000fea000ff1e0ff */
[----:B------:R2:W3:Y:S01]  /*4db0*/  MUFU.EX2 R244, R5 ;  /* 0x0000000500f47308 */ /* 0x0004e20000000800 */
[----:B------:R-:W-:Y:S02]  /*4dc0*/  IADD3.X R83, R10, UR12, RZ, P0, !PT ;  /* 0x0000000c0a537c10 */ /* 0x000fe400087fe4ff */
[----:B------:R-:W-:Y:S03]  /*4dd0*/  PLOP3.LUT P0, PT, PT, PT, UP3, 0x80, 0x0 ;  /* 0x000000000000781c */ /* 0x000fe60003f0f038 */
[----:B------:R-:W3:Y:S01]  /*4de0*/  LDG.E R81, desc[UR6][R82.64] ;  /* 0x0000000652517981 */ /* 0x000ee2000c1e1900 */
[----:B-1----:R-:W-:Y:S03]  /*4df0*/  MOV R7, R93 ;  /* 0x0000005d00077202 */ /* 0x002fe60000000f00 */
[----:B------:R-:W3:Y:S01]  /*4e00*/  LDG.E R80, desc[UR6][R82.64+0x20] ;  /* 0x0000200652507981 */ /* 0x000ee2000c1e1900 */
[----:B------:R-:W-:Y:S05]  /*4e10*/  @P3 FSEL R7, R93, -INF , !P2 ;  /* 0xff8000005d073808 */ /* 0x000fea0005000000 */
[--C-:B--2---:R-:W-:Y:S01]  /*4e20*/  FFMA.FTZ R5, R7, UR14, -R4.reuse ;  /* 0x0000000e07057c23 */ /* 0x104fe20008010804 */
[----:B------:R-:W-:Y:S01]  /*4e30*/  FFMA.FTZ R4, R6, UR14, -R4 ;  /* 0x0000000e06047c23 */ /* 0x000fe20008010804 */
[----:B------:R-:W-:Y:S02]  /*4e40*/  F2FP.F16.F32.PACK_AB R6, R249, R251 ;  /* 0x000000fbf906723e */ /* 0x000fe400000000ff */
[----:B------:R1:W-:Y:S01]  /*4e50*/  MUFU.EX2 R105, R5 ;  /* 0x0000000500697308 */ /* 0x0003e20000000800 */
[----:B----4-:R-:W-:Y:S02]  /*4e60*/  F2FP.F16.F32.PACK_AB R7, R248, R250 ;  /* 0x000000faf807723e */ /* 0x010fe400000000ff */
[----:B------:R3:W-:Y:S07]  /*4e70*/  STS [R103+0x14000], R6 ;  /* 0x0140000667007388 */ /* 0x0007ee0000000800 */
[----:B------:R2:W4:Y:S01]  /*4e80*/  MUFU.EX2 R104, R4 ;  /* 0x0000000400687308 */ /* 0x0005220000000800 */
[----:B-1----:R-:W-:Y:S05]  /*4e90*/  F2FP.F16.F32.PACK_AB R5, R110, R111 ;  /* 0x0000006f6e05723e */ /* 0x002fea00000000ff */
[----:B------:R1:W-:Y:S01]  /*4ea0*/  STS [R103+0x14400], R5 ;  /* 0x0144000567007388 */ /* 0x0003e20000000800 */
[----:B--2---:R-:W-:Y:S02]  /*4eb0*/  F2FP.F16.F32.PACK_AB R4, R246, R247 ;  /* 0x000000f7f604723e */ /* 0x004fe400000000ff */
[----:B---3--:R-:W-:Y:S03]  /*4ec0*/  F2FP.F16.F32.PACK_AB R6, R106, R107 ;  /* 0x0000006b6a06723e */ /* 0x008fe600000000ff */
[----:B------:R4:W-:Y:S04]  /*4ed0*/  STS [R102+0x14000], R4 ;  /* 0x0140000466007388 */ /* 0x0009e80000000800 */
[----:B------:R-:W-:Y:S04]  /*4ee0*/  STS [R102+0x14400], R8 ;  /* 0x0144000866007388 */ /* 0x000fe80000000800 */
[----:B------:R-:W-:Y:S04]  /*4ef0*/  STS [R101+0x14000], R7 ;  /* 0x0140000765007388 */ /* 0x000fe80000000800 */
[----:B------:R-:W-:Y:S01]  /*4f00*/  STS [R101+0x14400], R6 ;  /* 0x0144000665007388 */ /* 0x000fe20000000800 */
[----:B-1----:R-:W-:Y:S05]  /*4f10*/  F2FP.F16.F32.PACK_AB R5, R244, R245 ;  /* 0x000000f5f405723e */ /* 0x002fea00000000ff */
[----:B------:R-:W-:Y:S01]  /*4f20*/  STS [R100+0x14000], R5 ;  /* 0x0140000564007388 */ /* 0x000fe20000000800 */
[----:B----4-:R-:W-:Y:S05]  /*4f30*/  F2FP.F16.F32.PACK_AB R4, R104, R105 ;  /* 0x000000696804723e */ /* 0x010fea00000000ff */
[----:B------:R-:W-:Y:S04]  /*4f40*/  STS [R100+0x14400], R4 ;  /* 0x0144000464007388 */ /* 0x000fe80000000800 */
[----:B------:R-:W1:Y:S04]  /*4f50*/  LDSM.16.M88.4 R16, [R115+0x6000] ;  /* 0x006000007310783b */ /* 0x000e680000000200 */
[----:B------:R-:W2:Y:S04]  /*4f60*/  LDSM.16.M88.4 R68, [R114+0x6000] ;  /* 0x006000007244783b */ /* 0x000ea80000000200 */
[----:B------:R-:W3:Y:S04]  /*4f70*/  LDSM.16.M88.4 R72, [R113+0x6000] ;  /* 0x006000007148783b */ /* 0x000ee80000000200 */
        /* <DEDUP_REMOVED lines=29> */
[----:B------:R2:W4:Y:S05]  /*5150*/  LDSM.16.M88.4 R72, [R115+0xa000] ;  /* 0x00a000007348783b */ /* 0x00052a0000000200 */
[C---:B---3--:R-:W-:Y:S06]  /*5160*/  HMMA.16816.F32 R4, R76.reuse, R196, R4 ;  /* 0x000000c44c04723c */ /* 0x048fec0000001804 */
[C---:B------:R-:W-:Y:S06]  /*5170*/  HMMA.16816.F32 R8, R76.reuse, R198, R8 ;  /* 0x000000c64c08723c */ /* 0x040fec0000001808 */
[C---:B------:R-:W-:Y:S06]  /*5180*/  HMMA.16816.F32 R12, R76.reuse, R200, R12 ;  /* 0x000000c84c0c723c */ /* 0x040fec000000180c */
[----:B------:R-:W-:Y:S01]  /*5190*/  HMMA.16816.F32 R16, R76, R202, R16 ;  /* 0x000000ca4c10723c */ /* 0x000fe20000001810 */
[----:B------:R3:W4:Y:S04]  /*51a0*/  LDSM.16.M88.4 R76, [R114+0xa000] ;  /* 0x00a00000724c783b */ /* 0x0007280000000200 */
[----:B--2--5:R2:W5:Y:S01]  /*51b0*/  LDL.LU R115, [R1+0xc4] ;  /* 0x0000c40001737983 */ /* 0x0245620000300800 */
[C---:B-1----:R-:W-:Y:S06]  /*51c0*/  HMMA.16816.F32 R4, R68.reuse, R204, R4 ;  /* 0x000000cc4404723c */ /* 0x042fec0000001804 */
[C---:B------:R-:W-:Y:S06]  /*51d0*/  HMMA.16816.F32 R8, R68.reuse, R206, R8 ;  /* 0x000000ce4408723c */ /* 0x040fec0000001808 */
[C---:B------:R-:W-:Y:S06]  /*51e0*/  HMMA.16816.F32 R12, R68.reuse, R208, R12 ;  /* 0x000000d0440c723c */ /* 0x040fec000000180c */
[----:B------:R-:W-:Y:S01]  /*51f0*/  HMMA.16816.F32 R16, R68, R210, R16 ;  /* 0x000000d24410723c */ /* 0x000fe20000001810 */
[----:B------:R1:W2:Y:S04]  /*5200*/  LDSM.16.M88.4 R68, [R113+0xa000] ;  /* 0x00a000007144783b */ /* 0x0002a80000000200 */
[----:B---3--:R3:W5:Y:S01]  /*5210*/  LDL.LU R114, [R1+0xc0] ;  /* 0x0000c00001727983 */ /* 0x0087620000300800 */
[C---:B----4-:R-:W-:Y:S06]  /*5220*/  HMMA.16816.F32 R4, R72.reuse, R212, R4 ;  /* 0x000000d44804723c */ /* 0x050fec0000001804 */
[C---:B------:R-:W-:Y:S06]  /*5230*/  HMMA.16816.F32 R8, R72.reuse, R214, R8 ;  /* 0x000000d64808723c */ /* 0x040fec0000001808 */
[C---:B------:R-:W-:Y:S06]  /*5240*/  HMMA.16816.F32 R12, R72.reuse, R216, R12 ;  /* 0x000000d8480c723c */ /* 0x040fec000000180c */
[----:B------:R-:W-:Y:S01]  /*5250*/  HMMA.16816.F32 R16, R72, R218, R16 ;  /* 0x000000da4810723c */ /* 0x000fe20000001810 */
[----:B------:R4:W3:Y:S04]  /*5260*/  LDSM.16.M88.4 R72, [R112+0xa000] ;  /* 0x00a000007048783b */ /* 0x0008e80000000200 */
[----:B-1----:R1:W5:Y:S01]  /*5270*/  LDL.LU R113, [R1+0xbc] ;  /* 0x0000bc0001717983 */ /* 0x0023620000300800 */
[C---:B------:R-:W-:Y:S06]  /*5280*/  HMMA.16816.F32 R4, R76.reuse, R220, R4 ;  /* 0x000000dc4c04723c */ /* 0x040fec0000001804 */
[C---:B------:R-:W-:Y:S06]  /*5290*/  HMMA.16816.F32 R8, R76.reuse, R222, R8 ;  /* 0x000000de4c08723c */ /* 0x040fec0000001808 */
[C---:B------:R-:W-:Y:S06]  /*52a0*/  HMMA.16816.F32 R12, R76.reuse, R224, R12 ;  /* 0x000000e04c0c723c */ /* 0x040fec000000180c */
[----:B------:R-:W-:Y:S01]  /*52b0*/  HMMA.16816.F32 R16, R76, R226, R16 ;  /* 0x000000e24c10723c */ /* 0x000fe20000001810 */
[----:B----4-:R1:W5:Y:S05]  /*52c0*/  LDL.LU R112, [R1+0xb8] ;  /* 0x0000b80001707983 */ /* 0x01036a0000300800 */
[C---:B--2---:R-:W-:Y:S06]  /*52d0*/  HMMA.16816.F32 R4, R68.reuse, R228, R4 ;  /* 0x000000e44404723c */ /* 0x044fec0000001804 */
        /* <DEDUP_REMOVED lines=11> */
[----:B------:R-:W-:Y:S01]  /*5390*/  FFMA.FTZ R4, -R91, R91, 1 ;  /* 0x3f8000005b047423 */ /* 0x000fe2000001015b */
[----:B------:R-:W-:Y:S01]  /*53a0*/  FMUL.FTZ R69, R249, R5 ;  /* 0x00000005f9457220 */ /* 0x000fe20000410000 */
[----:B------:R-:W-:Y:S01]  /*53b0*/  FFMA.FTZ R5, -R90, R90, 1 ;  /* 0x3f8000005a057423 */ /* 0x000fe2000001015a */
[C---:B------:R-:W-:Y:S01]  /*53c0*/  FADD.FTZ R70, -R81.reuse, R8 ;  /* 0x0000000851467221 */ /* 0x040fe20000010100 */
[----:B------:R-:W-:Y:S01]  /*53d0*/  FMUL.FTZ R8, R4, UR8 ;  /* 0x0000000804087c20 */ /* 0x000fe20008410000 */
[----:B------:R-:W-:Y:S01]  /*53e0*/  FADD.FTZ R9, -R81, R9 ;  /* 0x0000000951097221 */ /* 0x000fe20000010100 */
[----:B------:R-:W-:Y:S01]  /*53f0*/  FMUL.FTZ R4, R5, UR8 ;  /* 0x0000000805047c20 */ /* 0x000fe20008410000 */
[----:B------:R-:W-:Y:S01]  /*5400*/  FFMA.FTZ R5, -R89, R89, 1 ;  /* 0x3f80000059057423 */ /* 0x000fe20000010159 */
[----:B------:R-:W-:Y:S01]  /*5410*/  FMUL.FTZ R8, R68, R8 ;  /* 0x0000000844087220 */ /* 0x000fe20000410000 */
[----:B------:R-:W-:Y:S01]  /*5420*/  FMUL.FTZ R71, R246, R9 ;  /* 0x00000009f6477220 */ /* 0x000fe20000410000 */
[----:B------:R-:W-:Y:S01]  /*5430*/  FMUL.FTZ R4, R69, R4 ;  /* 0x0000000445047220 */ /* 0x000fe20000410000 */
[----:B------:R-:W-:Y:S01]  /*5440*/  FFMA.FTZ R9, -R88, R88, 1 ;  /* 0x3f80000058097423 */ /* 0x000fe20000010158 */
[C---:B------:R-:W-:Y:S01]  /*5450*/  FADD.FTZ R12, -R81.reuse, R12 ;  /* 0x0000000c510c7221 */ /* 0x040fe20000010100 */
[----:B------:R-:W-:Y:S01]  /*5460*/  FADD.FTZ R16, -R81, R16 ;  /* 0x0000001051107221 */ /* 0x000fe20000010100 */
[----:B------:R-:W-:Y:S01]  /*5470*/  FMUL.FTZ R70, R247, R70 ;  /* 0x00000046f7467220 */ /* 0x000fe20000410000 */
[----:B------:R-:W-:Y:S01]  /*5480*/  F2FP.F16.F32.PACK_AB R4, R4, R8 ;  /* 0x000000080404723e */ /* 0x000fe200000000ff */
[----:B------:R-:W-:Y:S01]  /*5490*/  FADD.FTZ R69, -R81, R17 ;  /* 0x0000001151457221 */ /* 0x000fe20000010100 */
[----:B------:R-:W-:Y:S01]  /*54a0*/  FMUL.FTZ R5, R5, UR8 ;  /* 0x0000000805057c20 */ /* 0x000fe20008410000 */
[----:B------:R-:W-:Y:S01]  /*54b0*/  FMUL.FTZ R9, R9, UR8 ;  /* 0x0000000809097c20 */ /* 0x000fe20008410000 */
[----:B------:R-:W-:Y:S01]  /*54c0*/  FMUL.FTZ R68, R245, R16 ;  /* 0x00000010f5447220 */ /* 0x000fe20000410000 */
[----:B------:R2:W-:Y:S01]  /*54d0*/  STS [R103+0x12000], R4 ;  /* 0x0120000467007388 */ /* 0x0005e20000000800 */
[----:B------:R-:W-:Y:S01]  /*54e0*/  FMUL.FTZ R17, R250, R12 ;  /* 0x0000000cfa117220 */ /* 0x000fe20000410000 */
[----:B------:R-:W-:Y:S01]  /*54f0*/  FFMA.FTZ R12, -R85, R85, 1 ;  /* 0x3f800000550c7423 */ /* 0x000fe20000010155 */
[----:B------:R-:W-:Y:S01]  /*5500*/  FFMA.FTZ R16, -R84, R84, 1 ;  /* 0x3f80000054107423 */ /* 0x000fe20000010154 */
[----:B------:R-:W-:Y:S01]  /*5510*/  FMUL.FTZ R5, R70, R5 ;  /* 0x0000000546057220 */ /* 0x000fe20000410000 */
[----:B------:R-:W-:Y:S01]  /*5520*/  FMUL.FTZ R9, R71, R9 ;  /* 0x0000000947097220 */ /* 0x000fe20000410000 */
[----:B------:R-:W-:Y:S01]  /*5530*/  FMUL.FTZ R69, R244, R69 ;  /* 0x00000045f4457220 */ /* 0x000fe20000410000 */
[----:B------:R-:W-:Y:S01]  /*5540*/  FMUL.FTZ R12, R12, UR8 ;  /* 0x000000080c0c7c20 */ /* 0x000fe20008410000 */
[----:B------:R-:W-:Y:S01]  /*5550*/  FMUL.FTZ R16, R16, UR8 ;  /* 0x0000000810107c20 */ /* 0x000fe20008410000 */
[----:B------:R-:W-:Y:S01]  /*5560*/  FADD.FTZ R13, -R81, R13 ;  /* 0x0000000d510d7221 */ /* 0x000fe20000010100 */
[----:B------:R-:W-:Y:S01]  /*5570*/  F2FP.F16.F32.PACK_AB R9, R9, R5 ;  /* 0x000000050909723e */ /* 0x000fe200000000ff */
[----:B------:R-:W-:Y:S01]  /*5580*/  FMUL.FTZ R12, R68, R12 ;  /* 0x0000000c440c7220 */ /* 0x000fe20000410000 */
[----:B------:R-:W-:Y:S01]  /*5590*/  FMUL.FTZ R5, R69, R16 ;  /* 0x0000001045057220 */ /* 0x000fe20000410000 */
[----:B------:R-:W-:Y:S01]  /*55a0*/  FMUL.FTZ R72, R248, R13 ;  /* 0x0000000df8487220 */ /* 0x000fe20000410000 */
[----:B------:R-:W-:Y:S01]  /*55b0*/  FFMA.FTZ R13, -R86, R86, 1 ;  /* 0x3f800000560d7423 */ /* 0x000fe20000010156 */
[----:B------:R-:W-:Y:S01]  /*55c0*/  FFMA.FTZ R8, -R87, R87, 1 ;  /* 0x3f80000057087423 */ /* 0x000fe20000010157 */
[----:B------:R-:W-:Y:S01]  /*55d0*/  FADD.FTZ R16, -R80, R10 ;  /* 0x0000000a50107221 */ /* 0x000fe20000010100 */
[----:B------:R-:W-:Y:S01]  /*55e0*/  FMUL.FTZ R6, R111, R6 ;  /* 0x000000066f067220 */ /* 0x000fe20000410000 */
[----:B------:R-:W-:Y:S01]  /*55f0*/  FMUL.FTZ R13, R13, UR8 ;  /* 0x000000080d0d7c20 */ /* 0x000fe20008410000 */
[----:B------:R-:W-:Y:S01]  /*5600*/  FMUL.FTZ R8, R8, UR8 ;  /* 0x0000000808087c20 */ /* 0x000fe20008410000 */
[C---:B------:R-:W-:Y:S01]  /*5610*/  FADD.FTZ R14, -R80.reuse, R14 ;  /* 0x0000000e500e7221 */ /* 0x040fe20000010100 */
[----:B------:R-:W-:Y:S01]  /*5620*/  FADD.FTZ R15, -R80, R15 ;  /* 0x0000000f500f7221 */ /* 0x000fe20000010100 */
[----:B------:R-:W-:Y:S01]  /*5630*/  FMUL.FTZ R13, R17, R13 ;  /* 0x0000000d110d7220 */ /* 0x000fe20000410000 */
[----:B------:R-:W-:Y:S01]  /*5640*/  FMUL.FTZ R8, R72, R8 ;  /* 0x0000000848087220 */ /* 0x000fe20000410000 */
[C---:B------:R-:W-:Y:S01]  /*5650*/  FADD.FTZ R18, -R80.reuse, R18 ;  /* 0x0000001250127221 */ /* 0x040fe20000010100 */
[----:B--2---:R-:W-:Y:S01]  /*5660*/  FADD.FTZ R4, -R80, R7 ;  /* 0x0000000750047221 */ /* 0x004fe20000010100 */
[----:B------:R-:W-:Y:S01]  /*5670*/  F2FP.F16.F32.PACK_AB R7, R5, R12 ;  /* 0x0000000c0507723e */ /* 0x000fe200000000ff */
[----:B------:R-:W-:Y:S01]  /*5680*/  FFMA.FTZ R5, -R97, R97, 1 ;  /* 0x3f80000061057423 */ /* 0x000fe20000010161 */
[----:B------:R-:W-:Y:S01]  /*5690*/  F2FP.F16.F32.PACK_AB R8, R8, R13 ;  /* 0x0000000d0808723e */ /* 0x000fe200000000ff */
[----:B------:R-:W-:Y:S01]  /*56a0*/  FMUL.FTZ R12, R110, R4 ;  /* 0x000000046e0c7220 */ /* 0x000fe20000410000 */
[----:B------:R-:W-:Y:S01]  /*56b0*/  FFMA.FTZ R4, -R99, R99, 1 ;  /* 0x3f80000063047423 */ /* 0x000fe20000010163 */
[----:B------:R-:W-:Y:S01]  /*56c0*/  FADD.FTZ R13, -R80, R11 ;  /* 0x0000000b500d7221 */ /* 0x000fe20000010100 */
[----:B------:R-:W-:Y:S01]  /*56d0*/  FMUL.FTZ R11, R109, R16 ;  /* 0x000000106d0b7220 */ /* 0x000fe20000410000 */
[----:B------:R-:W-:Y:S01]  /*56e0*/  FMUL.FTZ R16, R107, R14 ;  /* 0x0000000e6b107220 */ /* 0x000fe20000410000 */
[----:B------:R-:W-:Y:S01]  /*56f0*/  FMUL.FTZ R10, R4, UR8 ;  /* 0x00000008040a7c20 */ /* 0x000fe20008410000 */
[----:B------:R-:W-:Y:S01]  /*5700*/  FMUL.FTZ R4, R5, UR8 ;  /* 0x0000000805047c20 */ /* 0x000fe20008410000 */
[----:B------:R-:W-:Y:S01]  /*5710*/  FFMA.FTZ R5, -R98, R98, 1 ;  /* 0x3f80000062057423 */ /* 0x000fe20000010162 */
[----:B------:R-:W-:Y:S01]  /*5720*/  FMUL.FTZ R13, R108, R13 ;  /* 0x0000000d6c0d7220 */ /* 0x000fe20000410000 */
[----:B------:R-:W-:Y:S01]  /*5730*/  FMUL.FTZ R10, R6, R10 ;  /* 0x0000000a060a7220 */ /* 0x000fe20000410000 */
[----:B------:R-:W-:Y:S01]  /*5740*/  FMUL.FTZ R4, R12, R4 ;  /* 0x000000040c047220 */ /* 0x000fe20000410000 */
[----:B------:R-:W-:Y:S01]  /*5750*/  FFMA.FTZ R6, -R94, R94, 1 ;  /* 0x3f8000005e067423 */ /* 0x000fe2000001015e */
[----:B------:R-:W-:Y:S01]  /*5760*/  FMUL.FTZ R5, R5, UR8 ;  /* 0x0000000805057c20 */ /* 0x000fe20008410000 */
[----:B------:R-:W-:Y:S01]  /*5770*/  FMUL.FTZ R17, R106, R15 ;  /* 0x0000000f6a117220 */ /* 0x000fe20000410000 */
[----:B------:R-:W-:Y:S01]  /*5780*/  FADD.FTZ R19, -R80, R19 ;  /* 0x0000001350137221 */ /* 0x000fe20000010100 */
[----:B------:R-:W-:Y:S01]  /*5790*/  F2FP.F16.F32.PACK_AB R4, R4, R10 ;  /* 0x0000000a0404723e */ /* 0x000fe200000000ff */
[----:B------:R-:W-:Y:S01]  /*57a0*/  FMUL.FTZ R6, R6, UR8 ;  /* 0x0000000806067c20 */ /* 0x000fe20008410000 */
[----:B------:R-:W-:Y:S01]  /*57b0*/  FMUL.FTZ R5, R11, R5 ;  /* 0x000000050b057220 */ /* 0x000fe20000410000 */
[----:B------:R-:W-:Y:S01]  /*57c0*/  FFMA.FTZ R11, -R96, R96, 1 ;  /* 0x3f800000600b7423 */ /* 0x000fe20000010160 */
[----:B------:R-:W-:Y:S01]  /*57d0*/  FFMA.FTZ R10, -R95, R95, 1 ;  /* 0x3f8000005f0a7423 */ /* 0x000fe2000001015f */
[----:B------:R2:W-:Y:S01]  /*57e0*/  STS [R103+0x12400], R4 ;  /* 0x0124000467007388 */ /* 0x0005e20000000800 */
[----:B------:R-:W-:Y:S01]  /*57f0*/  FMUL.FTZ R6, R13, R6 ;  /* 0x000000060d067220 */ /* 0x000fe20000410000 */
[----:B------:R-:W-:Y:S01]  /*5800*/  FMUL.FTZ R11, R11, UR8 ;  /* 0x000000080b0b7c20 */ /* 0x000fe20008410000 */
[----:B------:R-:W-:Y:S01]  /*5810*/  FMUL.FTZ R10, R10, UR8 ;  /* 0x000000080a0a7c20 */ /* 0x000fe20008410000 */
[----:B------:R-:W-:Y:S01]  /*5820*/  STS [R102+0x12000], R9 ;  /* 0x0120000966007388 */ /* 0x000fe20000000800 */
[----:B------:R-:W-:Y:S01]  /*5830*/  FFMA.FTZ R13, -R93, R93, 1 ;  /* 0x3f8000005d0d7423 */ /* 0x000fe2000001015d */
[----:B------:R-:W-:Y:S01]  /*5840*/  F2FP.F16.F32.PACK_AB R6, R6, R5 ;  /* 0x000000050606723e */ /* 0x000fe200000000ff */
[----:B------:R-:W-:Y:S01]  /*5850*/  FFMA.FTZ R12, -R92, R92, 1 ;  /* 0x3f8000005c0c7423 */ /* 0x000fe2000001015c */
[----:B------:R-:W-:Y:S01]  /*5860*/  FMUL.FTZ R11, R16, R11 ;  /* 0x0000000b100b7220 */ /* 0x000fe20000410000 */
[----:B------:R-:W-:Y:S01]  /*5870*/  FMUL.FTZ R10, R17, R10 ;  /* 0x0000000a110a7220 */ /* 0x000fe20000410000 */
[----:B------:R-:W-:Y:S01]  /*5880*/  FMUL.FTZ R14, R105, R18 ;  /* 0x00000012690e7220 */ /* 0x000fe20000410000 */
[----:B------:R-:W-:Y:S01]  /*5890*/  STS [R102+0x12400], R6 ;  /* 0x0124000666007388 */ /* 0x000fe20000000800 */
[----:B------:R-:W-:Y:S01]  /*58a0*/  FMUL.FTZ R15, R104, R19 ;  /* 0x00000013680f7220 */ /* 0x000fe20000410000 */
[----:B------:R-:W-:Y:S01]  /*58b0*/  FMUL.FTZ R13, R13, UR8 ;  /* 0x000000080d0d7c20 */ /* 0x000fe20008410000 */
[----:B------:R-:W-:Y:S01]  /*58c0*/  FMUL.FTZ R12, R12, UR8 ;  /* 0x000000080c0c7c20 */ /* 0x000fe20008410000 */
[----:B------:R-:W-:Y:S01]  /*58d0*/  F2FP.F16.F32.PACK_AB R5, R10, R11 ;  /* 0x0000000b0a05723e */ /* 0x000fe200000000ff */
[----:B------:R-:W-:Y:S01]  /*58e0*/  STS [R101+0x12000], R8 ;  /* 0x0120000865007388 */ /* 0x000fe20000000800 */
[----:B------:R-:W-:Y:S01]  /*58f0*/  FMUL.FTZ R13, R14, R13 ;  /* 0x0000000d0e0d7220 */ /* 0x000fe20000410000 */
[----:B------:R-:W-:Y:S02]  /*5900*/  FMUL.FTZ R12, R15, R12 ;  /* 0x0000000c0f0c7220 */ /* 0x000fe40000410000 */
[----:B------:R-:W-:Y:S04]  /*5910*/  STS [R101+0x12400], R5 ;  /* 0x0124000565007388 */ /* 0x000fe80000000800 */
[----:B------:R-:W-:Y:S01]  /*5920*/  STS [R100+0x12000], R7 ;  /* 0x0120000764007388 */ /* 0x000fe20000000800 */
[----:B--2---:R-:W-:Y:S03]  /*5930*/  F2FP.F16.F32.PACK_AB R4, R12, R13 ;  /* 0x0000000d0c04723e */ /* 0x004fe600000000ff */
[----:B------:R1:W5:Y:S04]  /*5940*/  LDL.LU R111, [R1+0xb4] ;  /* 0x0000b400016f7983 */ /* 0x0003680000300800 */
[----:B------:R-:W-:Y:S01]  /*5950*/  STS [R100+0x12400], R4 ;  /* 0x0124000464007388 */ /* 0x000fe20000000800 */
[----:B------:R-:W-:Y:S06]  /*5960*/  BAR.SYNC.DEFER_BLOCKING 0x0 ;  /* 0x0000000000007b1d */ /* 0x000fec0000010000 */
[----:B------:R-:W-:Y:S04]  /*5970*/  LDSM.16.MT88.4 R4, [R3+0x14000] ;  /* 0x014000000304783b */ /* 0x000fe80000004200 */
[----:B------:R-:W2:Y:S04]  /*5980*/  LDSM.16.MT88.4 R8, [R0+0x6000] ;  /* 0x006000000008783b */ /* 0x000ea80000004200 */
[----:B------:R1:W5:Y:S04]  /*5990*/  LDL.LU R110, [R1+0xb0] ;  /* 0x0000b000016e7983 */ /* 0x0003680000300800 */
[----:B------:R1:W5:Y:S04]  /*59a0*/  LDL.LU R109, [R1+0xac] ;  /* 0x0000ac00016d7983 */ /* 0x0003680000300800 */
[----:B------:R-:W3:Y:S04]  /*59b0*/  LDSM.16.MT88.4 R12, [R2+0x14000] ;  /* 0x01400000020c783b */ /* 0x000ee80000004200 */
[----:B------:R1:W5:Y:S04]  /*59c0*/  LDL.LU R108, [R1+0xa8] ;  /* 0x0000a800016c7983 */ /* 0x0003680000300800 */
[----:B------:R1:W5:Y:S04]  /*59d0*/  LDL.LU R107, [R1+0xa4] ;  /* 0x0000a400016b7983 */ /* 0x0003680000300800 */
[----:B------:R1:W5:Y:S04]  /*59e0*/  LDL.LU R106, [R1+0xa0] ;  /* 0x0000a000016a7983 */ /* 0x0003680000300800 */
[----:B------:R1:W5:Y:S04]  /*59f0*/  LDL.LU R105, [R1+0x9c] ;  /* 0x00009c0001697983 */ /* 0x0003680000300800 */
[----:B------:R-:W4:Y:S04]  /*5a00*/  LDSM.16.MT88.4 R16, [R0+0x8000] ;  /* 0x008000000010783b */ /* 0x000f280000004200 */
[----:B------:R1:W5:Y:S01]  /*5a10*/  LDL.LU R104, [R1+0x98] ;  /* 0x0000980001687983 */ /* 0x0003620000300800 */
[-C--:B--2---:R-:W-:Y:S03]  /*5a20*/  HMMA.16816.F32 R20, R4, R8.reuse, R20 ;  /* 0x000000080414723c */ /* 0x084fe60000001814 */
[----:B------:R1:W5:Y:S04]  /*5a30*/  LDL.LU R103, [R1+0x94] ;  /* 0x0000940001677983 */ /* 0x0003680000300800 */
[----:B------:R1:W5:Y:S04]  /*5a40*/  LDL.LU R102, [R1+0x90] ;  /* 0x0000900001667983 */ /* 0x0003680000300800 */
[----:B------:R1:W5:Y:S01]  /*5a50*/  LDL.LU R101, [R1+0x8c] ;  /* 0x00008c0001657983 */ /* 0x0003620000300800 */
[C---:B---3--:R-:W-:Y:S03]  /*5a60*/  HMMA.16816.F32 R24, R12.reuse, R8, R24 ;  /* 0x000000080c18723c */ /* 0x048fe60000001818 */
[----:B------:R1:W5:Y:S04]  /*5a70*/  LDL.LU R100, [R1+0x88] ;  /* 0x0000880001647983 */ /* 0x0003680000300800 */
[----:B------:R1:W5:Y:S01]  /*5a80*/  LDL R96, [R1+0x68] ;  /* 0x0000680001607983 */ /* 0x0003620000100800 */
[-C--:B------:R-:W-:Y:S03]  /*5a90*/  HMMA.16816.F32 R28, R12, R10.reuse, R28 ;  /* 0x0000000a0c1c723c */ /* 0x080fe6000000181c */
[----:B------:R-:W2:Y:S03]  /*5aa0*/  LDSM.16.MT88.4 R68, [R0+0xa000] ;  /* 0x00a000000044783b */ /* 0x000ea60000004200 */
[C---:B------:R-:W-:Y:S01]  /*5ab0*/  HMMA.16816.F32 R32, R4.reuse, R10, R32 ;  /* 0x0000000a0420723c */ /* 0x040fe20000001820 */
[----:B------:R-:W-:Y:S04]  /*5ac0*/  LDSM.16.MT88.4 R72, [R3+0x14800] ;  /* 0x014800000348783b */ /* 0x000fe80000004200 */
[----:B------:R-:W3:Y:S01]  /*5ad0*/  LDSM.16.MT88.4 R76, [R0+0x6800] ;  /* 0x00680000004c783b */ /* 0x000ee20000004200 */
[-C--:B----4-:R-:W-:Y:S03]  /*5ae0*/  HMMA.16816.F32 R36, R4, R16.reuse, R36 ;  /* 0x000000100424723c */ /* 0x090fe60000001824 */
[----:B------:R-:W4:Y:S04]  /*5af0*/  LDSM.16.MT88.4 R80, [R2+0x14800] ;  /* 0x014800000250783b */ /* 0x000f280000004200 */
[----:B------:R-:W1:Y:S01]  /*5b00*/  LDSM.16.MT88.4 R84, [R0+0x8800] ;  /* 0x008800000054783b */ /* 0x000e620000004200 */
[C---:B------:R-:W-:Y:S03]  /*5b10*/  HMMA.16816.F32 R40, R12.reuse, R16, R40 ;  /* 0x000000100c28723c */ /* 0x040fe60000001828 */
[----:B------:R-:W1:Y:S03]  /*5b20*/  LDSM.16.MT88.4 R8, [R0+0xa800] ;  /* 0x00a800000008783b */ /* 0x000e660000004200 */
[-C--:B------:R-:W-:Y:S01]  /*5b30*/  HMMA.16816.F32 R44, R12, R18.reuse, R44 ;  /* 0x000000120c2c723c */ /* 0x080fe2000000182c */
[----:B------:R-:W-:Y:S04]  /*5b40*/  LDSM.16.MT88.4 R88, [R0+0x7800] ;  /* 0x007800000058783b */ /* 0x000fe80000004200 */
[----:B------:R-:W-:Y:S01]  /*5b50*/  LDSM.16.MT88.4 R92, [R2+0x15800] ;  /* 0x01580000025c783b */ /* 0x000fe20000004200 */
[C---:B------:R-:W-:Y:S03]  /*5b60*/  HMMA.16816.F32 R48, R4.reuse, R18, R48 ;  /* 0x000000120430723c */ /* 0x040fe60000001830 */
[----:B------:R-:W-:Y:S03]  /*5b70*/  LDSM.16.MT88.4 R16, [R2+0x15000] ;  /* 0x015000000210783b */ /* 0x000fe60000004200 */
[-C--:B--2---:R-:W-:Y:S06]  /*5b80*/  HMMA.16816.F32 R52, R4, R68.reuse, R52 ;  /* 0x000000440434723c */ /* 0x084fec0000001834 */
[C---:B------:R-:W-:Y:S06]  /*5b90*/  HMMA.16816.F32 R56, R12.reuse, R68, R56 ;  /* 0x000000440c38723c */ /* 0x040fec0000001838 */
[-C--:B------:R-:W-:Y:S01]  /*5ba0*/  HMMA.16816.F32 R60, R12, R70.reuse, R60 ;  /* 0x000000460c3c723c */ /* 0x080fe2000000183c */
[----:B------:R-:W-:Y:S05]  /*5bb0*/  LDSM.16.MT88.4 R12, [R0+0x7000] ;  /* 0x00700000000c783b */ /* 0x000fea0000004200 */
[----:B------:R-:W-:Y:S01]  /*5bc0*/  HMMA.16816.F32 R64, R4, R70, R64 ;  /* 0x000000460440723c */ /* 0x000fe20000001840 */
[----:B------:R-:W2:Y:S04]  /*5bd0*/  LDSM.16.MT88.4 R4, [R3+0x15000] ;  /* 0x015000000304783b */ /* 0x000ea80000004200 */
[----:B------:R-:W2:Y:S01]  /*5be0*/  LDSM.16.MT88.4 R68, [R0+0x9000] ;  /* 0x009000000044783b */ /* 0x000ea20000004200 */
[-C--:B---3--:R-:W-:Y:S06]  /*5bf0*/  HMMA.16816.F32 R20, R72, R76.reuse, R20 ;  /* 0x0000004c4814723c */ /* 0x088fec0000001814 */
[C---:B----4-:R-:W-:Y:S06]  /*5c00*/  HMMA.16816.F32 R24, R80.reuse, R76, R24 ;  /* 0x0000004c5018723c */ /* 0x050fec0000001818 */
[-C--:B------:R-:W-:Y:S06]  /*5c10*/  HMMA.16816.F32 R28, R80, R78.reuse, R28 ;  /* 0x0000004e501c723c */ /* 0x080fec000000181c */
[C---:B------:R-:W-:Y:S01]  /*5c20*/  HMMA.16816.F32 R32, R72.reuse, R78, R32 ;  /* 0x0000004e4820723c */ /* 0x040fe20000001820 */
[----:B------:R-:W3:Y:S05]  /*5c30*/  LDSM.16.MT88.4 R76, [R0+0xb000] ;  /* 0x00b00000004c783b */ /* 0x000eea0000004200 */
[-C--:B-1----:R-:W-:Y:S06]  /*5c40*/  HMMA.16816.F32 R36, R72, R84.reuse, R36 ;  /* 0x000000544824723c */ /* 0x082fec0000001824 */
[C---:B------:R-:W-:Y:S06]  /*5c50*/  HMMA.16816.F32 R40, R80.reuse, R84, R40 ;  /* 0x000000545028723c */ /* 0x040fec0000001828 */
[-C--:B------:R-:W-:Y:S06]  /*5c60*/  HMMA.16816.F32 R44, R80, R86.reuse, R44 ;  /* 0x00000056502c723c */ /* 0x080fec000000182c */
[C---:B------:R-:W-:Y:S01]  /*5c70*/  HMMA.16816.F32 R48, R72.reuse, R86, R48 ;  /* 0x000000564830723c */ /* 0x040fe20000001830 */
[----:B------:R-:W1:Y:S05]  /*5c80*/  LDSM.16.MT88.4 R84, [R3+0x15800] ;  /* 0x015800000354783b */ /* 0x000e6a0000004200 */
[-C--:B------:R-:W-:Y:S06]  /*5c90*/  HMMA.16816.F32 R52, R72, R8.reuse, R52 ;  /* 0x000000084834723c */ /* 0x080fec0000001834 */
[C---:B------:R-:W-:Y:S06]  /*5ca0*/  HMMA.16816.F32 R56, R80.reuse, R8, R56 ;  /* 0x000000085038723c */ /* 0x040fec0000001838 */
[-C--:B------:R-:W-:Y:S01]  /*5cb0*/  HMMA.16816.F32 R60, R80, R10.reuse, R60 ;  /* 0x0000000a503c723c */ /* 0x080fe2000000183c */
[----:B------:R-:W4:Y:S05]  /*5cc0*/  LDSM.16.MT88.4 R80, [R0+0x9800] ;  /* 0x009800000050783b */ /* 0x000f2a0000004200 */
[----:B------:R-:W-:Y:S01]  /*5cd0*/  HMMA.16816.F32 R64, R72, R10, R64 ;  /* 0x0000000a4840723c */ /* 0x000fe20000001840 */
[----:B------:R-:W4:Y:S01]  /*5ce0*/  LDSM.16.MT88.4 R8, [R0+0xb800] ;  /* 0x00b800000008783b */ /* 0x000f220000004200 */
[----:B------:R-:W-:Y:S04]  /*5cf0*/  BAR.SYNC.DEFER_BLOCKING 0x0 ;  /* 0x0000000000007b1d */ /* 0x000fe80000010000 */
        /* <DEDUP_REMOVED lines=12> */
[-C--:B-1----:R-:W-:Y:S06]  /*5dc0*/  HMMA.16816.F32 R20, R84, R88.reuse, R20 ;  /* 0x000000585414723c */ /* 0x082fec0000001814 */
[C---:B------:R-:W-:Y:S06]  /*5dd0*/  HMMA.16816.F32 R24, R92.reuse, R88, R24 ;  /* 0x000000585c18723c */ /* 0x040fec0000001818 */
[-C--:B------:R-:W-:Y:S06]  /*5de0*/  HMMA.16816.F32 R28, R92, R90.reuse, R28 ;  /* 0x0000005a5c1c723c */ /* 0x080fec000000181c */
[C---:B------:R-:W-:Y:S06]  /*5df0*/  HMMA.16816.F32 R32, R84.reuse, R90, R32 ;  /* 0x0000005a5420723c */ /* 0x040fec0000001820 */
        /* <DEDUP_REMOVED lines=64> */
.L_x_583:
        /* <DEDUP_REMOVED lines=430> */
.L_x_584:
        /* <DEDUP_REMOVED lines=175> */
.L_x_586:
        /* <DEDUP_REMOVED lines=19> */
.L_x_587:
        /* <DEDUP_REMOVED lines=53> */
.L_x_589:
[----:B------:R-:W-:Y:S05]  /*8c50*/  BSYNC B0 ;  /* 0x0000000000007941 */ /* 0x000fea0003800000 */
.L_x_588:
        /* <DEDUP_REMOVED lines=20> */
.L_x_591:
[----:B------:R-:W-:Y:S05]  /*8da0*/  BSYNC B0 ;  /* 0x0000000000007941 */ /* 0x000fea0003800000 */
.L_x_590:
        /* <DEDUP_REMOVED lines=35> */
.L_x_593:
[----:B------:R-:W-:Y:S05]  /*8fe0*/  BSYNC B0 ;  /* 0x0000000000007941 */ /* 0x000fea0003800000 */
.L_x_592:
        /* <DEDUP_REMOVED lines=21> */
.L_x_566:
        /* <DEDUP_REMOVED lines=24> */
.L_x_595:
        /* <DEDUP_REMOVED lines=22> */
.L_x_596:
        /* <DEDUP_REMOVED lines=42> */
.L_x_598:
[----:B------:R-:W-:Y:S05]  /*96c0*/  BSYNC B0 ;  /* 0x0000000000007941 */ /* 0x000fea0003800000 */
.L_x_597:
        /* <DEDUP_REMOVED lines=19> */
.L_x_600:
[----:B------:R-:W-:Y:S05]  /*9800*/  BSYNC B0 ;  /* 0x0000000000007941 */ /* 0x000fea0003800000 */
.L_x_599:
        /* <DEDUP_REMOVED lines=32> */
.L_x_602:
[----:B------:R-:W-:Y:S05]  /*9a10*/  BSYNC B0 ;  /* 0x0000000000007941 */ /* 0x000fea0003800000 */
.L_x_601:
        /* <DEDUP_REMOVED lines=19> */
.L_x_594:
[----:B------:R-:W-:Y:S05]  /*9b50*/  BSYNC B1 ;  /* 0x0000000000017941 */ /* 0x000fea0003800000 */
.L_x_561:
[----:B------:R-:W-:Y:S02]  /*9b60*/  ULDC UR5, c[0x0][0xc] ;  /* 0x0000030000057ab9 */ /* 0x000fe40000000800 */
[----:B------:R-:W-:-:S04]  /*9b70*/  UIADD3 UR26, UR5, UR26, URZ ;  /* 0x0000001a051a7290 */ /* 0x000fc8000fffe03f */
[----:B------:R-:W-:-:S06]  /*9b80*/  UISETP.GE.AND UP0, UPT, UR26, UR59, UPT ;  /* 0x0000003b1a00728c */ /* 0x000fcc000bf06270 */
[----:B------:R-:W-:-:S13]  /*9b90*/  PLOP3.LUT P0, PT, PT, PT, UP0, 0x80, 0x0 ;  /* 0x000000000000781c */ /* 0x000fda0003f0f008 */
[----:B------:R-:W-:Y:S05]  /*9ba0*/  @P0 BRA `(.L_x_603) ;  /* 0x0000000000040947 */ /* 0x000fea0003800000 */
[----:B------:R-:W-:Y:S05]  /*9bb0*/  BRA `(.L_x_604) ;  /* 0xffffff6c00ec7947 */ /* 0x000fea000383ffff */
.L_x_603:
[----:B------:R-:W-:Y:S05]  /*9bc0*/  EXIT ;  /* 0x000000000000794d */ /* 0x000fea0003800000 */
.L_x_605:
        /* <DEDUP_REMOVED lines=11> */
.L_x_1596:


//--------------------- .text._ZN5flash44flash_bwd_dq_dk_dv_loop_seqk_parallel_kernelI23Flash_bwd_kernel_traitsILi192ELi64ELi64ELi8ELi4ELi2ELi2ELb1ELb1EN7cutlass6half_tE19Flash_kernel_traitsILi192ELi64ELi64ELi8ES3_EELb1ELb0ELb1ELb0ELb0ELb0ELb0EEEvNS_16Flash_bwd_paramsE --------------------------
	.section	.text._ZN5flash44flash_bwd_dq_dk_dv_loop_seqk_parallel_kernelI23Flash_bwd_kernel_traitsILi192ELi64ELi64ELi8ELi4ELi2ELi2ELb1ELb1EN7cutlass6half_tE19Flash_kernel_traitsILi192ELi64ELi64ELi8ES3_EELb1ELb0ELb1ELb0ELb0ELb0ELb0EEEvNS_16Flash_bwd_paramsE,"ax",@progbits
	.align	128
        .global         _ZN5flash44flash_bwd_dq_dk_dv_loop_seqk_parallel_kernelI23Flash_bwd_kernel_traitsILi192ELi64ELi64ELi8ELi4ELi2ELi2ELb1ELb1EN7cutlass6half_tE19Flash_kernel_traitsILi192ELi64ELi64ELi8ES3_EELb1ELb0ELb1ELb0ELb0ELb0ELb0EEEvNS_16Flash_bwd_paramsE
        .type           _ZN5flash44flash_bwd_dq_dk_dv_loop_seqk_parallel_kernelI23Flash_bwd_kernel_traitsILi192ELi64ELi64ELi8ELi4ELi2ELi2ELb1ELb1EN7cutlass6half_tE19Flash_kernel_traitsILi192ELi64ELi64ELi8ES3_EELb1ELb0ELb1ELb0ELb0ELb0ELb0EEEvNS_16Flash_bwd_paramsE,@function
        .size           _ZN5flash44flash_bwd_dq_dk_dv_loop_seqk_parallel_kernelI23Flash_bwd_kernel_traitsILi192ELi64ELi64ELi8ELi4ELi2ELi2ELb1ELb1EN7cutlass6half_tE19Flash_kernel_traitsILi192ELi64ELi64ELi8ES3_EELb1ELb0ELb1ELb0ELb0ELb0ELb0EEEvNS_16Flash_bwd_paramsE,(.L_x_1597 - _ZN5flash44flash_bwd_dq_dk_dv_loop_seqk_parallel_kernelI23Flash_bwd_kernel_traitsILi192ELi64ELi64ELi8ELi4ELi2ELi2ELb1ELb1EN7cutlass6half_tE19Flash_kernel_traitsILi192ELi64ELi64ELi8ES3_EELb1ELb0ELb1ELb0ELb0ELb0ELb0EEEvNS_16Flash_bwd_paramsE)
        .other          _ZN5flash44flash_bwd_dq_dk_dv_loop_seqk_parallel_kernelI23Flash_bwd_kernel_traitsILi192ELi64ELi64ELi8ELi4ELi2ELi2ELb1ELb1EN7cutlass6half_tE19Flash_kernel_traitsILi192ELi64ELi64ELi8ES3_EELb1ELb0ELb1ELb0ELb0ELb0ELb0EEEvNS_16Flash_bwd_paramsE,@"STO_CUDA_ENTRY STV_DEFAULT"
_ZN5flash44flash_bwd_dq_dk_dv_loop_seqk_parallel_kernelI23Flash_bwd_kernel_traitsILi192ELi64ELi64ELi8ELi4ELi2ELi2ELb1ELb1EN7cutlass6half_tE19Flash_kernel_traitsILi192ELi64ELi64ELi8ES3_EELb1ELb0ELb1ELb0ELb0ELb0ELb0EEEvNS_16Flash_bwd_paramsE:
.text._ZN5flash44flash_bwd_dq_dk_dv_loop_seqk_parallel_kernelI23Flash_bwd_kernel_traitsILi192ELi64ELi64ELi8ELi4ELi2ELi2ELb1ELb1EN7cutlass6half_tE19Flash_kernel_traitsILi192ELi64ELi64ELi8ES3_EELb1ELb0ELb1ELb0ELb0ELb0ELb0EEEvNS_16Flash_bwd_paramsE:
        /* <DEDUP_REMOVED lines=16> */
[----:B------:R-:W-:-:S06]  /*0100*/  ULDC UR60, c[0x0][0x394] ;  /* 0x0000e500003c7ab9 */ /* 0x000fcc0000000800 */
[----:B------:R-:W4:Y:S08]  /*0110*/  S2UR UR56, SR_CTAID.Z ;  /* 0x00000000003879c3 */ /* 0x000f300000002700 */
[----:B------:R-:W5:Y:S01]  /*0120*/  S2UR UR45, SR_CTAID.Y ;  /* 0x00000000002d79c3 */ /* 0x000f620000002600 */
[----:B---3--:R-:W-:Y:S01]  /*0130*/  ULEA UR4, UR5, UR4, 0x18 ;  /* 0x0000000405047291 */ /* 0x008fe2000f8ec03f */
[----:B--2---:R-:W-:Y:S01]  /*0140*/  SHF.R.S32.HI R2, RZ, 0x1f, R8 ;  /* 0x0000001fff027819 */ /* 0x004fe20000011408 */
[----:B----4-:R-:W-:-:S03]  /*0150*/  USHF.R.S32.HI UR5, URZ, 0x1f, UR56 ;  /* 0x0000001f3f057899 */ /* 0x010fc60008011438 */
[CC--:B-1----:R-:W-:Y:S02]  /*0160*/  LEA.HI R0, R2.reuse, R8.reuse, RZ, 0x5 ;  /* 0x0000000802007211 */ /* 0x0c2fe400078f28ff */
[CC--:B------:R-:W-:Y:S02]  /*0170*/  LEA.HI R12, R2.reuse, R8.reuse, RZ, 0x3 ;  /* 0x00000008020c7211 */ /* 0x0c0fe400078f18ff */
[CC--:B------:R-:W-:Y:S01]  /*0180*/  LEA.HI R3, R2.reuse, R8.reuse, RZ, 0x4 ;  /* 0x0000000802037211 */ /* 0x0c0fe200078f20ff */
[----:B-----5:R-:W-:Y:S01]  /*0190*/  USHF.L.U32 UR6, UR45, 0x7, URZ ;  /* 0x000000072d067899 */ /* 0x020fe2000800063f */
        /* <DEDUP_REMOVED lines=17> */
[----:B------:R-:W-:Y:S02]  /*02b0*/  SHF.R.S32.HI R13, RZ, 0x3, R12 ;  /* 0x00000003ff0d7819 */ /* 0x000fe4000001140c */
[----:B------:R-:W-:Y:S02]  /*02c0*/  SHF.R.S32.HI R6, RZ, 0x4, R3 ;  /* 0x00000004ff067819 */ /* 0x000fe40000011403 */
[----:B------:R-:W-:Y:S01]  /*02d0*/  LEA.HI R0, R0, R4, RZ, 0x1 ;  /* 0x0000000400007211 */ /* 0x000fe200078f08ff */
[----:B------:R-:W-:Y:S01]  /*02e0*/  IMAD.SHL.U32 R13, R13, 0x40, RZ ;  /* 0x000000400d0d7824 */ /* 0x000fe200078e00ff */
[----:B------:R-:W-:Y:S02]  /*02f0*/  LOP3.LUT R7, R2, 0xfffffffc, RZ, 0xc0, !PT ;  /* 0xfffffffc02077812 */ /* 0x000fe400078ec0ff */
[----:B------:R-:W-:-:S02]  /*0300*/  LEA.HI R3, R3, R6, RZ, 0x1 ;  /* 0x0000000603037211 */ /* 0x000fc400078f08ff */
[----:B------:R-:W-:Y:S01]  /*0310*/  LOP3.LUT R0, R0, 0xfffffffe, RZ, 0xc0, !PT ;  /* 0xfffffffe00007812 */ /* 0x000fe200078ec0ff */
[----:B------:R-:W-:Y:S01]  /*0320*/  IMAD.IADD R20, R4, 0x1, -R7 ;  /* 0x0000000104147824 */ /* 0x000fe200078e0a07 */
[----:B------:R-:W-:Y:S02]  /*0330*/  LEA.HI R2, R8, R9, RZ, 0x3 ;  /* 0x0000000908027211 */ /* 0x000fe400078f18ff */
[----:B------:R-:W-:Y:S01]  /*0340*/  LOP3.LUT R3, R3, 0xfffffffe, RZ, 0xc0, !PT ;  /* 0xfffffffe03037812 */ /* 0x000fe200078ec0ff */
[----:B------:R-:W-:Y:S01]  /*0350*/  IMAD.IADD R15, R4, 0x1, -R0 ;  /* 0x00000001040f7824 */ /* 0x000fe200078e0a00 */
[----:B------:R-:W-:Y:S01]  /*0360*/  LOP3.LUT R2, R2, 0xfffffff8, RZ, 0xc0, !PT ;  /* 0xfffffff802027812 */ /* 0x000fe200078ec0ff */
[----:B------:R-:W-:Y:S01]  /*0370*/  STL [R1+0x84], R20 ;  /* 0x0000841401007387 */ /* 0x000fe20000100800 */
[----:B------:R-:W-:Y:S01]  /*0380*/  LOP3.LUT R0, R13, 0x1c0, RZ, 0xc0, !PT ;  /* 0x000001c00d007812 */ /* 0x000fe200078ec0ff */
[----:B------:R-:W-:Y:S01]  /*0390*/  IMAD.IADD R14, R6, 0x1, -R3 ;  /* 0x00000001060e7824 */ /* 0x000fe200078e0a03 */
[----:B------:R-:W-:Y:S01]  /*03a0*/  SHF.R.S32.HI R4, RZ, 0x1f, R10 ;  /* 0x0000001fff047819 */ /* 0x000fe2000001140a */
[----:B------:R-:W-:Y:S01]  /*03b0*/  IMAD.IADD R7, R9, 0x1, -R2 ;  /* 0x0000000109077824 */ /* 0x000fe200078e0a02 */
[----:B------:R-:W-:Y:S01]  /*03c0*/  LOP3.LUT R3, R0, 0x38, R22, 0xf8, !PT ;  /* 0x0000003800037812 */ /* 0x000fe200078ef816 */
[----:B------:R-:W-:Y:S01]  /*03d0*/  STL [R1+0x48], R22 ;  /* 0x0000481601007387 */ /* 0x000fe20000100800 */
[----:B------:R-:W-:Y:S01]  /*03e0*/  SHF.R.U32.HI R2, RZ, 0x3, R0 ;  /* 0x00000003ff027819 */ /* 0x000fe20000011600 */
[----:B------:R-:W-:Y:S01]  /*03f0*/  IMAD.SHL.U32 R0, R5, 0x40, RZ ;  /* 0x0000004005007824 */ /* 0x000fe200078e00ff */
[----:B------:R-:W-:-:S02]  /*0400*/  LEA.HI R19, R4, R10, RZ, 0x2 ;  /* 0x0000000a04137211 */ /* 0x000fc400078f10ff */
[----:B------:R-:W-:Y:S01]  /*0410*/  LOP3.LUT R9, R3, R2, RZ, 0x3c, !PT ;  /* 0x0000000203097212 */ /* 0x000fe200078e3cff */
[----:B------:R-:W-:Y:S01]  /*0420*/  IMAD.SHL.U32 R2, R15, 0x10, RZ ;  /* 0x000000100f027824 */ /* 0x000fe200078e00ff */
[----:B------:R-:W-:Y:S02]  /*0430*/  LOP3.LUT R0, R0, 0x1c0, RZ, 0xc0, !PT ;  /* 0x000001c000007812 */ /* 0x000fe400078ec0ff */
[----:B------:R-:W-:Y:S02]  /*0440*/  SHF.R.S32.HI R3, RZ, 0x1f, R11 ;  /* 0x0000001fff037819 */ /* 0x000fe4000001140b */
[----:B------:R-:W-:Y:S02]  /*0450*/  LOP3.LUT R4, R0, 0x10, R2, 0xf8, !PT ;  /* 0x0000001000047812 */ /* 0x000fe400078ef802 */
[C---:B------:R-:W-:Y:S02]  /*0460*/  LOP3.LUT P4, RZ, R5.reuse, 0x4, RZ, 0xc0, !PT ;  /* 0x0000000405ff7812 */ /* 0x040fe4000788c0ff */
[----:B------:R-:W-:-:S02]  /*0470*/  LOP3.LUT P3, RZ, R5, 0x2, RZ, 0xc0, !PT ;  /* 0x0000000205ff7812 */ /* 0x000fc4000786c0ff */
[----:B------:R-:W-:Y:S01]  /*0480*/  LEA.HI R13, R3, R11, RZ, 0x3 ;  /* 0x0000000b030d7211 */ /* 0x000fe200078f18ff */
[----:B------:R-:W-:Y:S01]  /*0490*/  IMAD.SHL.U32 R3, R14, 0x200, RZ ;  /* 0x000002000e037824 */ /* 0x000fe200078e00ff */
[----:B------:R-:W-:Y:S02]  /*04a0*/  SHF.R.S32.HI R21, RZ, 0x7, R16 ;  /* 0x00000007ff157819 */ /* 0x000fe40000011410 */
[----:B------:R-:W-:Y:S02]  /*04b0*/  LOP3.LUT R5, R0, 0x8, R12, 0xf8, !PT ;  /* 0x0000000800057812 */ /* 0x000fe400078ef80c */
[----:B------:R-:W-:Y:S01]  /*04c0*/  SHF.R.U32.HI R2, RZ, 0x3, R0 ;  /* 0x00000003ff027819 */ /* 0x000fe20000011600 */
[----:B------:R-:W-:Y:S01]  /*04d0*/  IMAD.SHL.U32 R10, R21, 0x20, RZ ;  /* 0x00000020150a7824 */ /* 0x000fe200078e00ff */
[----:B------:R-:W-:Y:S02]  /*04e0*/  LOP3.LUT R4, R4, 0x8, R12, 0xf8, !PT ;  /* 0x0000000804047812 */ /* 0x000fe400078ef80c */
[----:B------:R-:W-:Y:S01]  /*04f0*/  LOP3.LUT R0, R5, R2, RZ, 0x3c, !PT ;  /* 0x0000000205007212 */ /* 0x000fe200078e3cff */
[----:B------:R-:W-:Y:S01]  /*0500*/  IMAD R5, R21, 0x800, R3 ;  /* 0x0000080015057824 */ /* 0x000fe200078e0203 */
[----:B------:R-:W-:Y:S01]  /*0510*/  LOP3.LUT R2, R3, R4, R2, 0xf6, !PT ;  /* 0x0000000403027212 */ /* 0x000fe200078ef602 */
[----:B------:R1:W-:Y:S01]  /*0520*/  STL [R1+0x88], R10 ;  /* 0x0000880a01007387 */ /* 0x0003e20000100800 */
[----:B------:R-:W-:Y:S01]  /*0530*/  SHF.R.S32.HI R3, RZ, 0x6, R17 ;  /* 0x00000006ff037819 */ /* 0x000fe20000011411 */
[----:B------:R-:W-:Y:S01]  /*0540*/  IMAD.IADD R0, R5, 0x1, R0 ;  /* 0x0000000105007824 */ /* 0x000fe200078e0200 */
[----:B------:R-:W-:-:S02]  /*0550*/  LOP3.LUT R6, R13, 0xfffffff8, RZ, 0xc0, !PT ;  /* 0xfffffff80d067812 */ /* 0x000fc400078ec0ff */
[----:B------:R-:W-:Y:S01]  /*0560*/  LOP3.LUT R8, R7, 0x1, RZ, 0xc0, !PT ;  /* 0x0000000107087812 */ /* 0x000fe200078ec0ff */
[C---:B------:R-:W-:Y:S01]  /*0570*/  IMAD R17, R3.reuse, 0x200, R9 ;  /* 0x0000020003117824 */ /* 0x040fe200078e0209 */
[----:B------:R-:W-:Y:S01]  /*0580*/  LEA R2, R2, UR4, 0x1 ;  /* 0x0000000402027c11 */ /* 0x000fe2000f8e08ff */
[----:B------:R-:W-:Y:S01]  /*0590*/  IMAD.SHL.U32 R4, R3, 0x8, RZ ;  /* 0x0000000803047824 */ /* 0x000fe200078e00ff */
[----:B------:R-:W-:Y:S01]  /*05a0*/  ISETP.NE.U32.AND P0, PT, R8, 0x1, PT ;  /* 0x000000010800780c */ /* 0x000fe20003f05070 */
[----:B------:R-:W-:Y:S02]  /*05b0*/  IMAD.SHL.U32 R3, R7, 0x40, RZ ;  /* 0x0000004007037824 */ /* 0x000fe400078e00ff */
[----:B------:R-:W-:Y:S01]  /*05c0*/  IMAD.IADD R6, R11, 0x1, -R6 ;  /* 0x000000010b067824 */ /* 0x000fe200078e0a06 */
[----:B------:R-:W-:Y:S01]  /*05d0*/  R2P PR, R7, 0x6 ;  /* 0x0000000607007804 */ /* 0x000fe20000000000 */
[----:B------:R-:W-:Y:S01]  /*05e0*/  IMAD.SHL.U32 R8, R14, 0x20, RZ ;  /* 0x000000200e087824 */ /* 0x000fe200078e00ff */
[----:B------:R-:W-:Y:S01]  /*05f0*/  LOP3.LUT R3, R3, 0x1c0, RZ, 0xc0, !PT ;  /* 0x000001c003037812 */ /* 0x000fe200078ec0ff */
[----:B------:R-:W-:Y:S01]  /*0600*/  IMAD.SHL.U32 R7, R18, 0x2, RZ ;  /* 0x0000000212077824 */ /* 0x000fe200078e00ff */
[----:B------:R-:W-:-:S02]  /*0610*/  LOP3.LUT R4, R4, 0x18, RZ, 0xc0, !PT ;  /* 0x0000001804047812 */ /* 0x000fc400078ec0ff */
[----:B------:R-:W-:Y:S01]  /*0620*/  LOP3.LUT R9, R3, 0x20, R10, 0xf8, !PT ;  /* 0x0000002003097812 */ /* 0x000fe200078ef80a */
[----:B------:R-:W-:Y:S01]  /*0630*/  IMAD R11, R20, 0x400, R7 ;  /* 0x00000400140b7824 */ /* 0x000fe200078e0207 */
[----:B------:R-:W-:Y:S02]  /*0640*/  SHF.R.U32.HI R5, RZ, 0x3, R3 ;  /* 0x00000003ff057819 */ /* 0x000fe40000011603 */
[C---:B------:R-:W-:Y:S01]  /*0650*/  LOP3.LUT P6, RZ, R6.reuse, 0x4, RZ, 0xc0, !PT ;  /* 0x0000000406ff7812 */ /* 0x040fe200078cc0ff */
[C---:B-1----:R-:W-:Y:S01]  /*0660*/  IMAD.SHL.U32 R10, R6.reuse, 0x40, RZ ;  /* 0x00000040060a7824 */ /* 0x042fe200078e00ff */
[----:B------:R-:W-:Y:S02]  /*0670*/  LOP3.LUT P5, RZ, R6, 0x2, RZ, 0xc0, !PT ;  /* 0x0000000206ff7812 */ /* 0x000fe400078ac0ff */
[----:B------:R-:W-:Y:S02]  /*0680*/  LOP3.LUT R9, R9, R5, RZ, 0x3c, !PT ;  /* 0x0000000509097212 */ /* 0x000fe400078e3cff */
[----:B------:R-:W-:Y:S01]  /*0690*/  LOP3.LUT R6, R5, R3, R4, 0x1e, !PT ;  /* 0x0000000305067212 */ /* 0x000fe200078e1e04 */
[----:B------:R-:W-:Y:S01]  /*06a0*/  IMAD R5, R15, 0x400, R7 ;  /* 0x000004000f057824 */ /* 0x000fe200078e0207 */
[----:B------:R-:W-:Y:S01]  /*06b0*/  LOP3.LUT R12, R4, 0x20, R8, 0xf8, !PT ;  /* 0x00000020040c7812 */ /* 0x000fe200078ef808 */
[----:B------:R-:W-:Y:S01]  /*06c0*/  IMAD.SHL.U32 R7, R14, 0x8, RZ ;  /* 0x000000080e077824 */ /* 0x000fe200078e00ff */
[----:B------:R-:W-:Y:S01]  /*06d0*/  LOP3.LUT R3, R10, 0x1c0, RZ, 0xc0, !PT ;  /* 0x000001c00a037812 */ /* 0x000fe200078ec0ff */
[----:B------:R-:W-:-:S02]  /*06e0*/  IMAD.SHL.U32 R8, R13, 0x40, RZ ;  /* 0x000000400d087824 */ /* 0x000fc400078e00ff */
[----:B------:R-:W-:Y:S01]  /*06f0*/  IMAD.IADD R16, R11, 0x1, R9 ;  /* 0x000000010b107824 */ /* 0x000fe200078e0209 */
[----:B------:R-:W-:Y:S01]  /*0700*/  SHF.R.U32.HI R4, RZ, 0x3, R3 ;  /* 0x00000003ff047819 */ /* 0x000fe20000011603 */
[----:B------:R-:W-:Y:S01]  /*0710*/  IMAD.IADD R11, R5, 0x1, R6 ;  /* 0x00000001050b7824 */ /* 0x000fe200078e0206 */
[----:B------:R-:W-:Y:S01]  /*0720*/  LOP3.LUT R5, R3, 0x8, R7, 0xf8, !PT ;  /* 0x0000000803057812 */ /* 0x000fe200078ef807 */
[----:B------:R-:W-:Y:S01]  /*0730*/  VIADD R14, R22, 0x80 ;  /* 0x00000080160e7836 */ /* 0x000fe20000000000 */
[----:B------:R-:W-:Y:S01]  /*0740*/  LOP3.LUT R8, R8, 0xfffffe00, RZ, 0xc0, !PT ;  /* 0xfffffe0008087812 */ /* 0x000fe200078ec0ff */
[----:B------:R-:W-:Y:S01]  /*0750*/  IMAD.MOV.U32 R6, RZ, RZ, 0x20 ;  /* 0x00000020ff067424 */ /* 0x000fe200078e00ff */
[----:B------:R-:W-:Y:S01]  /*0760*/  LOP3.LUT R3, R4, R12, R3, 0x1e, !PT ;  /* 0x0000000c04037212 */ /* 0x000fe200078e1e03 */
[----:B------:R-:W-:Y:S01]  /*0770*/  IMAD.MOV.U32 R12, RZ, RZ, 0x40 ;  /* 0x00000040ff0c7424 */ /* 0x000fe200078e00ff */
[----:B------:R-:W-:Y:S01]  /*0780*/  LOP3.LUT R4, R5, R4, RZ, 0x3c, !PT ;  /* 0x0000000405047212 */ /* 0x000fe200078e3cff */
[--C-:B------:R-:W-:Y:S01]  /*0790*/  IMAD R7, R20, 0x400, R8.reuse ;  /* 0x0000040014077824 */ /* 0x100fe200078e0208 */
[----:B------:R-:W-:Y:S01]  /*07a0*/  SHF.R.S32.HI R5, RZ, 0x2, R19 ;  /* 0x00000002ff057819 */ /* 0x000fe20000011413 */
[----:B------:R-:W-:Y:S01]  /*07b0*/  IMAD R9, R15, 0x400, R8 ;  /* 0x000004000f097824 */ /* 0x000fe200078e0208 */
[----:B------:R-:W-:Y:S01]  /*07c0*/  LOP3.LUT R8, R3, R8, RZ, 0xfc, !PT ;  /* 0x0000000803087212 */ /* 0x000fe200078efcff */
[----:B------:R-:W-:-:S02]  /*07d0*/  VIADD R15, R22, 0x40 ;  /* 0x00000040160f7836 */ /* 0x000fc40000000000 */
[----:B------:R-:W-:Y:S02]  /*07e0*/  IMAD.IADD R7, R7, 0x1, R4 ;  /* 0x0000000107077824 */ /* 0x000fe400078e0204 */
[----:B------:R-:W-:Y:S01]  /*07f0*/  IMAD.IADD R9, R4, 0x1, R9 ;  /* 0x0000000104097824 */ /* 0x000fe200078e0209 */
[----:B------:R-:W-:Y:S01]  /*0800*/  STL [R1+0x6c], R15 ;  /* 0x00006c0f01007387 */ /* 0x000fe20000100800 */
[----:B------:R-:W-:Y:S01]  /*0810*/  IMAD.U32 R3, RZ, RZ, UR5 ;  /* 0x00000005ff037e24 */ /* 0x000fe2000f8e00ff */
[----:B------:R-:W-:Y:S01]  /*0820*/  USHF.R.S32.HI UR5, URZ, 0x1f, UR45 ;  /* 0x0000001f3f057899 */ /* 0x000fe2000801142d */
[----:B------:R-:W-:Y:S01]  /*0830*/  IMAD.U32 R4, RZ, RZ, UR6 ;  /* 0x00000006ff047e24 */ /* 0x000fe2000f8e00ff */
[----:B------:R-:W-:Y:S01]  /*0840*/  USHF.R.S32.HI UR6, URZ, 0x1f, UR56 ;  /* 0x0000001f3f067899 */ /* 0x000fe20008011438 */
[----:B------:R-:W-:Y:S01]  /*0850*/  IMAD R13, R20, 0x10, R5 ;  /* 0x00000010140d7824 */ /* 0x000fe200078e0205 */
[----:B------:R-:W-:Y:S01]  /*0860*/  LEA R5, R17, UR4, 0x1 ;  /* 0x0000000411057c11 */ /* 0x000fe2000f8e08ff */
[----:B------:R-:W-:Y:S01]  /*0870*/  STL [R1+0x70], R14 ;  /* 0x0000700e01007387 */ /* 0x000fe20000100800 */
[----:B------:R-:W-:Y:S01]  /*0880*/  IMAD.MOV.U32 R10, RZ, RZ, -0x10 ;  /* 0xfffffff0ff0a7424 */ /* 0x000fe200078e00ff */
[----:B------:R-:W-:Y:S01]  /*0890*/  SEL R4, R6, 0xffffffe0, !P3 ;  /* 0xffffffe006047807 */ /* 0x000fe20005800000 */
[----:B------:R-:W-:Y:S01]  /*08a0*/  IMAD.U32 R3, RZ, RZ, UR5 ;  /* 0x00000005ff037e24 */ /* 0x000fe2000f8e00ff */
[----:B------:R1:W-:Y:S01]  /*08b0*/  STL [R1+0x50], R13 ;  /* 0x0000500d01007387 */ /* 0x0003e20000100800 */
[----:B------:R-:W-:Y:S01]  /*08c0*/  IMAD.U32 R3, RZ, RZ, UR6 ;  /* 0x00000006ff037e24 */ /* 0x000fe2000f8e00ff */
[----:B------:R-:W-:Y:S01]  /*08d0*/  UIADD3 UR6, UR4, 0xc000, URZ ;  /* 0x0000c00004067890 */ /* 0x000fe2000fffe03f */
[----:B------:R-:W-:Y:S01]  /*08e0*/  SEL R3, R12, 0xffffffc0, !P4 ;  /* 0xffffffc00c037807 */ /* 0x000fe20006000000 */
[----:B------:R2:W-:Y:S01]  /*08f0*/  STL [R1+0x2c], R5 ;  /* 0x00002c0501007387 */ /* 0x0005e20000100800 */
[----:B------:R-:W-:Y:S01]  /*0900*/  SEL R10, R10, 0x10, !P0 ;  /* 0x000000100a0a7807 */ /* 0x000fe20004000000 */
[----:B------:R-:W-:Y:S01]  /*0910*/  UIADD3 UR5, UR4, 0x12000, URZ ;  /* 0x0001200004057890 */ /* 0x000fe2000fffe03f */
[----:B------:R-:W-:-:S05]  /*0920*/  SEL R6, R6, 0xffffffe0, !P5 ;  /* 0xffffffe006067807 */ /* 0x000fca0006800000 */
[----:B------:R-:W-:Y:S02]  /*0930*/  LEA R9, R9, UR5, 0x1 ;  /* 0x0000000509097c11 */ /* 0x000fe4000f8e08ff */
[----:B-1----:R-:W-:Y:S02]  /*0940*/  LEA R13, R0, UR4, 0x1 ;  /* 0x00000004000d7c11 */ /* 0x002fe4000f8e08ff */
[----:B------:R-:W-:Y:S02]  /*0950*/  LEA R0, R16, UR4, 0x1 ;  /* 0x0000000410007c11 */ /* 0x000fe4000f8e08ff */
[----:B--2---:R-:W-:Y:S01]  /*0960*/  SEL R5, R12, 0xffffffc0, !P6 ;  /* 0xffffffc00c057807 */ /* 0x004fe20007000000 */
[--C-:B------:R-:W-:Y:S01]  /*0970*/  IMAD.IADD R12, R4, 0x1, R13.reuse ;  /* 0x00000001040c7824 */ /* 0x100fe200078e020d */
[C---:B------:R-:W-:Y:S01]  /*0980*/  IADD3 R4, R3.reuse, R13, R4 ;  /* 0x0000000d03047210 */ /* 0x040fe20007ffe004 */
[----:B------:R1:W-:Y:S01]  /*0990*/  STL [R1], R13 ;  /* 0x0000000d01007387 */ /* 0x0003e20000100800 */
[----:B------:R-:W-:-:S02]  /*09a0*/  IMAD.IADD R252, R3, 0x1, R13 ;  /* 0x0000000103fc7824 */ /* 0x000fc400078e020d */
[----:B------:R-:W-:Y:S01]  /*09b0*/  IMAD.IADD R3, R3, 0x1, R2 ;  /* 0x0000000103037824 */ /* 0x000fe200078e0202 */
[----:B------:R2:W-:Y:S04]  /*09c0*/  STL [R1+0x4], R12 ;  /* 0x0000040c01007387 */ /* 0x0005e80000100800 */
[----:B------:R3:W-:Y:S04]  /*09d0*/  STL [R1+0x10], R4 ;  /* 0x0000100401007387 */ /* 0x0007e80000100800 */
[----:B------:R4:W-:Y:S01]  /*09e0*/  STL [R1+0x54], R0 ;  /* 0x0000540001007387 */ /* 0x0009e20000100800 */
[----:B-1----:R-:W-:Y:S01]  /*09f0*/  LEA R13, R11, UR6, 0x1 ;  /* 0x000000060b0d7c11 */ /* 0x002fe2000f8e08ff */
[----:B------:R-:W-:-:S04]  /*0a00*/  IMAD.IADD R11, R0, 0x1, R10 ;  /* 0x00000001000b7824 */ /* 0x000fc800078e020a */
[----:B------:R-:W-:Y:S01]  /*0a10*/  STL [R1+0x74], R13 ;  /* 0x0000740d01007387 */ /* 0x000fe20000100800 */
[C---:B--2---:R-:W-:Y:S02]  /*0a20*/  VIADD R12, R13.reuse, 0x40 ;  /* 0x000000400d0c7836 */ /* 0x044fe40000000000 */
[C---:B---3--:R-:W-:Y:S01]  /*0a30*/  VIADD R4, R0.reuse, 0x20 ;  /* 0x0000002000047836 */ /* 0x048fe20000000000 */
[----:B------:R1:W-:Y:S01]  /*0a40*/  STL [R1+0x60], R11 ;  /* 0x0000600b01007387 */ /* 0x0003e20000100800 */
[----:B------:R-:W-:Y:S02]  /*0a50*/  @P1 VIADD R4, R0, 0xffffffe0 ;  /* 0xffffffe000041836 */ /* 0x000fe40000000000 */
[----:B------:R-:W-:Y:S01]  /*0a60*/  @P2 VIADD R12, R13, 0xffffffc0 ;  /* 0xffffffc00d0c2836 */ /* 0x000fe20000000000 */
[----:B----4-:R-:W-:Y:S01]  /*0a70*/  LEA R0, R8, UR4, 0x1 ;  /* 0x0000000408007c11 */ /* 0x010fe2000f8e08ff */
        /* <DEDUP_REMOVED lines=20> */
.L_x_652:
        /* <DEDUP_REMOVED lines=67> */
.L_x_606:
        /* <DEDUP_REMOVED lines=15> */
[----:B------:R-:W-:Y:S01]  /*10e0*/  UIMAD UR24, UR45, UR7, UR6 ;  /* 0x000000072d1872a4 */ /* 0x000fe2000f8e0206 */
[----:B------:R-:W-:-:S02]  /*10f0*/  @UP2 ULDC.64 UR10, c[0x0][0x420] ;  /* 0x00010800000a2ab9 */ /* 0x000fc40000000a00 */
[----:B------:R-:W-:Y:S01]  /*1100*/  @!UP2 ULDC.64 UR6, c[0x0][0x418] ;  /* 0x000106000006aab9 */ /* 0x000fe20000000a00 */
[----:B------:R-:W-:Y:S02]  /*1110*/  @UP2 UIMAD.WIDE.U32 UR46, UR9, UR10, URZ ;  /* 0x0000000a092e22a5 */ /* 0x000fe4000f8e003f */
[----:B------:R-:W-:Y:S02]  /*1120*/  @!UP2 UIMAD UR10, UR58, UR6, URZ ;  /* 0x000000063a0aa2a4 */ /* 0x000fe4000f8e023f */
[----:B------:R-:W-:Y:S02]  /*1130*/  @!UP2 UIMAD.WIDE.U32 UR38, UR45, UR6, URZ ;  /* 0x000000062d26a2a5 */ /* 0x000fe4000f8e003f */
[----:B------:R-:W-:Y:S01]  /*1140*/  UIADD3 UR6, UR12, 0x40, UR42 ;  /* 0x000000400c067890 */ /* 0x000fe2000fffe02a */
[----:B------:R-:W-:Y:S01]  /*1150*/  ULDC UR18, c[0x0][0x394] ;  /* 0x0000e50000127ab9 */ /* 0x000fe20000000800 */
[----:B-1----:R-:W-:Y:S01]  /*1160*/  IABS R8, R9 ;  /* 0x0000000900087213 */ /* 0x002fe20000000000 */
[----:B------:R-:W-:Y:S01]  /*1170*/  USEL UR34, UR20, URZ, UP0 ;  /* 0x0000003f14227287 */ /* 0x000fe20008000000 */
[----:B------:R-:W-:Y:S01]  /*1180*/  ISETP.NE.AND P3, PT, R9, RZ, PT ;  /* 0x000000ff0900720c */ /* 0x000fe20003f65270 */
[----:B------:R-:W-:Y:S01]  /*1190*/  UIADD3 UR18, UR6, UR18, -UR8 ;  /* 0x0000001206127290 */ /* 0x000fe2000fffe808 */
[----:B------:R-:W1:Y:S01]  /*11a0*/  I2F.RP R4, R8 ;  /* 0x0000000800047306 */ /* 0x000e620000209400 */
[----:B------:R-:W-:Y:S01]  /*11b0*/  ULDC.64 UR30, c[0x0][0x240] ;  /* 0x00009000001e7ab9 */ /* 0x000fe20000000a00 */
[----:B------:R-:W-:Y:S01]  /*11c0*/  ULDC UR59, c[0x0][0x2d4] ;  /* 0x0000b500003b7ab9 */ /* 0x000fe20000000800 */
[----:B------:R-:W-:Y:S01]  /*11d0*/  ULDC UR28, c[0x0][0x2dc] ;  /* 0x0000b700001c7ab9 */ /* 0x000fe20000000800 */
[----:B--2---:R-:W-:-:S02]  /*11e0*/  UIMAD.WIDE.U32 UR26, UR13, UR14, URZ ;  /* 0x0000000e0d1a72a5 */ /* 0x004fc4000f8e003f */
[----:B------:R-:W-:Y:S02]  /*11f0*/  USHF.R.S32.HI UR36, URZ, 0x1f, UR59 ;  /* 0x0000001f3f247899 */ /* 0x000fe4000801143b */
[----:B------:R-:W-:Y:S02]  /*1200*/  UIMAD UR50, UR13, UR15, UR27 ;  /* 0x0000000f0d3272a4 */ /* 0x000fe4000f8e021b */
[----:B------:R-:W-:Y:S01]  /*1210*/  UIADD3 UR13, UR12, 0x3f, URZ ;  /* 0x0000003f0c0d7890 */ /* 0x000fe2000fffe03f */
[----:B------:R-:W-:Y:S01]  /*1220*/  ULDC.U8 UR27, c[0x0][0x480] ;  /* 0x00012000001b7ab9 */ /* 0x000fe20000000000 */
[----:B------:R-:W-:Y:S01]  /*1230*/  UIMAD.WIDE.U32 UR14, UR9, UR30, URZ ;  /* 0x0000001e090e72a5 */ /* 0x000fe2000f8e003f */
[----:B-1----:R-:W1:Y:S01]  /*1240*/  MUFU.RCP R4, R4 ;  /* 0x0000000400047308 */ /* 0x002e620000001000 */
[----:B------:R-:W-:Y:S02]  /*1250*/  USHF.R.S32.HI UR20, URZ, 0x1f, UR13 ;  /* 0x0000001f3f147899 */ /* 0x000fe4000801140d */
[----:B------:R-:W-:-:S02]  /*1260*/  UISETP.NE.AND UP4, UPT, UR27, URZ, UPT ;  /* 0x0000003f1b00728c */ /* 0x000fc4000bf85270 */
[----:B------:R-:W-:Y:S02]  /*1270*/  ULEA.HI UR27, UR20, UR13, URZ, 0x6 ;  /* 0x0000000d141b7291 */ /* 0x000fe4000f8f303f */
[----:B------:R-:W-:Y:S02]  /*1280*/  UIADD3 UR13, UR18, 0x3f, URZ ;  /* 0x0000003f120d7890 */ /* 0x000fe4000fffe03f */
[----:B------:R-:W-:Y:S02]  /*1290*/  USEL UR57, UR16, UR14, !UP2 ;  /* 0x0000000e10397287 */ /* 0x000fe4000d000000 */
[----:B------:R-:W-:Y:S01]  /*12a0*/  USHF.R.S32.HI UR14, URZ, 0x1f, UR13 ;  /* 0x0000001f3f0e7899 */ /* 0x000fe2000801140d */
[----:B------:R-:W-:Y:S01]  /*12b0*/  ULDC UR61, c[0x0][0x270] ;  /* 0x00009c00003d7ab9 */ /* 0x000fe20000000800 */
[----:B------:R-:W-:Y:S02]  /*12c0*/  @UP2 UIMAD UR49, UR9, UR11, UR47 ;  /* 0x0000000b093122a4 */ /* 0x000fe4000f8e022f */
[----:B------:R-:W-:Y:S01]  /*12d0*/  @!UP2 UIMAD UR35, UR45, UR7, UR10 ;  /* 0x000000072d23a2a4 */ /* 0x000fe2000f8e020a */
[----:B-1----:R-:W-:Y:S01]  /*12e0*/  VIADD R4, R4, 0xffffffe ;  /* 0x0ffffffe04047836 */ /* 0x002fe20000000000 */
[----:B------:R-:W-:-:S02]  /*12f0*/  USHF.L.U64.HI UR19, UR45, 0x7, UR58 ;  /* 0x000000072d137899 */ /* 0x000fc4000801023a */
[----:B------:R-:W-:Y:S01]  /*1300*/  UIMAD UR23, UR9, UR31, URZ ;  /* 0x0000001f091772a4 */ /* 0x000fe2000f8e023f */
[----:B------:R-:W1:Y:S01]  /*1310*/  F2I.FTZ.U32.TRUNC.NTZ R5, R4 ;  /* 0x0000000400057305 */ /* 0x000e62000021f000 */
[----:B------:R-:W-:Y:S02]  /*1320*/  UIMAD.WIDE UR6, UR28, UR61, URZ ;  /* 0x0000003d1c0672a5 */ /* 0x000fe4000f8e023f */
[----:B------:R-:W-:Y:S02]  /*1330*/  UIMAD.WIDE.U32 UR10, UR45, UR59, URZ ;  /* 0x0000003b2d0a72a5 */ /* 0x000fe4000f8e003f */
[----:B------:R-:W-:Y:S02]  /*1340*/  ULEA.HI UR20, UR14, UR13, URZ, 0x6 ;  /* 0x0000000d0e147291 */ /* 0x000fe4000f8f303f */
[----:B------:R-:W-:Y:S02]  /*1350*/  UIMAD UR13, UR36, UR45, URZ ;  /* 0x0000002d240d72a4 */ /* 0x000fe4000f8e023f */
[----:B------:R-:W-:-:S02]  /*1360*/  UIADD3 UR51, UR17, UR24, URZ ;  /* 0x0000001811337290 */ /* 0x000fc4000fffe03f */
[----:B------:R-:W-:Y:S02]  /*1370*/  USEL UR32, UR19, URZ, UP0 ;  /* 0x0000003f13207287 */ /* 0x000fe40008000000 */
[----:B------:R-:W-:Y:S01]  /*1380*/  @UP2 UIADD3 UR51, UR15, UR23, URZ ;  /* 0x000000170f332290 */ /* 0x000fe2000fffe03f */
[----:B-1----:R-:W-:Y:S01]  /*1390*/  IMAD.MOV R4, RZ, RZ, -R5 ;  /* 0x000000ffff047224 */ /* 0x002fe200078e0a05 */
[----:B------:R-:W-:Y:S02]  /*13a0*/  UIMAD.WIDE.U32 UR14, UR6, UR10, URZ ;  /* 0x0000000a060e72a5 */ /* 0x000fe4000f8e003f */
[----:B------:R-:W-:Y:S01]  /*13b0*/  UIMAD UR19, UR7, UR10, URZ ;  /* 0x0000000a071372a4 */ /* 0x000fe2000f8e023f */
[----:B------:R-:W-:Y:S01]  /*13c0*/  IMAD R6, R4, R8, RZ ;  /* 0x0000000804067224 */ /* 0x000fe200078e02ff */
[----:B------:R-:W-:Y:S01]  /*13d0*/  UIMAD UR10, UR58, UR59, UR13 ;  /* 0x0000003b3a0a72a4 */ /* 0x000fe2000f8e020d */
[----:B------:R-:W-:Y:S01]  /*13e0*/  IMAD.MOV.U32 R4, RZ, RZ, RZ ;  /* 0x000000ffff047224 */ /* 0x000fe200078e00ff */
[----:B------:R-:W-:-:S02]  /*13f0*/  USHF.R.S32.HI UR18, URZ, 0x6, UR27 ;  /* 0x000000063f127899 */ /* 0x000fc4000801141b */
[----:B------:R-:W-:Y:S01]  /*1400*/  USHF.R.S32.HI UR13, URZ, 0x6, UR20 ;  /* 0x000000063f0d7899 */ /* 0x000fe20008011414 */
[----:B------:R-:W-:Y:S01]  /*1410*/  IMAD.HI.U32 R4, R5, R6, R4 ;  /* 0x0000000605047227 */ /* 0x000fe200078e0004 */
[----:B------:R-:W-:Y:S01]  /*1420*/  MOV R5, R7 ;  /* 0x0000000700057202 */ /* 0x000fe20000000f00 */
[----:B------:R-:W-:Y:S02]  /*1430*/  UIADD3 UR10, UR11, UR10, URZ ;  /* 0x0000000a0b0a7290 */ /* 0x000fe4000fffe03f */
[----:B------:R-:W-:Y:S02]  /*1440*/  UISETP.LT.AND UP0, UPT, UR18, UR13, UPT ;  /* 0x0000000d1200728c */ /* 0x000fe4000bf01270 */
[----:B------:R-:W-:Y:S01]  /*1450*/  IMAD.HI.U32 R4, R4, R5, RZ ;  /* 0x0000000504047227 */ /* 0x000fe200078e00ff */
[----:B------:R-:W-:Y:S02]  /*1460*/  UIMAD UR19, UR6, UR10, UR19 ;  /* 0x0000000a061372a4 */ /* 0x000fe4000f8e0213 */
[----:B------:R-:W-:Y:S01]  /*1470*/  USEL UR36, UR18, UR13, UP0 ;  /* 0x0000000d12247287 */ /* 0x000fe20008000000 */
[----:B------:R-:W-:Y:S01]  /*1480*/  IMAD.MOV R6, RZ, RZ, -R4 ;  /* 0x000000ffff067224 */ /* 0x000fe200078e0a04 */
[----:B------:R-:W-:-:S02]  /*1490*/  UIMAD.WIDE.U32 UR10, UR6, UR9, URZ ;  /* 0x00000009060a72a5 */ /* 0x000fc4000f8e003f */
[----:B------:R-:W-:Y:S01]  /*14a0*/  UIMAD UR13, UR7, UR9, URZ ;  /* 0x00000009070d72a4 */ /* 0x000fe2000f8e023f */
[C---:B------:R-:W-:Y:S01]  /*14b0*/  IMAD R5, R8.reuse, R6, R5 ;  /* 0x0000000608057224 */ /* 0x040fe200078e0205 */
[----:B------:R-:W-:Y:S02]  /*14c0*/  UIADD3 UR43, UR15, UR19, URZ ;  /* 0x000000130f2b7290 */ /* 0x000fe4000fffe03f */
[----:B------:R-:W-:Y:S02]  /*14d0*/  UISETP.NE.AND UP1, UPT, UR44, -0x1, UPT ;  /* 0xffffffff2c00788c */ /* 0x000fe4000bf25270 */
[----:B------:R-:W-:Y:S01]  /*14e0*/  ISETP.GT.U32.AND P1, PT, R8, R5, PT ;  /* 0x000000050800720c */ /* 0x000fe20003f24070 */
[----:B------:R-:W-:Y:S01]  /*14f0*/  @UP2 UIADD3 UR43, UR11, UR13, URZ ;  /* 0x0000000d0b2b2290 */ /* 0x000fe2000fffe03f */
[----:B------:R-:W-:Y:S01]  /*1500*/  ULDC.U8 UR25, c[0x0][0x3d8] ;  /* 0x0000f60000197ab9 */ /* 0x000fe20000000000 */
[----:B------:R-:W-:Y:S02]  /*1510*/  ULEA UR13, UR36, 0xffffffc0, 0x6 ;  /* 0xffffffc0240d7891 */ /* 0x000fe4000f8e303f */
[----:B------:R-:W-:-:S02]  /*1520*/  UISETP.NE.AND UP3, UPT, UR25, URZ, UPT ;  /* 0x0000003f1900728c */ /* 0x000fc4000bf65270 */
[----:B------:R-:W-:Y:S02]  /*1530*/  USEL UR55, UR14, UR10, !UP2 ;  /* 0x0000000a0e377287 */ /* 0x000fe4000d000000 */
[----:B------:R-:W-:Y:S02]  /*1540*/  USHF.R.S32.HI UR20, URZ, 0x1f, UR13 ;  /* 0x0000001f3f147899 */ /* 0x000fe4000801140d */
[----:B------:R-:W-:Y:S02]  /*1550*/  UIADD3 UR14, UP0, UR13, UR34, URZ ;  /* 0x000000220d0e7290 */ /* 0x000fe4000ff1e03f */
[----:B------:R-:W-:Y:S01]  /*1560*/  @!P1 IMAD.IADD R5, R5, 0x1, -R8 ;  /* 0x0000000105059824 */ /* 0x000fe200078e0a08 */
[----:B------:R-:W-:Y:S01]  /*1570*/  @!P1 IADD3 R4, R4, 0x1, RZ ;  /* 0x0000000104049810 */ /* 0x000fe20007ffe0ff */
[----:B------:R-:W-:Y:S01]  /*1580*/  @UP1 UIADD3 UR21, UR41, UR44, URZ ;  /* 0x0000002c29151290 */ /* 0x000fe2000fffe03f */
[----:B------:R-:W-:Y:S01]  /*1590*/  PLOP3.LUT P1, PT, PT, PT, UP1, 0x80, 0x0 ;  /* 0x000000000000781c */ /* 0x000fe20003f2f018 */
[----:B------:R-:W-:Y:S01]  /*15a0*/  UIADD3.X UR15, UR20, UR32, URZ, UP0, !UPT ;  /* 0x00000020140f7290 */ /* 0x000fe200087fe43f */
[----:B------:R-:W-:Y:S01]  /*15b0*/  ISETP.GE.U32.AND P0, PT, R5, R8, PT ;  /* 0x000000080500720c */ /* 0x000fe20003f06070 */
[----:B------:R-:W-:Y:S01]  /*15c0*/  UIMAD UR7, UR7, UR14, URZ ;  /* 0x0000000e070772a4 */ /* 0x000fe2000f8e023f */
[----:B------:R-:W-:Y:S01]  /*15d0*/  LOP3.LUT R5, R9, UR56, RZ, 0x3c, !PT ;  /* 0x0000003809057c12 */ /* 0x000fe2000f8e3cff */
[----:B------:R-:W-:-:S02]  /*15e0*/  @UP1 UIADD3 UR22, UR41, UR44, URZ ;  /* 0x0000002c29161290 */ /* 0x000fc4000fffe03f */
[----:B------:R-:W-:Y:S01]  /*15f0*/  UIMAD UR48, UR56, UR28, URZ ;  /* 0x0000001c383072a4 */ /* 0x000fe2000f8e023f */
[----:B------:R-:W-:Y:S01]  /*1600*/  ISETP.GE.AND P2, PT, R5, RZ, PT ;  /* 0x000000ff0500720c */ /* 0x000fe20003f46270 */
[----:B------:R-:W-:Y:S01]  /*1610*/  ULDC UR34, c[0x0][0x2c4] ;  /* 0x0000b10000227ab9 */ /* 0x000fe20000000800 */
[----:B------:R-:W-:Y:S01]  /*1620*/  @UP1 ULDC.64 UR28, c[0x0][0x248] ;  /* 0x00009200001c1ab9 */ /* 0x000fe20000000a00 */
[----:B------:R-:W-:Y:S01]  /*1630*/  UIMAD UR18, UR6, UR15, UR7 ;  /* 0x0000000f061272a4 */ /* 0x000fe2000f8e0207 */
[----:B------:R-:W-:Y:S01]  /*1640*/  @UP1 ULDC.64 UR24, c[0x0][0x250] ;  /* 0x0000940000181ab9 */ /* 0x000fe20000000a00 */
[----:B------:R-:W-:Y:S02]  /*1650*/  @UP3 UIMAD UR15, UR45, UR34, URZ ;  /* 0x000000222d0f32a4 */ /* 0x000fe4000f8e023f */
[----:B------:R-:W-:Y:S01]  /*1660*/  @P0 VIADD R4, R4, 0x1 ;  /* 0x0000000104040836 */ /* 0x000fe20000000000 */
[----:B------:R-:W-:Y:S01]  /*1670*/  @UP1 UIMAD.WIDE.U32 UR16, UR21, UR28, URZ ;  /* 0x0000001c151012a5 */ /* 0x000fe2000f8e003f */
[----:B------:R-:W-:Y:S01]  /*1680*/  PLOP3.LUT P0, PT, PT, PT, UP3, 0x80, 0x0 ;  /* 0x000000000000781c */ /* 0x000fe20003f0f038 */
[----:B------:R-:W-:Y:S01]  /*1690*/  @UP1 UIMAD UR21, UR21, UR29, URZ ;  /* 0x0000001d151512a4 */ /* 0x000fe2000f8e023f */
[----:B------:R-:W-:Y:S01]  /*16a0*/  IMAD.MOV.U32 R18, RZ, RZ, R4 ;  /* 0x000000ffff127224 */ /* 0x000fe200078e0004 */
[----:B------:R-:W-:-:S02]  /*16b0*/  @UP1 UIMAD.WIDE.U32 UR10, UR22, UR24, URZ ;  /* 0x00000018160a12a5 */ /* 0x000fc4000f8e003f */
[----:B------:R-:W-:Y:S02]  /*16c0*/  @UP1 UIMAD UR19, UR22, UR25, URZ ;  /* 0x00000019161312a4 */ /* 0x000fe4000f8e023f */
[----:B------:R-:W-:Y:S01]  /*16d0*/  UIMAD.WIDE.U32 UR22, UR6, UR14, URZ ;  /* 0x0000000e061672a5 */ /* 0x000fe2000f8e003f */
[----:B------:R-:W-:Y:S01]  /*16e0*/  @!P2 IADD3 R18, -R18, RZ, RZ ;  /* 0x000000ff1212a210 */ /* 0x000fe20007ffe1ff */
[----:B------:R-:W-:Y:S01]  /*16f0*/  @UP3 USEL UR14, UR15, UR9, !UP2 ;  /* 0x000000090f0e3287 */ /* 0x000fe2000d000000 */
[----:B------:R-:W-:Y:S01]  /*1700*/  @!P3 LOP3.LUT R18, RZ, R9, RZ, 0x33, !PT ;  /* 0x00000009ff12b212 */ /* 0x000fe200078e33ff */
[----:B------:R-:W-:Y:S01]  /*1710*/  @!UP3 UIMAD UR7, UR45, UR61, UR56 ;  /* 0x0000003d2d07b2a4 */ /* 0x000fe2000f8e0238 */
[----:B------:R-:W-:Y:S01]  /*1720*/  @UP3 ULDC UR6, c[0x0][0x2e4] ;  /* 0x0000b90000063ab9 */ /* 0x000fe20000000800 */
[----:B------:R-:W-:Y:S02]  /*1730*/  @!UP2 UIADD3 UR49, UR39, UR35, URZ ;  /* 0x000000232731a290 */ /* 0x000fe4000fffe03f */
[----:B------:R-:W-:-:S02]  /*1740*/  @UP3 UIMAD UR15, UR56, UR6, UR14 ;  /* 0x00000006380f32a4 */ /* 0x000fc4000f8e020e */
[----:B------:R-:W-:Y:S02]  /*1750*/  USEL UR52, UR50, URZ, UP4 ;  /* 0x0000003f32347287 */ /* 0x000fe4000a000000 */
[----:B------:R-:W-:Y:S02]  /*1760*/  @UP1 UIADD3 UR32, UR17, UR21, URZ ;  /* 0x0000001511201290 */ /* 0x000fe4000fffe03f */
[----:B------:R-:W-:Y:S02]  /*1770*/  USHF.R.S32.HI UR33, URZ, 0x1f, UR42 ;  /* 0x0000001f3f217899 */ /* 0x000fe4000801142a */
[----:B------:R-:W-:Y:S02]  /*1780*/  USEL UR54, UR26, URZ, UP4 ;  /* 0x0000003f1a367287 */ /* 0x000fe4000a000000 */
[----:B------:R-:W-:Y:S02]  /*1790*/  USHF.R.S32.HI UR53, URZ, 0x1f, UR48 ;  /* 0x0000001f3f357899 */ /* 0x000fe40008011430 */
[----:B------:R-:W-:-:S02]  /*17a0*/  @UP1 UIADD3 UR37, UR11, UR19, URZ ;  /* 0x000000130b251290 */ /* 0x000fc4000fffe03f */
[----:B------:R-:W-:Y:S02]  /*17b0*/  @!UP3 UIMAD UR15, UR7, UR34, URZ ;  /* 0x00000022070fb2a4 */ /* 0x000fe4000f8e023f */
[----:B------:R-:W-:Y:S01]  /*17c0*/  UIADD3 UR50, UR23, UR18, URZ ;  /* 0x0000001217327290 */ /* 0x000fe2000fffe03f */
[----:B------:R-:W-:Y:S01]  /*17d0*/  @UP1 UMOV UR21, UR16 ;  /* 0x0000001000151c82 */ /* 0x000fe20008000000 */
[----:B------:R-:W-:Y:S01]  /*17e0*/  @UP1 UMOV UR35, UR10 ;  /* 0x0000000a00231c82 */ /* 0x000fe20008000000 */
[----:B------:R-:W-:Y:S09]  /*17f0*/  @P1 BRA `(.L_x_608) ;  /* 0x0000000000301947 */ /* 0x000ff20003800000 */
        /* <DEDUP_REMOVED lines=12> */
.L_x_608:
        /* <DEDUP_REMOVED lines=13> */
.L_x_609:
        /* <DEDUP_REMOVED lines=11> */
.L_x_610:
[----:B------:R-:W-:-:S04]  /*1a40*/  UIMAD UR6, UR45, UR61, UR56 ;  /* 0x0000003d2d0672a4 */ /* 0x000fc8000f8e0238 */
[----:B------:R-:W-:-:S12]  /*1a50*/  UIMAD UR6, UR6, UR59, URZ ;  /* 0x0000003b060672a4 */ /* 0x000fd8000f8e023f */
.L_x_611:
[----:B------:R-:W2:Y:S01]  /*1a60*/  LDL.64 R4, [R1+0x48] ;  /* 0x0000480001047983 */ /* 0x000ea20000100a00 */
[----:B------:R-:W2:Y:S03]  /*1a70*/  LDC.64 R20, c[0x0][0x420] ;  /* 0x00010800ff147b82 */ /* 0x000ea60000000a00 */
[----:B------:R1:W3:Y:S01]  /*1a80*/  LDL.64 R32, [R1+0x48] ;  /* 0x0000480001207983 */ /* 0x0002e20000100a00 */
[----:B------:R-:W-:Y:S01]  /*1a90*/  USHF.R.S32.HI UR16, URZ, 0x1f, UR56 ;  /* 0x0000001f3f107899 */ /* 0x000fe20008011438 */
[----:B------:R-:W-:Y:S01]  /*1aa0*/  BSSY B1, `(.L_x_607) ;  /* 0x0000857000017945 */ /* 0x000fe20003800000 */
[----:B------:R-:W-:Y:S01]  /*1ab0*/  UIADD3 UR34, UR13, UR6, URZ ;  /* 0x000000060d227290 */ /* 0x000fe2000fffe03f */
[----:B------:R-:W4:Y:S01]  /*1ac0*/  S2R R29, SR_TID.X ;  /* 0x00000000001d7919 */ /* 0x000f220000002100 */
[----:B------:R-:W-:Y:S01]  /*1ad0*/  ULDC UR11, c[0x0][0x2dc] ;  /* 0x0000b700000b7ab9 */ /* 0x000fe20000000800 */
[----:B------:R-:W-:Y:S01]  /*1ae0*/  ULDC.64 UR6, c[0x0][0x428] ;  /* 0x00010a0000067ab9 */ /* 0x000fe20000000a00 */
[----:B------:R-:W-:Y:S01]  /*1af0*/  UIMAD UR14, UR11, UR61, URZ ;  /* 0x0000003d0b0e72a4 */ /* 0x000fe2000f8e023f */
[----:B------:R-:W-:Y:S01]  /*1b00*/  IMAD.U32 R8, RZ, RZ, UR6 ;  /* 0x00000006ff087e24 */ /* 0x000fe2000f8e00ff */
[----:B------:R-:W-:-:S02]  /*1b10*/  UIMAD UR9, UR16, UR6, URZ ;  /* 0x00000006100972a4 */ /* 0x000fc4000f8e023f */
[----:B------:R-:W-:Y:S01]  /*1b20*/  UIADD3 UR6, -UR8, UR12, UR42 ;  /* 0x0000000c08067290 */ /* 0x000fe2000fffe12a */
[----:B------:R-:W-:Y:S01]  /*1b30*/  ULDC UR46, c[0x0][0x398] ;  /* 0x0000e600002e7ab9 */ /* 0x000fe20000000800 */
[----:B------:R-:W-:Y:S02]  /*1b40*/  UIMAD UR26, UR56, UR7, UR9 ;  /* 0x00000007381a72a4 */ /* 0x000fe4000f8e0209 */
[----:B------:R-:W-:Y:S02]  /*1b50*/  USHF.L.U32 UR7, UR14, 0x6, URZ ;  /* 0x000000060e077899 */ /* 0x000fe4000800063f */
[----:B------:R-:W-:Y:S02]  /*1b60*/  UIADD3 UR6, UR6, -UR46, URZ ;  /* 0x8000002e06067290 */ /* 0x000fe4000fffe03f */
[----:B------:R-:W-:Y:S02]  /*1b70*/  UIADD3 UR27, UR13, UR15, URZ ;  /* 0x0000000f0d1b7290 */ /* 0x000fe4000fffe03f */
[----:B------:R-:W-:-:S02]  /*1b80*/  UIADD3 UR15, UP2, UP0, UR22, UR7, UR48 ;  /* 0x00000007160f7290 */ /* 0x000fc4000f85e030 */
[----:B------:R-:W-:Y:S01]  /*1b90*/  USHF.R.S32.HI UR7, URZ, 0x1f, UR7 ;  /* 0x0000001f3f077899 */ /* 0x000fe20008011407 */
[----:B------:R-:W-:Y:S01]  /*1ba0*/  ULDC.64 UR18, c[0x0][0x3e0] ;  /* 0x0000f80000127ab9 */ /* 0x000fe20000000a00 */
[----:B------:R-:W-:Y:S01]  /*1bb0*/  ULDC.64 UR22, c[0x0][0x210] ;  /* 0x0000840000167ab9 */ /* 0x000fe20000000a00 */
[----:B------:R-:W-:Y:S01]  /*1bc0*/  ULDC.64 UR38, c[0x0][0x2b0] ;  /* 0x0000ac0000267ab9 */ /* 0x000fe20000000a00 */
[----:B------:R-:W-:Y:S01]  /*1bd0*/  UIADD3 UR9, UR36, -0x1, URZ ;  /* 0xffffffff24097890 */ /* 0x000fe2000fffe03f */
[----:B----4-:R-:W-:-:S04]  /*1be0*/  SHF.R.S32.HI R9, RZ, 0x1f, R29 ;  /* 0x0000001fff097819 */ /* 0x010fc8000001141d */
[CC--:B------:R-:W-:Y:S02]  /*1bf0*/  LEA.HI R26, R9.reuse, R29.reuse, RZ, 0x3 ;  /* 0x0000001d091a7211 */ /* 0x0c0fe400078f18ff */
[----:B------:R-:W-:Y:S01]  /*1c00*/  LEA.HI R9, R9, R29, RZ, 0x5 ;  /* 0x0000001d09097211 */ /* 0x000fe200078f28ff */
[----:B--2---:R-:W-:Y:S02]  /*1c10*/  IMAD R5, R20, UR20, RZ ;  /* 0x0000001414057c24 */ /* 0x004fe4000f8e02ff */
[----:B---3--:R-:W-:Y:S01]  /*1c20*/  IMAD.MOV.U32 R32, RZ, RZ, R4 ;  /* 0x000000ffff207224 */ /* 0x008fe200078e0004 */
[----:B------:R-:W-:Y:S01]  /*1c30*/  SHF.R.S32.HI R4, RZ, 0x3, R26 ;  /* 0x00000003ff047819 */ /* 0x000fe2000001141a */
[----:B------:R-:W-:-:S03]  /*1c40*/  IMAD R5, R21, UR13, R5 ;  /* 0x0000000d15057c24 */ /* 0x000fc6000f8e0205 */
[----:B------:R-:W-:Y:S02]  /*1c50*/  SHF.R.S32.HI R33, RZ, 0x1f, R32 ;  /* 0x0000001fff217819 */ /* 0x000fe40000011420 */
[----:B------:R-:W-:Y:S01]  /*1c60*/  IADD3 R6, P0, R32, UR10, RZ ;  /* 0x0000000a20067c10 */ /* 0x000fe2000ff1e0ff */
[----:B------:R-:W-:Y:S01]  /*1c70*/  ULDC.64 UR10, c[0x0][0x258] ;  /* 0x00009600000a7ab9 */ /* 0x000fe20000000a00 */
[----:B------:R-:W-:Y:S01]  /*1c80*/  SHF.R.S32.HI R28, RZ, 0x1f, R4 ;  /* 0x0000001fff1c7819 */ /* 0x000fe20000011404 */
[----:B------:R1:W-:Y:S01]  /*1c90*/  STL [R1+0x4c], R33 ;  /* 0x00004c2101007387 */ /* 0x0003e20000100800 */
[----:B------:R-:W-:Y:S01]  /*1ca0*/  IADD3.X R7, R33, UR49, RZ, P0, !PT ;  /* 0x0000003121077c10 */ /* 0x000fe200087fe4ff */
[----:B------:R-:W-:Y:S01]  /*1cb0*/  ULDC.64 UR48, c[0x0][0x478] ;  /* 0x00011e0000307ab9 */ /* 0x000fe20000000a00 */
[----:B------:R-:W-:Y:S01]  /*1cc0*/  IADD3 R10, P0, R4, UR13, RZ ;  /* 0x0000000d040a7c10 */ /* 0x000fe2000ff1e0ff */
[----:B------:R-:W-:Y:S01]  /*1cd0*/  IMAD.WIDE.U32 R6, R20, UR13, R6 ;  /* 0x0000000d14067c25 */ /* 0x000fe2000f8e0006 */
[----:B------:R-:W-:-:S03]  /*1ce0*/  UIMAD UR13, UR16, UR10, URZ ;  /* 0x0000000a100d72a4 */ /* 0x000fc6000f8e023f */
[----:B------:R-:W-:Y:S01]  /*1cf0*/  IMAD.IADD R7, R7, 0x1, R5 ;  /* 0x0000000107077824 */ /* 0x000fe200078e0205 */
[----:B------:R-:W-:Y:S01]  /*1d00*/  IADD3.X R5, R28, UR20, RZ, P0, !PT ;  /* 0x000000141c057c10 */ /* 0x000fe200087fe4ff */
[----:B------:R-:W-:Y:S01]  /*1d10*/  USHF.R.S32.HI UR20, URZ, 0x1f, UR6 ;  /* 0x0000001f3f147899 */ /* 0x000fe20008011406 */
[----:B------:R-:W-:Y:S01]  /*1d20*/  IMAD.WIDE.U32 R6, R8, UR56, R6 ;  /* 0x0000003808067c25 */ /* 0x000fe2000f8e0006 */
[----:B------:R-:W-:Y:S02]  /*1d30*/  SHF.R.S32.HI R8, RZ, 0x5, R9 ;  /* 0x00000005ff087819 */ /* 0x000fe40000011409 */
[----:B------:R-:W-:Y:S01]  /*1d40*/  ULEA.HI UR20, UR20, UR6, URZ, 0x6 ;  /* 0x0000000614147291 */ /* 0x000fe2000f8f303f */
[----:B------:R-:W-:Y:S01]  /*1d50*/  IMAD R5, R5, UR30, RZ ;  /* 0x0000001e05057c24 */ /* 0x000fe2000f8e02ff */
[----:B------:R-:W-:Y:S02]  /*1d60*/  UIADD3.X UR6, UR50, UR7, UR53, UP2, UP0 ;  /* 0x0000000732067290 */ /* 0x000fe400097e0435 */
[----:B------:R-:W-:Y:S01]  /*1d70*/  UIADD3 UR7, UP2, UP0, UR54, UR15, UR55 ;  /* 0x0000000f36077290 */ /* 0x000fe2000f85e037 */
[C---:B------:R-:W-:Y:S01]  /*1d80*/  IMAD R12, R10.reuse, UR31, R5 ;  /* 0x0000001f0a0c7c24 */ /* 0x040fe2000f8e0205 */
[----:B------:R-:W-:Y:S01]  /*1d90*/  LOP3.LUT R5, R9, 0xffffffe0, RZ, 0xc0, !PT ;  /* 0xffffffe009057812 */ /* 0x000fe200078ec0ff */
[----:B------:R-:W-:Y:S01]  /*1da0*/  IMAD.WIDE.U32 R10, R10, UR30, R32 ;  /* 0x0000001e0a0a7c25 */ /* 0x000fe2000f8e0020 */
[----:B------:R-:W-:-:S02]  /*1db0*/  UIADD3.X UR6, UR52, UR6, UR43, UP2, UP0 ;  /* 0x0000000634067290 */ /* 0x000fc400097e042b */
[----:B------:R-:W-:Y:S01]  /*1dc0*/  UIMAD UR13, UR56, UR11, UR13 ;  /* 0x0000000b380d72a4 */ /* 0x000fe2000f8e020d */
[----:B------:R-:W-:Y:S01]  /*1dd0*/  IMAD.IADD R24, R29, 0x1, -R5 ;  /* 0x000000011d187824 */ /* 0x000fe200078e0a05 */
[----:B------:R-:W-:Y:S01]  /*1de0*/  IADD3 R10, P0, R10, UR57, RZ ;  /* 0x000000390a0a7c10 */ /* 0x000fe2000ff1e0ff */
[----:B------:R-:W-:Y:S01]  /*1df0*/  VIADD R9, R7, UR26 ;  /* 0x0000001a07097c36 */ /* 0x000fe20008000000 */
[----:B------:R-:W-:Y:S01]  /*1e00*/  ULDC.64 UR16, c[0x0][0x400] ;  /* 0x0001000000107ab9 */ /* 0x000fe20000000a00 */
[----:B------:R-:W-:Y:S01]  /*1e10*/  IMAD R5, R8, UR14, R24 ;  /* 0x0000000e08057c24 */ /* 0x000fe2000f8e0218 */
[----:B------:R-:W-:Y:S01]  /*1e20*/  IADD3.X R11, R11, UR51, R12, P0, !PT ;  /* 0x000000330b0b7c10 */ /* 0x000fe200087fe40c */
[----:B------:R-:W-:Y:S01]  /*1e30*/  IMAD.MOV.U32 R8, RZ, RZ, R6 ;  /* 0x000000ffff087224 */ /* 0x000fe200078e0006 */
[----:B------:R-:W-:Y:S01]  /*1e40*/  USHF.R.S32.HI UR20, URZ, 0x6, UR20 ;  /* 0x000000063f147899 */ /* 0x000fe20008011414 */
[-C--:B------:R-:W-:Y:S01]  /*1e50*/  IMAD R7, R28, R20.reuse, RZ ;  /* 0x000000141c077224 */ /* 0x080fe200078e02ff */
[C---:B------:R-:W-:Y:S01]  /*1e60*/  IADD3 R6, P0, R5.reuse, UR7, RZ ;  /* 0x0000000705067c10 */ /* 0x040fe2000ff1e0ff */
[----:B------:R-:W-:Y:S01]  /*1e70*/  IMAD.U32 R12, RZ, RZ, UR10 ;  /* 0x0000000aff0c7e24 */ /* 0x000fe2000f8e00ff */
[----:B------:R-:W-:Y:S01]  /*1e80*/  UISETP.LT.AND UP0, UPT, URZ, UR20, UPT ;  /* 0x000000143f00728c */ /* 0x000fe2000bf01270 */
[C---:B------:R-:W-:Y:S01]  /*1e90*/  IMAD R7, R4.reuse, R21, R7 ;  /* 0x0000001504077224 */ /* 0x040fe200078e0207 */
[----:B------:R-:W-:Y:S01]  /*1ea0*/  LEA.HI.X.SX32 R5, R5, UR6, 0x1, P0 ;  /* 0x0000000605057c11 */ /* 0x000fe200080f0eff */
[----:B------:R-:W-:Y:S01]  /*1eb0*/  IMAD.WIDE.U32 R8, R4, R20, R8 ;  /* 0x0000001404087225 */ /* 0x000fe200078e0008 */
[----:B------:R-:W-:Y:S01]  /*1ec0*/  LEA R14, P0, R6, UR16, 0x2 ;  /* 0x00000010060e7c11 */ /* 0x000fe2000f8010ff */
[----:B------:R-:W-:-:S02]  /*1ed0*/  USEL UR20, URZ, UR20, !UP0 ;  /* 0x000000143f147287 */ /* 0x000fc4000c000000 */
[----:B------:R-:W-:Y:S01]  /*1ee0*/  IMAD.WIDE.U32 R10, R12, UR56, R10 ;  /* 0x000000380c0a7c25 */ /* 0x000fe2000f8e000a */
[----:B------:R-:W-:Y:S01]  /*1ef0*/  LEA R36, P2, R8, UR18, 0x1 ;  /* 0x0000001208247c11 */ /* 0x000fe2000f8408ff */
[----:B------:R-:W-:Y:S01]  /*1f00*/  UISETP.GT.AND UP0, UPT, UR36, UR20, UPT ;  /* 0x000000142400728c */ /* 0x000fe2000bf04270 */
[----:B------:R-:W-:Y:S01]  /*1f10*/  LEA.HI.X R15, R6, UR17, R5, 0x2, P0 ;  /* 0x00000011060f7c11 */ /* 0x000fe200080f1405 */
[----:B------:R-:W-:Y:S01]  /*1f20*/  IMAD.IADD R22, R9, 0x1, R7 ;  /* 0x0000000109167824 */ /* 0x000fe200078e0207 */
[----:B------:R-:W-:Y:S01]  /*1f30*/  LEA R34, P3, R10, UR22, 0x1 ;  /* 0x000000160a227c11 */ /* 0x000fe2000f8608ff */
[----:B------:R-:W-:Y:S01]  /*1f40*/  VIADD R23, R11, UR13 ;  /* 0x0000000d0b177c36 */ /* 0x000fe20008000000 */
[----:B------:R-:W-:Y:S01]  /*1f50*/  UIMAD.WIDE UR10, UR34, 0x4, UR48 ;  /* 0x00000004220a78a5 */ /* 0x000fe2000f8e0230 */
[----:B------:R1:W-:Y:S01]  /*1f60*/  STL.64 [R1+0x30], R14 ;  /* 0x0000300e01007387 */ /* 0x0003e20000100a00 */
[----:B------:R-:W-:Y:S01]  /*1f70*/  LEA.HI.X R37, R8, UR19, R22, 0x1, P2 ;  /* 0x0000001308257c11 */ /* 0x000fe200090f0c16 */
[----:B------:R-:W-:Y:S01]  /*1f80*/  UIMAD.WIDE UR6, UR27, 0x4, UR38 ;  /* 0x000000041b0678a5 */ /* 0x000fe2000f8e0226 */
[----:B------:R-:W-:-:S02]  /*1f90*/  LEA.HI.X R35, R10, UR23, R23, 0x1, P3 ;  /* 0x000000170a237c11 */ /* 0x000fc400098f0c17 */
[----:B------:R-:W-:Y:S01]  /*1fa0*/  PLOP3.LUT P0, PT, PT, PT, UP0, 0x80, 0x0 ;  /* 0x000000000000781c */ /* 0x000fe20003f0f008 */
[----:B------:R1:W-:Y:S01]  /*1fb0*/  STL.64 [R1+0x38], R36 ;  /* 0x0000382401007387 */ /* 0x0003e20000100a00 */
[----:B------:R-:W-:Y:S01]  /*1fc0*/  UMOV UR16, UR10 ;  /* 0x0000000a00107c82 */ /* 0x000fe20008000000 */
[----:B------:R-:W-:Y:S02]  /*1fd0*/  UMOV UR15, UR11 ;  /* 0x0000000b000f7c82 */ /* 0x000fe40008000000 */
[----:B------:R1:W-:Y:S08]  /*1fe0*/  STL.64 [R1+0x40], R34 ;  /* 0x0000402201007387 */ /* 0x0003f00000100a00 */
        /* <DEDUP_REMOVED lines=20> */
.L_x_613:
        /* <DEDUP_REMOVED lines=19> */
.L_x_614:
[----:B-1----:R1:W5:Y:S04]  /*2260*/  LDL R14, [R1+0x6c] ;  /* 0x00006c00010e7983 */ /* 0x0023680000100800 */
        /* <DEDUP_REMOVED lines=37> */
.L_x_616:
[----:B------:R-:W-:Y:S05]  /*24c0*/  BSYNC B0 ;  /* 0x0000000000007941 */ /* 0x000fea0003800000 */
.L_x_615:
        /* <DEDUP_REMOVED lines=19> */
.L_x_618:
[----:B------:R-:W-:Y:S05]  /*2600*/  BSYNC B0 ;  /* 0x0000000000007941 */ /* 0x000fea0003800000 */
.L_x_617:
[----:B------:R-:W-:Y:S01]  /*2610*/  UIMAD UR8, UR33, UR6, URZ ;  /* 0x00000006210872a4 */ /* 0x000fe2000f8e023f */
[----:B-12---:R-:W-:Y:S01]  /*2620*/  IMAD.U32 R6, RZ, RZ, UR6 ;  /* 0x00000006ff067e24 */ /* 0x006fe2000f8e00ff */
[----:B------:R-:W-:Y:S01]  /*2630*/  USHF.R.S32.HI UR10, URZ, 0x1f, UR56 ;  /* 0x0000001f3f0a7899 */ /* 0x000fe20008011438 */
[----:B------:R-:W-:Y:S01]  /*2640*/  BSSY B0, `(.L_x_619) ;  /* 0x000001d000007945 */ /* 0x000fe20003800000 */
        /* <DEDUP_REMOVED lines=28> */
.L_x_620:
[----:B------:R-:W-:Y:S05]  /*2810*/  BSYNC B0 ;  /* 0x0000000000007941 */ /* 0x000fea0003800000 */
.L_x_619:
        /* <DEDUP_REMOVED lines=21> */
.L_x_612:
        /* <DEDUP_REMOVED lines=26> */
[----:B-1----:R-:W3:Y:S01]  /*2b10*/  LDL R14, [R1+0x6c] ;  /* 0x00006c00010e7983 */ /* 0x002ee20000100800 */
[----:B------:R-:W-:-:S03]  /*2b20*/  ULDC UR13, c[0x0][0x2d0] ;  /* 0x0000b400000d7ab9 */ /* 0x000fc60000000800 */
[----:B------:R-:W4:Y:S01]  /*2b30*/  LDL R31, [R1+0x70] ;  /* 0x00007000011f7983 */ /* 0x000f220000100800 */
        /* <DEDUP_REMOVED lines=16> */
[----:B----4-:R-:W-:-:S11]  /*2c40*/  ISETP.GE.AND P2, PT, R31, UR13, PT ;  /* 0x0000000d1f007c0c */ /* 0x010fd6000bf46270 */
        /* <DEDUP_REMOVED lines=17> */
.L_x_623:
[----:B------:R-:W-:Y:S05]  /*2d60*/  BSYNC B0 ;  /* 0x0000000000007941 */ /* 0x000fea0003800000 */
.L_x_622:
        /* <DEDUP_REMOVED lines=8> */
[----:B------:R-:W-:Y:S01]  /*2df0*/  ISETP.GE.AND P5, PT, R32, UR11, PT ;  /* 0x0000000b20007c0c */ /* 0x000fe2000bfa6270 */
[----:B------:R-:W-:-:S12]  /*2e00*/  IMAD.MOV.U32 R7, RZ, RZ, R19 ;  /* 0x000000ffff077224 */ /* 0x000fd800078e0013 */
[----:B-1-3--:R-:W1:Y:S01]  /*2e10*/  @!P5 LDC.64 R14, c[0x0][0x220] ;  /* 0x00008800ff0edb82 */ /* 0x00ae620000000a00 */
[----:B------:R3:W-:Y:S01]  /*2e20*/  @P5 STS.128 [R30+0x13000], RZ ;  /* 0x013000ff1e005388 */ /* 0x0007e20000000c00 */
[----:B-----5:R-:W-:Y:S02]  /*2e30*/  ISETP.GE.AND P3, PT, R5, UR11, PT ;  /* 0x0000000b05007c0c */ /* 0x020fe4000bf66270 */
[----:B------:R-:W-:-:S05]  /*2e40*/  IADD3 R5, P1, R4, 0x20, RZ ;  /* 0x0000002004057810 */ /* 0x000fca0007f3e0ff */
[----:B------:R-:W-:Y:S01]  /*2e50*/  IMAD.X R6, RZ, RZ, R28, P1 ;  /* 0x000000ffff067224 */ /* 0x000fe200008e061c */
[----:B--2---:R-:W-:-:S03]  /*2e60*/  ISETP.GE.AND P1, PT, R31, UR11, PT ;  /* 0x0000000b1f007c0c */ /* 0x004fc6000bf26270 */
[----:B------:R-:W-:Y:S02]  /*2e70*/  IMAD R13, R6, UR24, RZ ;  /* 0x00000018060d7c24 */ /* 0x000fe4000f8e02ff */
[----:B------:R-:W2:Y:S01]  /*2e80*/  @!P3 LDC.64 R16, c[0x0][0x220] ;  /* 0x00008800ff10bb82 */ /* 0x000ea20000000a00 */
        /* <DEDUP_REMOVED lines=10> */
[----:B--2---:R-:W-:-:S03]  /*2f30*/  @!P3 LEA R12, P2, R6, R16, 0x1 ;  /* 0x00000010060cb211 */ /* 0x004fc600078408ff */
        /* <DEDUP_REMOVED lines=15> */
.L_x_625:
[----:B------:R-:W-:Y:S05]  /*3030*/  BSYNC B0 ;  /* 0x0000000000007941 */ /* 0x000fea0003800000 */
.L_x_624:
[----:B------:R-:W0:Y:S01]  /*3040*/  LDGDEPBAR ;  /* 0x00000000000079af */ /* 0x000e220000000000 */
[----:B------:R-:W-:Y:S01]  /*3050*/  BSSY B0, `(.L_x_626) ;  /* 0x000001d000007945 */ /* 0x000fe20003800000 */
[----:B------:R-:W-:Y:S02]  /*3060*/  ISETP.GE.AND P5, PT, R27, UR10, PT ;  /* 0x0000000a1b007c0c */ /* 0x000fe4000bfa6270 */
[----:B------:R2:W-:Y:S01]  /*3070*/  @P6 STS.128 [R30+0x6000], RZ ;  /* 0x006000ff1e006388 */ /* 0x0005e20000000c00 */
[----:B-1-3--:R-:W-:-:S03]  /*3080*/  MOV R13, UR28 ;  /* 0x0000001c000d7c02 */ /* 0x00afc60008000f00 */
[----:B------:R2:W-:Y:S04]  /*3090*/  @P6 STS.128 [R30+0x8000], RZ ;  /* 0x008000ff1e006388 */ /* 0x0005e80000000c00 */
[----:B------:R2:W-:Y:S01]  /*30a0*/  @P6 STS.128 [R30+0xa000], RZ ;  /* 0x00a000ff1e006388 */ /* 0x0005e20000000c00 */
[----:B------:R-:W-:Y:S05]  /*30b0*/  @P6 BRA `(.L_x_627) ;  /* 0x0000000000586947 */ /* 0x000fea0003800000 */
[----:B------:R-:W3:Y:S01]  /*30c0*/  LDL R6, [R1+0x6c] ;  /* 0x00006c0001067983 */ /* 0x000ee20000100800 */
        /* <DEDUP_REMOVED lines=8> */
[----:B---3--:R-:W-:Y:S02]  /*3150*/  ISETP.GE.AND P2, PT, R6, UR11, PT ;  /* 0x0000000b06007c0c */ /* 0x008fe4000bf46270 */
        /* <DEDUP_REMOVED lines=12> */
.L_x_627:
[----:B------:R-:W-:Y:S05]  /*3220*/  BSYNC B0 ;  /* 0x0000000000007941 */ /* 0x000fea0003800000 */
.L_x_626:
        /* <DEDUP_REMOVED lines=23> */
[----:B--2---:R-:W-:Y:S01]  /*33a0*/  ISETP.GE.AND P1, PT, R14, UR11, PT ;  /* 0x0000000b0e007c0c */ /* 0x004fe2000bf26270 */
        /* <DEDUP_REMOVED lines=13> */
.L_x_629:
[----:B------:R-:W-:Y:S05]  /*3480*/  BSYNC B0 ;  /* 0x0000000000007941 */ /* 0x000fea0003800000 */
.L_x_628:
        /* <DEDUP_REMOVED lines=27> */
.L_x_631:
[----:B------:R-:W-:Y:S05]  /*3640*/  BSYNC B0 ;  /* 0x0000000000007941 */ /* 0x000fea0003800000 */
.L_x_630:
        /* <DEDUP_REMOVED lines=40> */
.L_x_633:
[----:B------:R-:W-:Y:S05]  /*38d0*/  BSYNC B0 ;  /* 0x0000000000007941 */ /* 0x000fea0003800000 */
.L_x_632:
[----:B------:R-:W5:Y:S01]  /*38e0*/  LDL R15, [R1+0x50] ;  /* 0x00005000010f7983 */ /* 0x000f620000100800 */
[----:B------:R-:W-:Y:S01]  /*38f0*/  UIMAD UR11, UR33, UR28, URZ ;  /* 0x0000001c210b72a4 */ /* 0x000fe2000f8e023f */
[----:B-1----:R-:W-:Y:S01]  /*3900*/  IMAD.WIDE.U32 R6, R13, UR42, R32 ;  /* 0x0000002a0d067c25 */ /* 0x002fe2000f8e0020 */
[----:B------:R-:W-:Y:S01]  /*3910*/  ULDC.64 UR18, c[0x0][0x260] ;  /* 0x0000980000127ab9 */ /* 0x000fe20000000a00 */
[----:B------:R1:W-:Y:S01]  /*3920*/  @P0 STS.128 [R30+0xc000], RZ ;  /* 0x00c000ff1e000388 */ /* 0x0003e20000000c00 */
[----:B------:R-:W-:Y:S01]  /*3930*/  UIMAD UR11, UR42, UR29, UR11 ;  /* 0x0000001d2a0b72a4 */ /* 0x000fe2000f8e020b */
[----:B------:R-:W-:Y:S01]  /*3940*/  IMAD R14, R25, UR18, RZ ;  /* 0x00000012190e7c24 */ /* 0x000fe2000f8e02ff */
        /* <DEDUP_REMOVED lines=12> */
[----:B-1----:R-:W-:-:S12]  /*3a10*/  @P0 BRA `(.L_x_635) ;  /* 0x0000000000940947 */ /* 0x002fd80003800000 */
[----:B------:R-:W5:Y:S01]  /*3a20*/  LDL R10, [R1+0x6c] ;  /* 0x00006c00010a7983 */ /* 0x000f620000100800 */
[----:B------:R-:W-:-:S03]  /*3a30*/  ULDC UR10, c[0x0][0x2d0] ;  /* 0x0000b400000a7ab9 */ /* 0x000fc60000000800 */
[----:B------:R-:W2:Y:S01]  /*3a40*/  LDL R16, [R1+0x70] ;  /* 0x0000700001107983 */ /* 0x000ea20000100800 */
        /* <DEDUP_REMOVED lines=15> */
[----:B-----5:R-:W-:Y:S02]  /*3b40*/  ISETP.GE.AND P2, PT, R10, UR10, PT ;  /* 0x0000000a0a007c0c */ /* 0x020fe4000bf46270 */
[----:B--2---:R-:W-:-:S11]  /*3b50*/  ISETP.GE.AND P0, PT, R16, UR10, PT ;  /* 0x0000000a10007c0c */ /* 0x004fd6000bf06270 */
        /* <DEDUP_REMOVED lines=17> */
.L_x_635:
[----:B------:R-:W-:Y:S05]  /*3c70*/  BSYNC B0 ;  /* 0x0000000000007941 */ /* 0x000fea0003800000 */
.L_x_634:
        /* <DEDUP_REMOVED lines=11> */
[----:B-1----:R-:W-:Y:S02]  /*3d30*/  IMAD R10, R4, UR28, RZ ;  /* 0x0000001c040a7c24 */ /* 0x002fe4000f8e02ff */
        /* <DEDUP_REMOVED lines=32> */
.L_x_637:
[----:B------:R-:W-:Y:S05]  /*3f40*/  BSYNC B0 ;  /* 0x0000000000007941 */ /* 0x000fea0003800000 */
.L_x_636:
        /* <DEDUP_REMOVED lines=8> */
[----:B------:R-:W-:Y:S01]  /*3fd0*/  ULDC UR39, c[0x0][0x398] ;  /* 0x0000e60000277ab9 */ /* 0x000fe20000000800 */
[----:B------:R-:W-:Y:S01]  /*3fe0*/  ULDC UR43, c[0x0][0x2dc] ;  /* 0x0000b700002b7ab9 */ /* 0x000fe20000000800 */
[----:B------:R-:W-:Y:S01]  /*3ff0*/  IMAD.MOV.U32 R240, RZ, RZ, 0x20 ;  /* 0x00000020fff07424 */ /* 0x000fe200078e00ff */
[----:B------:R-:W2:Y:S01]  /*4000*/  @!P6 LDG.E R9, desc[UR4][R4.64] ;  /* 0x000000040409e981 */ /* 0x000ea2000c1e1900 */
[----:B------:R-:W-:Y:S01]  /*4010*/  UIADD3 UR21, UR42, UR12, URZ ;  /* 0x0000000c2a157290 */ /* 0x000fe2000fffe03f */
[----:B------:R-:W-:-:S02]  /*4020*/  CS2R R142, SRZ ;  /* 0x00000000008e7805 */ /* 0x000fc4000001ff00 */
[----:B------:R-:W-:Y:S01]  /*4030*/  CS2R R140, SRZ ;  /* 0x00000000008c7805 */ /* 0x000fe2000001ff00 */
[----:B------:R-:W5:Y:S01]  /*4040*/  @!P5 LDG.E R8, desc[UR4][R4.64+0x20] ;  /* 0x000020040408d981 */ /* 0x000f62000c1e1900 */
        /* <DEDUP_REMOVED lines=32> */
[----:B-1----:R-:W2:Y:S01]  /*4250*/  LDG.E.64 R4, desc[UR4][R6.64+0x8] ;  /* 0x0000080406047981 */ /* 0x002ea2000c1e1b00 */
[----:B------:R-:W-:Y:S01]  /*4260*/  USHF.L.U32 UR10, UR10, 0x5, URZ ;  /* 0x000000050a0a7899 */ /* 0x000fe2000800063f */
        /* <DEDUP_REMOVED lines=9> */
[----:B---3--:R-:W-:Y:S01]  /*4300*/  CS2R R36, SRZ ;  /* 0x0000000000247805 */ /* 0x008fe2000001ff00 */
[----:B------:R-:W3:Y:S01]  /*4310*/  LDSM.16.M88.4 R196, [R252+0x14000] ;  /* 0x01400000fcc4783b */ /* 0x000ee20000000200 */
[----:B----4-:R-:W-:Y:S02]  /*4320*/  CS2R R30, SRZ ;  /* 0x00000000001e7805 */ /* 0x010fe4000001ff00 */
[----:B------:R-:W-:Y:S02]  /*4330*/  CS2R R34, SRZ ;  /* 0x0000000000227805 */ /* 0x000fe4000001ff00 */
[----:B------:R-:W-:Y:S01]  /*4340*/  CS2R R32, SRZ ;  /* 0x0000000000207805 */ /* 0x000fe2000001ff00 */
[----:B------:R-:W4:Y:S01]  /*4350*/  LDSM.16.M88.4 R200, [R252+0x14800] ;  /* 0x01480000fcc8783b */ /* 0x000f220000000200 */
[----:B------:R-:W-:Y:S02]  /*4360*/  CS2R R22, SRZ ;  /* 0x0000000000167805 */ /* 0x000fe4000001ff00 */
[----:B------:R-:W-:Y:S01]  /*4370*/  CS2R R20, SRZ ;  /* 0x0000000000147805 */ /* 0x000fe2000001ff00 */
[----:B------:R-:W-:Y:S01]  /*4380*/  ULDC.U8 UR19, c[0x0][0x388] ;  /* 0x0000e20000137ab9 */ /* 0x000fe20000000000 */
[----:B------:R-:W1:Y:S01]  /*4390*/  LDSM.16.M88.4 R228, [R252+0x16000] ;  /* 0x01600000fce4783b */ /* 0x000e620000000200 */
[----:B------:R-:W-:Y:S01]  /*43a0*/  UIADD3 UR37, UR42, 0x40, URZ ;  /* 0x000000402a257890 */ /* 0x000fe2000fffe03f */
[----:B------:R-:W-:-:S02]  /*43b0*/  ULDC UR18, c[0x0][0x2ec] ;  /* 0x0000bb0000127ab9 */ /* 0x000fc40000000800 */
[----:B------:R-:W1:Y:S04]  /*43c0*/  LDSM.16.M88.4 R232, [R252+0x16800] ;  /* 0x01680000fce8783b */ /* 0x000e680000000200 */
[----:B------:R-:W3:Y:S01]  /*43d0*/  LDG.E.64 R6, desc[UR4][R6.64] ;  /* 0x0000000406067981 */ /* 0x000ee2000c1e1b00 */
[----:B------:R-:W-:-:S03]  /*43e0*/  USHF.R.S32.HI UR11, URZ, 0x1f, UR10 ;  /* 0x0000001f3f0b7899 */ /* 0x000fc6000801140a */
[----:B-----5:R5:W-:Y:S04]  /*43f0*/  STL [R1+0x68], R8 ;  /* 0x0000680801007387 */ /* 0x020be80000100800 */
[----:B--2---:R2:W-:Y:S01]  /*4400*/  STL [R1+0x64], R9 ;  /* 0x0000640901007387 */ /* 0x0045e20000100800 */
[----:B-----5:R-:W-:Y:S02]  /*4410*/  LOP3.LUT R8, R26, 0xfffffff8, RZ, 0xc0, !PT ;  /* 0xfffffff81a087812 */ /* 0x020fe400078ec0ff */
[----:B--2---:R-:W-:-:S03]  /*4420*/  SHF.R.S32.HI R9, RZ, 0x1f, R24 ;  /* 0x0000001fff097819 */ /* 0x004fc60000011418 */
[----:B------:R-:W-:-:S05]  /*4430*/  IMAD.IADD R8, R29, 0x1, -R8 ;  /* 0x000000011d087824 */ /* 0x000fca00078e0a08 */
[----:B------:R-:W-:Y:S02]  /*4440*/  LOP3.LUT P0, RZ, R8, 0x2, RZ, 0xc0, !PT ;  /* 0x0000000208ff7812 */ /* 0x000fe4000780c0ff */
[----:B------:R-:W-:Y:S02]  /*4450*/  IADD3 R10, P2, P1, R4, UR10, R24 ;  /* 0x0000000a040a7c10 */ /* 0x000fe4000f95e018 */
[----:B---3--:R-:W-:-:S03]  /*4460*/  R2UR UR22, R7 ;  /* 0x00000000071672ca */ /* 0x008fc600000e0000 */
[----:B------:R2:W-:Y:S01]  /*4470*/  STL [R1+0x7c], R10 ;  /* 0x00007c0a01007387 */ /* 0x0005e20000100800 */
[----:B------:R-:W-:Y:S02]  /*4480*/  SEL R240, R240, 0xffffffe0, !P0 ;  /* 0xffffffe0f0f07807 */ /* 0x000fe40004000000 */
[----:B------:R-:W-:Y:S01]  /*4490*/  IADD3.X R4, R5, UR11, R9, P2, P1 ;  /* 0x0000000b05047c10 */ /* 0x000fe200097e2409 */
[----:B------:R-:W3:Y:S04]  /*44a0*/  LDL R8, [R1] ;  /* 0x0000000001087983 */ /* 0x000ee80000100800 */
[----:B------:R-:W5:Y:S01]  /*44b0*/  LDL R7, [R1+0x4] ;  /* 0x0000040001077983 */ /* 0x000f620000100800 */
[----:B------:R-:W-:Y:S01]  /*44c0*/  IMAD.IADD R240, R240, 0x1, R252 ;  /* 0x00000001f0f07824 */ /* 0x000fe200078e02fc */
[----:B------:R-:W-:Y:S01]  /*44d0*/  R2UR UR23, R6 ;  /* 0x00000000061772ca */ /* 0x000fe200000e0000 */
[----:B------:R-:W-:Y:S01]  /*44e0*/  UIADD3 UR24, -UR8, 0x40, UR21 ;  /* 0x0000004008187890 */ /* 0x000fe2000fffe115 */
[----:B------:R2:W-:Y:S01]  /*44f0*/  STL [R1+0x80], R4 ;  /* 0x0000800401007387 */ /* 0x0005e20000100800 */
[----:B------:R-:W-:-:S02]  /*4500*/  CS2R R28, SRZ ;  /* 0x00000000001c7805 */ /* 0x000fc4000001ff00 */
[----:B------:R-:W-:Y:S02]  /*4510*/  CS2R R26, SRZ ;  /* 0x00000000001a7805 */ /* 0x000fe4000001ff00 */
[----:B------:R-:W-:Y:S01]  /*4520*/  CS2R R24, SRZ ;  /* 0x0000000000187805 */ /* 0x000fe2000001ff00 */
[----:B------:R2:W1:Y:S01]  /*4530*/  LDSM.16.M88.4 R172, [R240+0x12000] ;  /* 0x01200000f0ac783b */ /* 0x0004620000000200 */
[----:B------:R-:W-:Y:S02]  /*4540*/  UIADD3 UR24, UR24, -UR46, URZ ;  /* 0x8000002e18187290 */ /* 0x000fe4000fffe03f */
[----:B------:R-:W-:Y:S01]  /*4550*/  UIADD3 UR35, UR22, -0x4498517b, URZ ;  /* 0xbb67ae8516237890 */ /* 0x000fe2000fffe03f */
[----:B------:R2:W1:Y:S01]  /*4560*/  LDSM.16.M88.4 R176, [R240+0x12800] ;  /* 0x01280000f0b0783b */ /* 0x0004620000000200 */
[----:B------:R-:W-:Y:S02]  /*4570*/  UIADD3 UR33, UR22, 0x76cf5d0a, URZ ;  /* 0x76cf5d0a16217890 */ /* 0x000fe4000fffe03f */
[----:B------:R-:W-:Y:S01]  /*4580*/  UIADD3 UR36, UR23, -0x61c88647, URZ ;  /* 0x9e3779b917247890 */ /* 0x000fe2000fffe03f */
[----:B------:R2:W1:Y:S01]  /*4590*/  LDSM.16.M88.4 R204, [R240+0x14000] ;  /* 0x01400000f0cc783b */ /* 0x0004620000000200 */
[----:B------:R-:W-:-:S02]  /*45a0*/  UIADD3 UR34, UR23, 0x3c6ef372, URZ ;  /* 0x3c6ef37217227890 */ /* 0x000fc4000fffe03f */
[----:B------:R-:W-:Y:S01]  /*45b0*/  UIADD3 UR32, UR23, -0x255992d5, URZ ;  /* 0xdaa66d2b17207890 */ /* 0x000fe2000fffe03f */
[----:B------:R2:W1:Y:S01]  /*45c0*/  LDSM.16.M88.4 R208, [R240+0x14800] ;  /* 0x01480000f0d0783b */ /* 0x0004620000000200 */
[----:B------:R-:W-:Y:S02]  /*45d0*/  UIADD3 UR31, UR22, 0x32370b8f, URZ ;  /* 0x32370b8f161f7890 */ /* 0x000fe4000fffe03f */
[----:B------:R-:W-:Y:S01]  /*45e0*/  UIADD3 UR30, UR23, 0x78dde6e4, URZ ;  /* 0x78dde6e4171e7890 */ /* 0x000fe2000fffe03f */
[----:B------:R2:W1:Y:S01]  /*45f0*/  LDSM.16.M88.4 R236, [R240+0x16000] ;  /* 0x01600000f0ec783b */ /* 0x0004620000000200 */
[----:B------:R-:W-:Y:S02]  /*4600*/  UIADD3 UR29, UR22, -0x126145ec, URZ ;  /* 0xed9eba14161d7890 */ /* 0x000fe4000fffe03f */
[----:B------:R-:W-:Y:S01]  /*4610*/  UIADD3 UR28, UR23, 0x1715609d, URZ ;  /* 0x1715609d171c7890 */ /* 0x000fe2000fffe03f */
[----:B------:R-:W1:Y:S01]  /*4620*/  LDSM.16.M88.4 R240, [R240+0x16800] ;  /* 0x01680000f0f0783b */ /* 0x000e620000000200 */
[----:B------:R-:W-:-:S02]  /*4630*/  UIADD3 UR27, UR22, -0x56f99767, URZ ;  /* 0xa9066899161b7890 */ /* 0x000fc4000fffe03f */
[----:B------:R-:W-:Y:S02]  /*4640*/  UIADD3 UR26, UR23, -0x4ab325aa, URZ ;  /* 0xb54cda56171a7890 */ /* 0x000fe4000fffe03f */
[----:B------:R-:W-:Y:S01]  /*4650*/  UIADD3 UR25, UR22, 0x646e171e, URZ ;  /* 0x646e171e16197890 */ /* 0x000fe2000fffe03f */
[----:B------:R-:W-:Y:S01]  /*4660*/  UMOV UR13, UR60 ;  /* 0x0000003c000d7c82 */ /* 0x000fe20008000000 */
[----:B---3--:R2:W3:Y:S04]  /*4670*/  LDSM.16.M88.4 R148, [R8+0x12000] ;  /* 0x012000000894783b */ /* 0x0084e80000000200 */
[----:B------:R2:W1:Y:S04]  /*4680*/  LDSM.16.M88.4 R152, [R8+0x12800] ;  /* 0x012800000898783b */ /* 0x0004680000000200 */
[----:B-----5:R2:W1:Y:S04]  /*4690*/  LDSM.16.M88.4 R156, [R7+0x12000] ;  /* 0x01200000079c783b */ /* 0x0204680000000200 */
[----:B------:R2:W1:Y:S04]  /*46a0*/  LDSM.16.M88.4 R160, [R7+0x12800] ;  /* 0x0128000007a0783b */ /* 0x0004680000000200 */
[----:B------:R2:W1:Y:S04]  /*46b0*/  LDSM.16.M88.4 R180, [R8+0x14000] ;  /* 0x0140000008b4783b */ /* 0x0004680000000200 */
[----:B------:R2:W1:Y:S04]  /*46c0*/  LDSM.16.M88.4 R184, [R8+0x14800] ;  /* 0x0148000008b8783b */ /* 0x0004680000000200 */
[----:B------:R2:W1:Y:S04]  /*46d0*/  LDSM.16.M88.4 R188, [R7+0x14000] ;  /* 0x0140000007bc783b */ /* 0x0004680000000200 */
[----:B------:R2:W1:Y:S04]  /*46e0*/  LDSM.16.M88.4 R192, [R7+0x14800] ;  /* 0x0148000007c0783b */ /* 0x0004680000000200 */
[----:B------:R2:W1:Y:S04]  /*46f0*/  LDSM.16.M88.4 R212, [R8+0x16000] ;  /* 0x0160000008d4783b */ /* 0x0004680000000200 */
[----:B------:R2:W1:Y:S04]  /*4700*/  LDSM.16.M88.4 R216, [R8+0x16800] ;  /* 0x0168000008d8783b */ /* 0x0004680000000200 */
[----:B------:R2:W1:Y:S04]  /*4710*/  LDSM.16.M88.4 R220, [R7+0x16000] ;  /* 0x0160000007dc783b */ /* 0x0004680000000200 */
[----:B---34-:R2:W1:Y:S02]  /*4720*/  LDSM.16.M88.4 R224, [R7+0x16800] ;  /* 0x0168000007e0783b */ /* 0x0184640000000200 */
.L_x_642:
[----:B------:R-:W2:Y:S01]  /*4730*/  LDL R79, [R1] ;  /* 0x00000000014f7983 */ /* 0x000ea20000100800 */
[----:B------:R-:W-:Y:S01]  /*4740*/  USHF.L.U32 UR11, UR9, 0x6, URZ ;  /* 0x00000006090b7899 */ /* 0x000fe2000800063f */
[----:B------:R-:W-:Y:S02]  /*4750*/  UMOV UR10, UR60 ;  /* 0x0000003c000a7c82 */ /* 0x000fe40008000000 */
[----:B---3--:R-:W3:Y:S01]  /*4760*/  LDL R249, [R1+0x8] ;  /* 0x0000080001f97983 */ /* 0x008ee20000100800 */
[----:B------:R-:W-:Y:S03]  /*4770*/  UISETP.GE.AND UP0, UPT, UR11, UR24, UPT ;  /* 0x000000180b00728c */ /* 0x000fe6000bf06270 */
[----:B------:R-:W4:Y:S04]  /*4780*/  LDL R78, [R1+0x4] ;  /* 0x00000400014e7983 */ /* 0x000f280000100800 */
[----:B------:R-:W4:Y:S04]  /*4790*/  LDL R248, [R1+0xc] ;  /* 0x00000c0001f87983 */ /* 0x000f280000100800 */
[----:B------:R-:W4:Y:S04]  /*47a0*/  LDL R247, [R1+0x18] ;  /* 0x0000180001f77983 */ /* 0x000f280000100800 */
[----:B------:R-:W4:Y:S04]  /*47b0*/  LDL R77, [R1+0x10] ;  /* 0x00001000014d7983 */ /* 0x000f280000100800 */
[----:B------:R-:W4:Y:S04]  /*47c0*/  LDL R246, [R1+0x14] ;  /* 0x0000140001f67983 */ /* 0x000f280000100800 */
[----:B------:R-:W0:Y:S04]  /*47d0*/  LDGDEPBAR ;  /* 0x00000000000079af */ /* 0x000e280000000000 */
[----:B------:R-:W4:Y:S01]  /*47e0*/  LDL R76, [R1+0x50] ;  /* 0x00005000014c7983 */ /* 0x000f220000100800 */
[----:B------:R-:W-:Y:S04]  /*47f0*/  DEPBAR.LE SB0, 0x0 ;  /* 0x000080000000791a */ /* 0x000fe80000000000 */
[----:B------:R-:W-:Y:S06]  /*4800*/  BAR.SYNC.DEFER_BLOCKING 0x0 ;  /* 0x0000000000007b1d */ /* 0x000fec0000010000 */
[----:B--2---:R-:W-:Y:S04]  /*4810*/  LDSM.16.M88.4 R8, [R79+0xc000] ;  /* 0x00c000004f08783b */ /* 0x004fe80000000200 */
[----:B---3--:R-:W2:Y:S04]  /*4820*/  LDSM.16.M88.4 R16, [R249] ;  /* 0x00000000f910783b */ /* 0x008ea80000000200 */
[----:B------:R-:W3:Y:S04]  /*4830*/  LDSM.16.M88.4 R68, [R79+0xc800] ;  /* 0x00c800004f44783b */ /* 0x000ee80000000200 */
[----:B----4-:R-:W-:Y:S01]  /*4840*/  LDSM.16.M88.4 R72, [R248] ;  /* 0x00000000f848783b */ /* 0x010fe20000000200 */
[C---:B--2---:R-:W-:Y:S06]  /*4850*/  HMMA.16816.F32 R4, R16.reuse, R8, RZ ;  /* 0x000000081004723c */ /* 0x044fec00000018ff */
[C---:B------:R-:W-:Y:S06]  /*4860*/  HMMA.16816.F32 R8, R16.reuse, R10, RZ ;  /* 0x0000000a1008723c */ /* 0x040fec00000018ff */
[C---:B---3--:R-:W-:Y:S06]  /*4870*/  HMMA.16816.F32 R12, R16.reuse, R68, RZ ;  /* 0x00000044100c723c */ /* 0x048fec00000018ff */
[----:B------:R-:W-:Y:S01]  /*4880*/  HMMA.16816.F32 R16, R16, R70, RZ ;  /* 0x000000461010723c */ /* 0x000fe200000018ff */
[----:B------:R-:W2:Y:S05]  /*4890*/  LDSM.16.M88.4 R68, [R78+0xc000] ;  /* 0x00c000004e44783b */ /* 0x000eaa0000000200 */
[C---:B--2---:R-:W-:Y:S06]  /*48a0*/  HMMA.16816.F32 R4, R72.reuse, R68, R4 ;  /* 0x000000444804723c */ /* 0x044fec0000001804 */
[C---:B------:R-:W-:Y:S01]  /*48b0*/  HMMA.16816.F32 R8, R72.reuse, R70, R8 ;  /* 0x000000464808723c */ /* 0x040fe20000001808 */
[----:B------:R-:W2:Y:S05]  /*48c0*/  LDSM.16.M88.4 R68, [R78+0xc800] ;  /* 0x00c800004e44783b */ /* 0x000eaa0000000200 */
[C---:B--2---:R-:W-:Y:S06]  /*48d0*/  HMMA.16816.F32 R12, R72.reuse, R68, R12 ;  /* 0x00000044480c723c */ /* 0x044fec000000180c */
[----:B------:R-:W-:Y:S01]  /*48e0*/  HMMA.16816.F32 R16, R72, R70, R16 ;  /* 0x000000464810723c */ /* 0x000fe20000001810 */
[----:B------:R-:W-:Y:S04]  /*48f0*/  LDSM.16.M88.4 R68, [R247] ;  /* 0x00000000f744783b */ /* 0x000fe80000000200 */
[----:B------:R-:W2:Y:S02]  /*4900*/  LDSM.16.M88.4 R72, [R252+0xc000] ;  /* 0x00c00000fc48783b */ /* 0x000ea40000000200 */
        /* <DEDUP_REMOVED lines=68> */
[----:B------:R-:W-:Y:S04]  /*4d50*/  IMAD.U32 R72, RZ, RZ, UR16 ;  /* 0x00000010ff487e24 */ /* 0x000fe8000f8e00ff */
[----:B------:R-:W-:Y:S02]  /*4d60*/  IMAD.U32 R73, RZ, RZ, UR15 ;  /* 0x0000000fff497e24 */ /* 0x000fe4000f8e00ff */
[C---:B------:R-:W-:Y:S04]  /*4d70*/  LEA R68, P0, R76.reuse, R72, 0x2 ;  /* 0x000000484c447211 */ /* 0x040fe800078010ff */
[----:B------:R-:W-:Y:S02]  /*4d80*/  LEA.HI.X.SX32 R69, R76, R73, 0x2, P0 ;  /* 0x000000494c457211 */ /* 0x000fe400000f16ff */
        /* <DEDUP_REMOVED lines=13> */
.L_x_638:
[----:B--2---:R-:W2:Y:S01]  /*4e60*/  LDL R69, [R1+0x88] ;  /* 0x0000880001457983 */ /* 0x004ea20000100800 */
[----:B------:R-:W-:Y:S01]  /*4e70*/  UIADD3 UR14, UR8, 0x1, -UR12 ;  /* 0x00000001080e7890 */ /* 0x000fe2000fffe80c */
[----:B------:R-:W-:Y:S01]  /*4e80*/  VIADD R78, R76, UR11 ;  /* 0x0000000b4c4e7c36 */ /* 0x000fe20008000000 */
[----:B------:R-:W-:Y:S01]  /*4e90*/  UIADD3 UR13, -UR10, UR8, -UR12 ;  /* 0x000000080a0d7290 */ /* 0x000fe2000fffe90c */
[----:B------:R-:W3:Y:S01]  /*4ea0*/  S2R R71, SR_TID.X ;  /* 0x0000000000477919 */ /* 0x000ee20000002100 */
[----:B------:R-:W-:Y:S01]  /*4eb0*/  UIADD3 UR17, UR14, UR39, URZ ;  /* 0x000000270e117290 */ /* 0x000fe2000fffe03f */
[----:B------:R-:W-:Y:S03]  /*4ec0*/  IMAD.U32 R68, RZ, RZ, UR40 ;  /* 0x00000028ff447e24 */ /* 0x000fe6000f8e00ff */
[----:B------:R-:W-:Y:S01]  /*4ed0*/  VIADDMNMX R70, R78, UR13, RZ, !PT ;  /* 0x0000000d4e467c46 */ /* 0x000fe2000f8001ff */
[----:B---3--:R-:W-:Y:S05]  /*4ee0*/  IMAD.SHL.U32 R71, R71, 0x2, RZ ;  /* 0x0000000247477824 */ /* 0x008fea00078e00ff */
[----:B--2---:R-:W-:Y:S01]  /*4ef0*/  LOP3.LUT R71, R69, 0x6, R71, 0xf8, !PT ;  /* 0x0000000645477812 */ /* 0x004fe200078ef847 */
[----:B------:R-:W-:Y:S04]  /*4f00*/  IMAD.U32 R69, RZ, RZ, UR17 ;  /* 0x00000011ff457e24 */ /* 0x000fe8000f8e00ff */
[----:B------:R-:W-:Y:S01]  /*4f10*/  IMAD R68, R68, 0x40, R71 ;  /* 0x0000004044447824 */ /* 0x000fe200078e0247 */
[----:B------:R-:W-:Y:S03]  /*4f20*/  VIADDMNMX R69, R78, R69, UR8, PT ;  /* 0x000000084e457e46 */ /* 0x000fe6000b800145 */
[C---:B------:R-:W-:Y:S01]  /*4f30*/  VIADD R77, R68.reuse, 0x1 ;  /* 0x00000001444d7836 */ /* 0x040fe20000000000 */
[CC--:B------:R-:W-:Y:S01]  /*4f40*/  ISETP.GE.AND P1, PT, R68.reuse, R70.reuse, PT ;  /* 0x000000464400720c */ /* 0x0c0fe20003f26270 */
[C---:B------:R-:W-:Y:S02]  /*4f50*/  VIADD R76, R68.reuse, 0x8 ;  /* 0x00000008444c7836 */ /* 0x040fe40000000000 */
[C---:B------:R-:W-:Y:S01]  /*4f60*/  VIADD R75, R68.reuse, 0x9 ;  /* 0x00000009444b7836 */ /* 0x040fe20000000000 */
[CC--:B------:R-:W-:Y:S01]  /*4f70*/  ISETP.GE.OR P1, PT, R68.reuse, R69.reuse, !P1 ;  /* 0x000000454400720c */ /* 0x0c0fe20004f26670 */
[C---:B------:R-:W-:Y:S01]  /*4f80*/  VIADD R74, R68.reuse, 0x10 ;  /* 0x00000010444a7836 */ /* 0x040fe20000000000 */
[-C--:B------:R-:W-:Y:S01]  /*4f90*/  ISETP.GE.AND P0, PT, R77, R70.reuse, PT ;  /* 0x000000464d00720c */ /* 0x080fe20003f06270 */
[----:B------:R-:W-:Y:S01]  /*4fa0*/  VIADD R73, R68, 0x11 ;  /* 0x0000001144497836 */ /* 0x000fe20000000000 */
[----:B------:R-:W-:Y:S01]  /*4fb0*/  FSEL R4, R4, -INF , !P1 ;  /* 0xff80000004047808 */ /* 0x000fe20004800000 */
[----:B------:R-:W-:Y:S01]  /*4fc0*/  VIADD R72, R68, 0x18 ;  /* 0x0000001844487836 */ /* 0x000fe20000000000 */
[-C--:B------:R-:W-:Y:S01]  /*4fd0*/  ISETP.GE.AND P6, PT, R76, R70.reuse, PT ;  /* 0x000000464c00720c */ /* 0x080fe20003fc6270 */
[----:B------:R-:W-:Y:S01]  /*4fe0*/  VIADD R71, R68, 0x19 ;  /* 0x0000001944477836 */ /* 0x000fe20000000000 */
[-C--:B------:R-:W-:Y:S02]  /*4ff0*/  ISETP.GE.AND P5, PT, R75, R70.reuse, PT ;  /* 0x000000464b00720c */ /* 0x080fe40003fa6270 */
        /* <DEDUP_REMOVED lines=13> */
[----:B------:R-:W-:Y:S02]  /*50d0*/  P2R R79, PR, RZ, 0x1 ;  /* 0x00000001ff4f7803 */ /* 0x000fe40000000000 */
        /* <DEDUP_REMOVED lines=10> */
[----:B------:R-:W-:Y:S02]  /*5180*/  ISETP.NE.AND P0, PT, R79, RZ, PT ;  /* 0x000000ff4f00720c */ /* 0x000fe40003f05270 */
        /* <DEDUP_REMOVED lines=25> */
.L_x_639:
[----:B------:R-:W2:Y:S01]  /*5320*/  LDL R68, [R1+0x64] ;  /* 0x0000640001447983 */ /* 0x000ea20000100800 */
[----:B------:R-:W-:Y:S01]  /*5330*/  IMAD.U32 R71, RZ, RZ, UR40 ;  /* 0x00000028ff477e24 */ /* 0x000fe2000f8e00ff */
[----:B------:R-:W-:Y:S02]  /*5340*/  UISETP.GT.AND UP1, UPT, UR9, UR20, UPT ;  /* 0x000000140900728c */ /* 0x000fe4000bf24270 */
[----:B------:R-:W3:Y:S04]  /*5350*/  LDL R72, [R1+0x68] ;  /* 0x0000680001487983 */ /* 0x000ee80000100800 */
[----:B------:R-:W4:Y:S04]  /*5360*/  LDL R70, [R1+0x84] ;  /* 0x0000840001467983 */ /* 0x000f280000100800 */
[----:B------:R-:W4:Y:S04]  /*5370*/  LDL R76, [R1+0x7c] ;  /* 0x00007c00014c7983 */ /* 0x000f280000100800 */
[----:B------:R-:W4:Y:S04]  /*5380*/  LDL R74, [R1+0x80] ;  /* 0x00008000014a7983 */ /* 0x000f280000100800 */
[----:B------:R-:W4:Y:S04]  /*5390*/  LDL R245, [R1+0x54] ;  /* 0x0000540001f57983 */ /* 0x000f280000100800 */
[----:B------:R-:W4:Y:S04]  /*53a0*/  LDL R244, [R1+0x60] ;  /* 0x0000600001f47983 */ /* 0x000f280000100800 */
[----:B------:R-:W4:Y:S04]  /*53b0*/  LDL R99, [R1+0x58] ;  /* 0x0000580001637983 */ /* 0x000f280000100800 */
[----:B------:R-:W4:Y:S01]  /*53c0*/  LDL R98, [R1+0x5c] ;  /* 0x00005c0001627983 */ /* 0x000f220000100800 */
[----:B------:R-:W1:Y:S01]  /*53d0*/  S2R R73, SR_TID.X ;  /* 0x0000000000497919 */ /* 0x000e620000002100 */
[----:B------:R-:W1:Y:S02]  /*53e0*/  S2R R75, SR_TID.X ;  /* 0x00000000004b7919 */ /* 0x000e640000002100 */
[----:B-1----:R-:W-:Y:S04]  /*53f0*/  SHF.R.S32.HI R73, RZ, 0x1f, R73 ;  /* 0x0000001fff497819 */ /* 0x002fe80000011449 */
[----:B------:R-:W-:Y:S04]  /*5400*/  LEA.HI R73, R73, R75, RZ, 0x7 ;  /* 0x0000004b49497211 */ /* 0x000fe800078f38ff */
[----:B------:R-:W-:Y:S05]  /*5410*/  SHF.R.S32.HI R73, RZ, 0x7, R73 ;  /* 0x00000007ff497819 */ /* 0x000fea0000011449 */
[----:B------:R-:W-:Y:S01]  /*5420*/  IMAD R73, R71, 0x2, R73 ;  /* 0x0000000247497824 */ /* 0x000fe200078e0249 */
[C---:B--2---:R-:W-:Y:S01]  /*5430*/  FSETP.NEU.FTZ.AND P1, PT, R68.reuse, -INF , PT ;  /* 0xff8000004400780b */ /* 0x044fe20003f3d000 */
[----:B------:R-:W-:Y:S01]  /*5440*/  FMUL.FTZ R69, R68, 1.4426950216293334961 ;  /* 0x3fb8aa3b44457820 */ /* 0x000fe20000410000 */
[----:B------:R-:W-:Y:S01]  /*5450*/  IMAD.U32 R68, RZ, RZ, UR9 ;  /* 0x00000009ff447e24 */ /* 0x000fe2000f8e00ff */
[C---:B---3--:R-:W-:Y:S01]  /*5460*/  FSETP.NEU.FTZ.AND P0, PT, R72.reuse, -INF , PT ;  /* 0xff8000004800780b */ /* 0x048fe20003f1d000 */
[----:B------:R-:W-:Y:S02]  /*5470*/  FMUL.FTZ R72, R72, 1.4426950216293334961 ;  /* 0x3fb8aa3b48487820 */ /* 0x000fe40000410000 */
[----:B------:R-:W-:Y:S01]  /*5480*/  FSEL R69, R69, RZ, P1 ;  /* 0x000000ff45457208 */ /* 0x000fe20000800000 */
[----:B----4-:R-:W-:Y:S02]  /*5490*/  IMAD R70, R68, 0x4, R70 ;  /* 0x0000000444467824 */ /* 0x010fe400078e0246 */
[----:B------:R-:W-:Y:S02]  /*54a0*/  FSEL R68, R72, RZ, P0 ;  /* 0x000000ff48447208 */ /* 0x000fe40000000000 */
[--C-:B------:R-:W-:Y:S01]  /*54b0*/  FFMA.FTZ R8, R8, UR18, -R69.reuse ;  /* 0x0000001208087c23 */ /* 0x100fe20008010845 */
[----:B------:R-:W-:Y:S04]  /*54c0*/  IMAD.WIDE.U32 R78, R76, -0x2daee0ad, RZ ;  /* 0xd2511f534c4e7825 */ /* 0x000fe800078e00ff */
[----:B------:R-:W-:Y:S01]  /*54d0*/  FFMA.FTZ R9, R9, UR18, -R69 ;  /* 0x0000001209097c23 */ /* 0x000fe20008010845 */
[--C-:B------:R-:W-:Y:S01]  /*54e0*/  FFMA.FTZ R7, R7, UR18, -R68.reuse ;  /* 0x0000001207077c23 */ /* 0x100fe20008010844 */
[----:B------:R-:W-:Y:S01]  /*54f0*/  IMAD.WIDE.U32 R70, R70, -0x326172a9, RZ ;  /* 0xcd9e8d5746467825 */ /* 0x000fe200078e00ff */
[----:B------:R-:W-:Y:S01]  /*5500*/  LOP3.LUT R72, R79, UR22, R73, 0x96, !PT ;  /* 0x000000164f487c12 */ /* 0x000fe2000f8e9649 */
[----:B------:R-:W-:Y:S02]  /*5510*/  MUFU.EX2 R95, R8 ;  /* 0x00000008005f7308 */ /* 0x000fe40000000800 */
[----:B------:R-:W-:Y:S01]  /*5520*/  FFMA.FTZ R6, R6, UR18, -R68 ;  /* 0x0000001206067c23 */ /* 0x000fe20008010844 */
[--C-:B------:R-:W-:Y:S01]  /*5530*/  FFMA.FTZ R4, R4, UR18, -R69.reuse ;  /* 0x0000001204047c23 */ /* 0x100fe20008010845 */
[----:B------:R-:W-:Y:S01]  /*5540*/  LOP3.LUT R74, R71, UR23, R74, 0x96, !PT ;  /* 0x00000017474a7c12 */ /* 0x000fe2000f8e964a */
[----:B------:R-:W-:Y:S04]  /*5550*/  IMAD.WIDE.U32 R72, R72, -0x326172a9, RZ ;  /* 0xcd9e8d5748487825 */ /* 0x000fe800078e00ff */
[--C-:B------:R-:W-:Y:S01]  /*5560*/  FFMA.FTZ R5, R5, UR18, -R69.reuse ;  /* 0x0000001205057c23 */ /* 0x100fe20008010845 */
[----:B------:R-:W-:Y:S01]  /*5570*/  FFMA.FTZ R11, R11, UR18, -R68 ;  /* 0x000000120b0b7c23 */ /* 0x000fe20008010844 */
[----:B------:R-:W-:Y:S01]  /*5580*/  IMAD.WIDE.U32 R74, R74, -0x2daee0ad, RZ ;  /* 0xd2511f534a4a7825 */ /* 0x000fe200078e00ff */
[----:B------:R-:W-:Y:S01]  /*5590*/  LOP3.LUT R76, R73, UR36, R70, 0x96, !PT ;  /* 0x00000024494c7c12 */ /* 0x000fe2000f8e9646 */
[----:B------:R1:W-:Y:S02]  /*55a0*/  MUFU.EX2 R94, R7 ;  /* 0x00000007005e7308 */ /* 0x0003e40000000800 */
[--C-:B------:R-:W-:Y:S01]  /*55b0*/  FFMA.FTZ R16, R16, UR18, -R69.reuse ;  /* 0x0000001210107c23 */ /* 0x100fe20008010845 */
[----:B------:R-:W-:Y:S01]  /*55c0*/  FFMA.FTZ R82, R10, UR18, -R68 ;  /* 0x000000120a527c23 */ /* 0x000fe20008010844 */
[----:B------:R-:W-:Y:S01]  /*55d0*/  LOP3.LUT R70, R75, UR35, R78, 0x96, !PT ;  /* 0x000000234b467c12 */ /* 0x000fe2000f8e964e */
[----:B------:R-:W-:Y:S04]  /*55e0*/  IMAD.WIDE.U32 R76, R76, -0x2daee0ad, RZ ;  /* 0xd2511f534c4c7825 */ /* 0x000fe800078e00ff */
[----:B------:R-:W-:Y:S01]  /*55f0*/  FFMA.FTZ R19, R19, UR18, -R68 ;  /* 0x0000001213137c23 */ /* 0x000fe20008010844 */
[--C-:B------:R-:W-:Y:S01]  /*5600*/  FFMA.FTZ R88, R12, UR18, -R69.reuse ;  /* 0x000000120c587c23 */ /* 0x100fe20008010845 */
        /* <DEDUP_REMOVED lines=8> */
[----:B------:R-:W-:Y:S01]  /*5690*/  FFMA.FTZ R69, R17, UR18, -R69 ;  /* 0x0000001211457c23 */ /* 0x000fe20008010845 */
[----:B------:R-:W-:Y:S01]  /*56a0*/  IMAD.WIDE.U32 R74, R74, -0x2daee0ad, RZ ;  /* 0xd2511f534a4a7825 */ /* 0x000fe200078e00ff */
[----:B------:R-:W-:Y:S01]  /*56b0*/  LOP3.LUT R70, R73, UR32, R70, 0x96, !PT ;  /* 0x0000002049467c12 */ /* 0x000fe2000f8e9646 */
[----:B------:R3:W-:Y:S02]  /*56c0*/  MUFU.EX2 R91, R9 ;  /* 0x00000009005b7308 */ /* 0x0007e40000000800 */
[----:B------:R-:W-:Y:S01]  /*56d0*/  FFMA.FTZ R68, R18, UR18, -R68 ;  /* 0x0000001212447c23 */ /* 0x000fe20008010844 */
[----:B-1----:R-:W-:Y:S01]  /*56e0*/  LOP3.LUT R7, R75, UR31, R76, 0x96, !PT ;  /* 0x0000001f4b077c12 */ /* 0x002fe2000f8e964c */
[----:B------:R-:W-:Y:S04]  /*56f0*/  IMAD.WIDE.U32 R70, R70, -0x2daee0ad, RZ ;  /* 0xd2511f5346467825 */ /* 0x000fe800078e00ff */
[----:B--2---:R-:W-:Y:S01]  /*5700*/  IMAD.WIDE.U32 R6, R7, -0x326172a9, RZ ;  /* 0xcd9e8d5707067825 */ /* 0x004fe200078e00ff */
[----:B------:R-:W-:Y:S01]  /*5710*/  LOP3.LUT R73, R71, UR29, R74, 0x96, !PT ;  /* 0x0000001d47497c12 */ /* 0x000fe2000f8e964a */
[----:B------:R1:W-:Y:S03]  /*5720*/  MUFU.EX2 R93, R4 ;  /* 0x00000004005d7308 */ /* 0x0003e60000000800 */
[----:B------:R-:W-:Y:S01]  /*5730*/  LOP3.LUT R8, R7, UR30, R72, 0x96, !PT ;  /* 0x0000001e07087c12 */ /* 0x000fe2000f8e9648 */
[----:B------:R-:W-:Y:S06]  /*5740*/  IMAD.WIDE.U32 R72, R73, -0x326172a9, RZ ;  /* 0xcd9e8d5749487825 */ /* 0x000fec00078e00ff */
[----:B------:R2:W-:Y:S01]  /*5750*/  MUFU.EX2 R90, R5 ;  /* 0x00000005005a7308 */ /* 0x0005e20000000800 */
[----:B------:R-:W-:Y:S01]  /*5760*/  LOP3.LUT R6, R73, UR28, R6, 0x96, !PT ;  /* 0x0000001c49067c12 */ /* 0x000fe2000f8e9606 */
[----:B---3--:R-:W-:Y:S04]  /*5770*/  IMAD.WIDE.U32 R8, R8, -0x2daee0ad, RZ ;  /* 0xd2511f5308087825 */ /* 0x008fe800078e00ff */
[----:B------:R-:W-:Y:S04]  /*5780*/  IMAD.WIDE.U32 R6, R6, -0x2daee0ad, RZ ;  /* 0xd2511f5306067825 */ /* 0x000fe800078e00ff */
[----:B------:R-:W-:Y:S01]  /*5790*/  MUFU.EX2 R89, R11 ;  /* 0x0000000b00597308 */ /* 0x000fe20000000800 */
[----:B-1----:R-:W-:Y:S02]  /*57a0*/  LOP3.LUT R4, R9, UR27, R70, 0x96, !PT ;  /* 0x0000001b09047c12 */ /* 0x002fe4000f8e9646 */
[----:B------:R-:W-:Y:S02]  /*57b0*/  LOP3.LUT R10, R6, 0xff, RZ, 0xc0, !PT ;  /* 0x000000ff060a7812 */ /* 0x000fe400078ec0ff */
[----:B------:R-:W-:Y:S02]  /*57c0*/  SHF.R.U32.HI R9, RZ, 0x18, R6 ;  /* 0x00000018ff097819 */ /* 0x000fe40000011606 */
[----:B------:R-:W-:Y:S03]  /*57d0*/  ISETP.LE.U32.AND P6, PT, R10, UR19, PT ;  /* 0x000000130a007c0c */ /* 0x000fe6000bfc3070 */
[----:B------:R-:W1:Y:S01]  /*57e0*/  MUFU.EX2 R97, R16 ;  /* 0x0000001000617308 */ /* 0x000e620000000800 */
[----:B--2---:R-:W-:Y:S01]  /*57f0*/  IMAD.WIDE.U32 R4, R4, -0x326172a9, RZ ;  /* 0xcd9e8d5704047825 */ /* 0x004fe200078e00ff */
[----:B------:R-:W-:Y:S02]  /*5800*/  LOP3.LUT R8, R7, UR25, R8, 0x96, !PT ;  /* 0x0000001907087c12 */ /* 0x000fe4000f8e9608 */
[----:B------:R-:W-:Y:S02]  /*5810*/  SHF.R.U32.HI R12, RZ, 0x10, R6 ;  /* 0x00000010ff0c7819 */ /* 0x000fe40000011606 */
[----:B------:R-:W-:Y:S04]  /*5820*/  LOP3.LUT R13, R6, 0xffff, RZ, 0xc0, !PT ;  /* 0x0000ffff060d7812 */ /* 0x000fe800078ec0ff */
[----:B------:R-:W2:Y:S01]  /*5830*/  MUFU.EX2 R96, R19 ;  /* 0x0000001300607308 */ /* 0x000ea20000000800 */
[----:B------:R-:W-:Y:S02]  /*5840*/  ISETP.LE.U32.AND P0, PT, R9, UR19, PT ;  /* 0x0000001309007c0c */ /* 0x000fe4000bf03070 */
[----:B------:R-:W-:Y:S02]  /*5850*/  LOP3.LUT R6, R5, UR26, R72, 0x96, !PT ;  /* 0x0000001a05067c12 */ /* 0x000fe4000f8e9648 */
[C---:B------:R-:W-:Y:S02]  /*5860*/  LOP3.LUT R7, R4.reuse, 0xff, RZ, 0xc0, !PT ;  /* 0x000000ff04077812 */ /* 0x040fe400078ec0ff */
[--C-:B------:R-:W-:Y:S03]  /*5870*/  SHF.R.U32.HI R9, RZ, 0x18, R4.reuse ;  /* 0x00000018ff097819 */ /* 0x100fe60000011604 */
[----:B------:R-:W-:Y:S01]  /*5880*/  MUFU.EX2 R82, R82 ;  /* 0x0000005200527308 */ /* 0x000fe20000000800 */
[----:B------:R-:W-:Y:S01]  /*5890*/  LOP3.LUT R10, R4, 0xffff, RZ, 0xc0, !PT ;  /* 0x0000ffff040a7812 */ /* 0x000fe200078ec0ff */
[----:B-1----:R-:W-:Y:S01]  /*58a0*/  @!P6 FADD.FTZ R97, -R97, -RZ ;  /* 0x800000ff6161e221 */ /* 0x002fe20000010100 */
[----:B------:R-:W-:Y:S02]  /*58b0*/  SHF.R.U32.HI R11, RZ, 0x10, R4 ;  /* 0x00000010ff0b7819 */ /* 0x000fe40000011604 */
[----:B------:R-:W-:Y:S02]  /*58c0*/  LOP3.LUT R5, R8, 0xff, RZ, 0xc0, !PT ;  /* 0x000000ff08057812 */ /* 0x000fe400078ec0ff */
[----:B------:R-:W-:Y:S03]  /*58d0*/  SHF.R.U32.HI R4, RZ, 0x18, R8 ;  /* 0x00000018ff047819 */ /* 0x000fe60000011608 */
[----:B------:R-:W1:Y:S01]  /*58e0*/  MUFU.EX2 R88, R88 ;  /* 0x0000005800587308 */ /* 0x000e620000000800 */
[----:B------:R-:W-:Y:S01]  /*58f0*/  ISETP.LE.U32.AND P4, PT, R7, UR19, PT ;  /* 0x0000001307007c0c */ /* 0x000fe2000bf83070 */
[----:B--2---:R-:W-:Y:S01]  /*5900*/  @!P0 FADD.FTZ R96, -R96, -RZ ;  /* 0x800000ff60608221 */ /* 0x004fe20000010100 */
[--C-:B------:R-:W-:Y:S02]  /*5910*/  SHF.R.U32.HI R7, RZ, 0x18, R6.reuse ;  /* 0x00000018ff077819 */ /* 0x100fe40000011606 */
[----:B------:R-:W-:Y:S02]  /*5920*/  ISETP.LE.U32.AND P2, PT, R5, UR19, PT ;  /* 0x0000001305007c0c */ /* 0x000fe4000bf43070 */
[----:B------:R-:W-:Y:S03]  /*5930*/  ISETP.LE.U32.AND P1, PT, R4, UR19, PT ;  /* 0x0000001304007c0c */ /* 0x000fe6000bf23070 */
[----:B------:R-:W-:Y:S01]  /*5940*/  MUFU.EX2 R84, R84 ;  /* 0x0000005400547308 */ /* 0x000fe20000000800 */
[----:B------:R-:W-:Y:S02]  /*5950*/  LOP3.LUT R5, R6, 0xff, RZ, 0xc0, !PT ;  /* 0x000000ff06057812 */ /* 0x000fe400078ec0ff */
[----:B------:R-:W-:Y:S02]  /*5960*/  SHF.R.U32.HI R4, RZ, 0x10, R6 ;  /* 0x00000010ff047819 */ /* 0x000fe40000011606 */
[----:B------:R-:W-:Y:S01]  /*5970*/  ISETP.LE.U32.AND P5, PT, R7, UR19, PT ;  /* 0x0000001307007c0c */ /* 0x000fe2000bfa3070 */
[----:B------:R-:W-:Y:S01]  /*5980*/  @!P4 FADD.FTZ R95, -R95, -RZ ;  /* 0x800000ff5f5fc221 */ /* 0x000fe20000010100 */
[----:B------:R-:W-:Y:S03]  /*5990*/  ISETP.LE.U32.AND P6, PT, R5, UR19, PT ;  /* 0x0000001305007c0c */ /* 0x000fe6000bfc3070 */
[----:B------:R-:W2:Y:S01]  /*59a0*/  MUFU.EX2 R86, R15 ;  /* 0x0000000f00567308 */ /* 0x000ea20000000800 */
[----:B------:R-:W-:Y:S01]  /*59b0*/  LOP3.LUT R4, R4, 0xff, RZ, 0xc0, !PT ;  /* 0x000000ff04047812 */ /* 0x000fe200078ec0ff */
[----:B-1----:R-:W-:Y:S01]  /*59c0*/  @!P2 FADD.FTZ R88, -R88, -RZ ;  /* 0x800000ff5858a221 */ /* 0x002fe20000010100 */
[----:B------:R-:W-:Y:S02]  /*59d0*/  LOP3.LUT R6, R6, 0xffff, RZ, 0xc0, !PT ;  /* 0x0000ffff06067812 */ /* 0x000fe400078ec0ff */
[----:B------:R-:W-:Y:S02]  /*59e0*/  ISETP.LE.U32.AND P0, PT, R4, UR19, PT ;  /* 0x0000001304007c0c */ /* 0x000fe4000bf03070 */
[----:B------:R-:W-:Y:S03]  /*59f0*/  SHF.R.U32.HI R4, RZ, 0x8, R10 ;  /* 0x00000008ff047819 */ /* 0x000fe6000001160a */
[----:B------:R-:W1:Y:S01]  /*5a00*/  MUFU.EX2 R83, R14 ;  /* 0x0000000e00537308 */ /* 0x000e620000000800 */
[----:B------:R-:W-:Y:S01]  /*5a10*/  SHF.R.U32.HI R5, RZ, 0x8, R6 ;  /* 0x00000008ff057819 */ /* 0x000fe20000011606 */
[----:B------:R-:W-:Y:S01]  /*5a20*/  @!P5 FADD.FTZ R94, -R94, -RZ ;  /* 0x800000ff5e5ed221 */ /* 0x000fe20000010100 */
[----:B------:R-:W-:Y:S01]  /*5a30*/  LOP3.LUT R4, R4, 0xffff, RZ, 0xc0, !PT ;  /* 0x0000ffff04047812 */ /* 0x000fe200078ec0ff */
[----:B------:R-:W-:Y:S01]  /*5a40*/  @!P6 FADD.FTZ R93, -R93, -RZ ;  /* 0x800000ff5d5de221 */ /* 0x000fe20000010100 */
[----:B------:R-:W-:Y:S02]  /*5a50*/  LOP3.LUT R5, R5, 0xffff, RZ, 0xc0, !PT ;  /* 0x0000ffff05057812 */ /* 0x000fe400078ec0ff */
[----:B------:R-:W-:Y:S03]  /*5a60*/  ISETP.LE.U32.AND P5, PT, R4, UR19, PT ;  /* 0x0000001304007c0c */ /* 0x000fe6000bfa3070 */
[----:B------:R-:W3:Y:S01]  /*5a70*/  MUFU.EX2 R87, R69 ;  /* 0x0000004500577308 */ /* 0x000ee20000000800 */
[----:B------:R-:W-:Y:S01]  /*5a80*/  ISETP.LE.U32.AND P6, PT, R5, UR19, PT ;  /* 0x0000001305007c0c */ /* 0x000fe2000bfc3070 */
[----:B------:R-:W-:Y:S01]  /*5a90*/  @!P0 FADD.FTZ R92, -R92, -RZ ;  /* 0x800000ff5c5c8221 */ /* 0x000fe20000010100 */
[----:B------:R-:W-:Y:S01]  /*5aa0*/  LOP3.LUT R6, R11, 0xff, RZ, 0xc0, !PT ;  /* 0x000000ff0b067812 */ /* 0x000fe200078ec0ff */
[----:B--2---:R-:W-:Y:S01]  /*5ab0*/  @!P1 FADD.FTZ R86, -R86, -RZ ;  /* 0x800000ff56569221 */ /* 0x004fe20000010100 */
[----:B------:R-:W-:Y:S02]  /*5ac0*/  LOP3.LUT R4, R8, 0xffff, RZ, 0xc0, !PT ;  /* 0x0000ffff08047812 */ /* 0x000fe400078ec0ff */
[----:B------:R-:W-:Y:S03]  /*5ad0*/  SHF.R.U32.HI R5, RZ, 0x10, R8 ;  /* 0x00000010ff057819 */ /* 0x000fe60000011608 */
[----:B------:R-:W2:Y:S01]  /*5ae0*/  MUFU.EX2 R85, R68 ;  /* 0x0000004400557308 */ /* 0x000ea20000000800 */
[----:B------:R-:W-:Y:S02]  /*5af0*/  ISETP.LE.U32.AND P0, PT, R6, UR19, PT ;  /* 0x0000001306007c0c */ /* 0x000fe4000bf03070 */
[----:B------:R-:W-:Y:S01]  /*5b00*/  LOP3.LUT R5, R5, 0xff, RZ, 0xc0, !PT ;  /* 0x000000ff05057812 */ /* 0x000fe200078ec0ff */
[----:B------:R-:W-:Y:S01]  /*5b10*/  @!P5 FADD.FTZ R91, -R91, -RZ ;  /* 0x800000ff5b5bd221 */ /* 0x000fe20000010100 */
[----:B------:R-:W-:Y:S01]  /*5b20*/  SHF.R.U32.HI R6, RZ, 0x8, R4 ;  /* 0x00000008ff067819 */ /* 0x000fe20000011604 */
[----:B------:R-:W-:Y:S01]  /*5b30*/  @!P6 FADD.FTZ R90, -R90, -RZ ;  /* 0x800000ff5a5ae221 */ /* 0x000fe20000010100 */
[----:B------:R-:W-:Y:S02]  /*5b40*/  ISETP.LE.U32.AND P3, PT, R9, UR19, PT ;  /* 0x0000001309007c0c */ /* 0x000fe4000bf63070 */
[----:B------:R-:W-:Y:S02]  /*5b50*/  LOP3.LUT R6, R6, 0xffff, RZ, 0xc0, !PT ;  /* 0x0000ffff06067812 */ /* 0x000fe400078ec0ff */
[----:B------:R-:W-:Y:S02]  /*5b60*/  ISETP.LE.U32.AND P5, PT, R5, UR19, PT ;  /* 0x0000001305007c0c */ /* 0x000fe4000bfa3070 */
[----:B------:R-:W-:Y:S01]  /*5b70*/  F2FP.RELU.F16.F32.PACK_AB R5, R94, R92 ;  /* 0x0000005c5e05723e */ /* 0x000fe200000008ff */
[----:B------:R-:W-:Y:S01]  /*5b80*/  @!P0 FADD.FTZ R82, -R82, -RZ ;  /* 0x800000ff52528221 */ /* 0x000fe20000010100 */
[----:B------:R-:W-:Y:S02]  /*5b90*/  ISETP.LE.U32.AND P6, PT, R6, UR19, PT ;  /* 0x0000001306007c0c */ /* 0x000fe4000bfc3070 */
[----:B------:R-:W-:Y:S01]  /*5ba0*/  SHF.R.U32.HI R4, RZ, 0x8, R13 ;  /* 0x00000008ff047819 */ /* 0x000fe2000001160d */
[----:B------:R4:W-:Y:S01]  /*5bb0*/  STS [R245+0x14400], R5 ;  /* 0x01440005f5007388 */ /* 0x0009e20000000800 */
[----:B------:R-:W-:Y:S01]  /*5bc0*/  F2FP.RELU.F16.F32.PACK_AB R6, R90, R93 ;  /* 0x0000005d5a06723e */ /* 0x000fe200000008ff */
[----:B------:R-:W-:Y:S01]  /*5bd0*/  @!P3 FADD.FTZ R89, -R89, -RZ ;  /* 0x800000ff5959b221 */ /* 0x000fe20000010100 */
[----:B------:R-:W-:Y:S02]  /*5be0*/  LOP3.LUT R4, R4, 0xffff, RZ, 0xc0, !PT ;  /* 0x0000ffff04047812 */ /* 0x000fe400078ec0ff */
[----:B------:R-:W-:Y:S01]  /*5bf0*/  LOP3.LUT R7, R12, 0xff, RZ, 0xc0, !PT ;  /* 0x000000ff0c077812 */ /* 0x000fe200078ec0ff */
[----:B------:R4:W-:Y:S01]  /*5c00*/  STS [R245+0x14000], R6 ;  /* 0x01400006f5007388 */ /* 0x0009e20000000800 */
[----:B------:R-:W-:Y:S01]  /*5c10*/  ISETP.LE.U32.AND P3, PT, R4, UR19, PT ;  /* 0x0000001304007c0c */ /* 0x000fe2000bf63070 */
[----:B-1----:R-:W-:Y:S01]  /*5c20*/  @!P5 FADD.FTZ R83, -R83, -RZ ;  /* 0x800000ff5353d221 */ /* 0x002fe20000010100 */
[----:B------:R-:W-:Y:S01]  /*5c30*/  F2FP.RELU.F16.F32.PACK_AB R4, R91, R95 ;  /* 0x0000005f5b04723e */ /* 0x000fe200000008ff */
[----:B------:R-:W-:Y:S01]  /*5c40*/  @!P6 FADD.FTZ R84, -R84, -RZ ;  /* 0x800000ff5454e221 */ /* 0x000fe20000010100 */
[----:B------:R-:W-:Y:S02]  /*5c50*/  ISETP.LE.U32.AND P4, PT, R7, UR19, PT ;  /* 0x0000001307007c0c */ /* 0x000fe4000bf83070 */
[----:B------:R-:W-:Y:S01]  /*5c60*/  F2FP.RELU.F16.F32.PACK_AB R8, R89, R82 ;  /* 0x000000525908723e */ /* 0x000fe200000008ff */
[----:B------:R1:W-:Y:S01]  /*5c70*/  STS [R244+0x14000], R4 ;  /* 0x01400004f4007388 */ /* 0x0003e20000000800 */
[----:B------:R-:W-:Y:S02]  /*5c80*/  F2FP.RELU.F16.F32.PACK_AB R7, R84, R88 ;  /* 0x000000585407723e */ /* 0x000fe400000008ff */
[----:B------:R-:W-:Y:S01]  /*5c90*/  FSETP.GE.FTZ.AND P1, PT, R92, RZ, PT ;  /* 0x000000ff5c00720b */ /* 0x000fe20003f36000 */
[----:B------:R-:W-:Y:S01]  /*5ca0*/  STS [R244+0x14400], R8 ;  /* 0x01440008f4007388 */ /* 0x000fe20000000800 */
[----:B------:R-:W-:Y:S01]  /*5cb0*/  FSETP.GE.FTZ.AND P2, PT, R90, RZ, PT ;  /* 0x000000ff5a00720b */ /* 0x000fe20003f56000 */
[----:B---3--:R-:W-:Y:S01]  /*5cc0*/  @!P3 FADD.FTZ R87, -R87, -RZ ;  /* 0x800000ff5757b221 */ /* 0x008fe20000010100 */
[----:B------:R-:W-:Y:S01]  /*5cd0*/  FSETP.GE.FTZ.AND P3, PT, R93, RZ, PT ;  /* 0x000000ff5d00720b */ /* 0x000fe20003f76000 */
[----:B------:R-:W-:Y:S01]  /*5ce0*/  STS [R99+0x14000], R7 ;  /* 0x0140000763007388 */ /* 0x000fe20000000800 */
[----:B------:R-:W-:Y:S01]  /*5cf0*/  FSETP.GE.FTZ.AND P0, PT, R94, RZ, PT ;  /* 0x000000ff5e00720b */ /* 0x000fe20003f16000 */
[----:B--2---:R-:W-:Y:S01]  /*5d00*/  @!P4 FADD.FTZ R85, -R85, -RZ ;  /* 0x800000ff5555c221 */ /* 0x004fe20000010100 */
[----:B----4-:R-:W-:Y:S02]  /*5d10*/  F2FP.RELU.F16.F32.PACK_AB R5, R87, R97 ;  /* 0x000000615705723e */ /* 0x010fe400000008ff */
[----:B------:R-:W-:Y:S05]  /*5d20*/  F2FP.RELU.F16.F32.PACK_AB R6, R86, R83 ;  /* 0x000000535606723e */ /* 0x000fea00000008ff */
[----:B------:R-:W-:Y:S01]  /*5d30*/  STS [R99+0x14400], R6 ;  /* 0x0144000663007388 */ /* 0x000fe20000000800 */
[----:B-1----:R-:W-:Y:S03]  /*5d40*/  F2FP.RELU.F16.F32.PACK_AB R4, R96, R85 ;  /* 0x000000556004723e */ /* 0x002fe600000008ff */
[----:B------:R-:W-:Y:S04]  /*5d50*/  STS [R98+0x14000], R5 ;  /* 0x0140000562007388 */ /* 0x000fe80000000800 */
[----:B------:R-:W-:Y:S04]  /*5d60*/  STS [R98+0x14400], R4 ;  /* 0x0144000462007388 */ /* 0x000fe80000000800 */
[----:B------:R-:W1:Y:S08]  /*5d70*/  LDSM.16.M88.4 R16, [R249+0x6000] ;  /* 0x00600000f910783b */ /* 0x000e700000000200 */
[----:B------:R-:W2:Y:S08]  /*5d80*/  LDSM.16.M88.4 R68, [R248+0x6000] ;  /* 0x00600000f844783b */ /* 0x000eb00000000200 */
[----:B------:R-:W3:Y:S08]  /*5d90*/  LDSM.16.M88.4 R72, [R247+0x6000] ;  /* 0x00600000f748783b */ /* 0x000ef00000000200 */
        /* <DEDUP_REMOVED lines=58> */
[C---:B------:R-:W-:Y:S01]  /*6140*/  FADD.FTZ R5, -R80.reuse, R6 ;  /* 0x0000000650057221 */ /* 0x040fe20000010100 */
[----:B------:R-:W-:Y:S03]  /*6150*/  FADD.FTZ R69, -R81, R4 ;  /* 0x0000000451457221 */ /* 0x000fe60000010100 */
[C---:B------:R-:W-:Y:S01]  /*6160*/  FADD.FTZ R4, -R80.reuse, R7 ;  /* 0x0000000750047221 */ /* 0x040fe20000010100 */
[-C--:B------:R-:W-:Y:S01]  /*6170*/  FSEL R5, R5, R80.reuse, P1 ;  /* 0x0000005005057208 */ /* 0x080fe20000800000 */
[C---:B------:R-:W-:Y:S01]  /*6180*/  FADD.FTZ R10, -R80.reuse, R10 ;  /* 0x0000000a500a7221 */ /* 0x040fe20000010100 */
[-C--:B------:R-:W-:Y:S01]  /*6190*/  FSEL R7, R69, R81.reuse, P3 ;  /* 0x0000005145077208 */ /* 0x080fe20001800000 */
[----:B------:R-:W-:Y:S01]  /*61a0*/  FADD.FTZ R11, -R80, R11 ;  /* 0x0000000b500b7221 */ /* 0x000fe20000010100 */
[----:B------:R-:W-:Y:S01]  /*61b0*/  FSEL R6, R68, R81, P2 ;  /* 0x0000005144067208 */ /* 0x000fe20001000000 */
[----:B------:R-:W-:Y:S01]  /*61c0*/  FMUL.FTZ R92, R92, R5 ;  /* 0x000000055c5c7220 */ /* 0x000fe20000410000 */
[----:B------:R-:W-:Y:S01]  /*61d0*/  FSETP.GE.FTZ.AND P1, PT, R82, RZ, PT ;  /* 0x000000ff5200720b */ /* 0x000fe20003f36000 */
[----:B------:R-:W-:Y:S01]  /*61e0*/  FMUL.FTZ R93, R93, R7 ;  /* 0x000000075d5d7220 */ /* 0x000fe20000410000 */
[----:B------:R-:W-:Y:S01]  /*61f0*/  FSEL R4, R4, R80, P0 ;  /* 0x0000005004047208 */ /* 0x000fe20000000000 */
[----:B------:R-:W-:Y:S01]  /*6200*/  FMUL.FTZ R90, R90, R6 ;  /* 0x000000065a5a7220 */ /* 0x000fe20000410000 */
[----:B------:R-:W-:Y:S01]  /*6210*/  FSEL R5, R10, R80, P1 ;  /* 0x000000500a057208 */ /* 0x000fe20000800000 */
[----:B------:R-:W-:Y:S01]  /*6220*/  FADD.FTZ R9, -R81, R9 ;  /* 0x0000000951097221 */ /* 0x000fe20000010100 */
[----:B------:R-:W-:Y:S01]  /*6230*/  FSETP.GE.FTZ.AND P0, PT, R89, RZ, PT ;  /* 0x000000ff5900720b */ /* 0x000fe20003f16000 */
[----:B------:R-:W-:Y:S01]  /*6240*/  FMUL.FTZ R94, R94, R4 ;  /* 0x000000045e5e7220 */ /* 0x000fe20000410000 */
[----:B------:R-:W-:Y:S01]  /*6250*/  FSETP.GE.FTZ.AND P2, PT, R91, RZ, PT ;  /* 0x000000ff5b00720b */ /* 0x000fe20003f56000 */
[----:B------:R-:W-:Y:S01]  /*6260*/  FMUL.FTZ R82, R82, R5 ;  /* 0x0000000552527220 */ /* 0x000fe20000410000 */
[----:B------:R-:W-:Y:S01]  /*6270*/  F2FP.F16.F32.PACK_AB R5, R90, R93 ;  /* 0x0000005d5a05723e */ /* 0x000fe200000000ff */
[----:B------:R-:W-:Y:S01]  /*6280*/  FADD.FTZ R8, -R81, R8 ;  /* 0x0000000851087221 */ /* 0x000fe20000010100 */
[----:B------:R-:W-:Y:S01]  /*6290*/  FSEL R4, R11, R80, P0 ;  /* 0x000000500b047208 */ /* 0x000fe20000000000 */
[----:B------:R-:W-:Y:S01]  /*62a0*/  FADD.FTZ R12, -R81, R12 ;  /* 0x0000000c510c7221 */ /* 0x000fe20000010100 */
[----:B------:R-:W-:Y:S01]  /*62b0*/  FSETP.GE.FTZ.AND P3, PT, R95, RZ, PT ;  /* 0x000000ff5f00720b */ /* 0x000fe20003f76000 */
[----:B------:R1:W-:Y:S01]  /*62c0*/  STS [R245+0x12000], R5 ;  /* 0x01200005f5007388 */ /* 0x0003e20000000800 */
[-C--:B------:R-:W-:Y:S01]  /*62d0*/  FSEL R6, R9, R81.reuse, P2 ;  /* 0x0000005109067208 */ /* 0x080fe20001000000 */
[----:B------:R-:W-:Y:S01]  /*62e0*/  FMUL.FTZ R89, R89, R4 ;  /* 0x0000000459597220 */ /* 0x000fe20000410000 */
[----:B------:R-:W-:Y:S01]  /*62f0*/  F2FP.F16.F32.PACK_AB R4, R94, R92 ;  /* 0x0000005c5e04723e */ /* 0x000fe200000000ff */
[----:B------:R-:W-:Y:S01]  /*6300*/  FADD.FTZ R15, -R80, R15 ;  /* 0x0000000f500f7221 */ /* 0x000fe20000010100 */
[----:B------:R-:W-:Y:S01]  /*6310*/  FSETP.GE.FTZ.AND P0, PT, R88, RZ, PT ;  /* 0x000000ff5800720b */ /* 0x000fe20003f16000 */
[----:B------:R-:W-:Y:S01]  /*6320*/  FMUL.FTZ R9, R91, R6 ;  /* 0x000000065b097220 */ /* 0x000fe20000410000 */
[-C--:B------:R-:W-:Y:S01]  /*6330*/  FSEL R7, R8, R81.reuse, P3 ;  /* 0x0000005108077208 */ /* 0x080fe20001800000 */
[----:B------:R-:W-:Y:S01]  /*6340*/  FADD.FTZ R8, -R81, R13 ;  /* 0x0000000d51087221 */ /* 0x000fe20000010100 */
[-C--:B------:R-:W-:Y:S01]  /*6350*/  FSEL R6, R12, R81.reuse, P0 ;  /* 0x000000510c067208 */ /* 0x080fe20000000000 */
[----:B------:R2:W-:Y:S01]  /*6360*/  STS [R245+0x12400], R4 ;  /* 0x01240004f5007388 */ /* 0x0005e20000000800 */
[----:B------:R-:W-:Y:S01]  /*6370*/  FSETP.GE.FTZ.AND P2, PT, R84, RZ, PT ;  /* 0x000000ff5400720b */ /* 0x000fe20003f56000 */
[----:B------:R-:W-:Y:S01]  /*6380*/  FADD.FTZ R14, -R80, R14 ;  /* 0x0000000e500e7221 */ /* 0x000fe20000010100 */
[----:B------:R-:W-:Y:S01]  /*6390*/  FSETP.GE.FTZ.AND P0, PT, R86, RZ, PT ;  /* 0x000000ff5600720b */ /* 0x000fe20003f16000 */
[----:B------:R-:W-:Y:S01]  /*63a0*/  FMUL.FTZ R88, R88, R6 ;  /* 0x0000000658587220 */ /* 0x000fe20000410000 */
[----:B------:R-:W-:Y:S01]  /*63b0*/  FSEL R8, R8, R81, P2 ;  /* 0x0000005108087208 */ /* 0x000fe20001000000 */
[----:B------:R-:W-:Y:S01]  /*63c0*/  FMUL.FTZ R95, R95, R7 ;  /* 0x000000075f5f7220 */ /* 0x000fe20000410000 */
[----:B------:R-:W-:Y:S01]  /*63d0*/  FSETP.GE.FTZ.AND P2, PT, R87, RZ, PT ;  /* 0x000000ff5700720b */ /* 0x000fe20003f56000 */
[----:B------:R-:W-:Y:S01]  /*63e0*/  FADD.FTZ R18, -R80, R18 ;  /* 0x0000001250127221 */ /* 0x000fe20000010100 */
[----:B------:R-:W-:Y:S01]  /*63f0*/  FSEL R6, R15, R80, P0 ;  /* 0x000000500f067208 */ /* 0x000fe20000000000 */
[----:B------:R-:W-:Y:S01]  /*6400*/  FMUL.FTZ R84, R84, R8 ;  /* 0x0000000854547220 */ /* 0x000fe20000410000 */
[----:B------:R-:W-:Y:S02]  /*6410*/  FSETP.GE.FTZ.AND P1, PT, R83, RZ, PT ;  /* 0x000000ff5300720b */ /* 0x000fe40003f36000 */
[----:B------:R-:W-:Y:S01]  /*6420*/  FSETP.GE.FTZ.AND P0, PT, R96, RZ, PT ;  /* 0x000000ff6000720b */ /* 0x000fe20003f16000 */
[----:B------:R-:W-:Y:S01]  /*6430*/  FMUL.FTZ R86, R86, R6 ;  /* 0x0000000656567220 */ /* 0x000fe20000410000 */
[----:B------:R-:W-:Y:S01]  /*6440*/  FSEL R7, R14, R80, P1 ;  /* 0x000000500e077208 */ /* 0x000fe20000800000 */
[----:B------:R-:W-:Y:S01]  /*6450*/  FADD.FTZ R6, -R81, R16 ;  /* 0x0000001051067221 */ /* 0x000fe20000010100 */
[----:B------:R-:W-:Y:S02]  /*6460*/  F2FP.F16.F32.PACK_AB R9, R9, R95 ;  /* 0x0000005f0909723e */ /* 0x000fe400000000ff */
[----:B------:R-:W-:Y:S01]  /*6470*/  FSETP.GE.FTZ.AND P1, PT, R85, RZ, PT ;  /* 0x000000ff5500720b */ /* 0x000fe20003f36000 */
[----:B------:R-:W-:Y:S01]  /*6480*/  FMUL.FTZ R83, R83, R7 ;  /* 0x0000000753537220 */ /* 0x000fe20000410000 */
[----:B------:R-:W-:Y:S01]  /*6490*/  FSETP.GE.FTZ.AND P3, PT, R97, RZ, PT ;  /* 0x000000ff6100720b */ /* 0x000fe20003f76000 */
[----:B------:R-:W-:Y:S01]  /*64a0*/  STS [R244+0x12000], R9 ;  /* 0x01200009f4007388 */ /* 0x000fe20000000800 */
[----:B------:R-:W-:Y:S02]  /*64b0*/  F2FP.F16.F32.PACK_AB R8, R89, R82 ;  /* 0x000000525908723e */ /* 0x000fe400000000ff */
[----:B-1----:R-:W-:Y:S01]  /*64c0*/  FSEL R5, R18, R80, P1 ;  /* 0x0000005012057208 */ /* 0x002fe20000800000 */
[----:B------:R-:W-:Y:S01]  /*64d0*/  @P0 FADD.FTZ R80, -R80, R19 ;  /* 0x0000001350500221 */ /* 0x000fe20000010100 */
[----:B------:R-:W-:Y:S01]  /*64e0*/  FSEL R6, R6, R81, P3 ;  /* 0x0000005106067208 */ /* 0x000fe20001800000 */
[----:B------:R-:W-:Y:S01]  /*64f0*/  @P2 FADD.FTZ R81, -R81, R17 ;  /* 0x0000001151512221 */ /* 0x000fe20000010100 */
[----:B------:R-:W-:Y:S01]  /*6500*/  F2FP.F16.F32.PACK_AB R7, R84, R88 ;  /* 0x000000585407723e */ /* 0x000fe200000000ff */
[----:B------:R-:W-:Y:S01]  /*6510*/  STS [R244+0x12400], R8 ;  /* 0x01240008f4007388 */ /* 0x000fe20000000800 */
[----:B------:R-:W-:Y:S01]  /*6520*/  FMUL.FTZ R85, R85, R5 ;  /* 0x0000000555557220 */ /* 0x000fe20000410000 */
[----:B------:R-:W-:Y:S01]  /*6530*/  FMUL.FTZ R5, R87, R81 ;  /* 0x0000005157057220 */ /* 0x000fe20000410000 */
[----:B------:R-:W-:Y:S01]  /*6540*/  FMUL.FTZ R97, R97, R6 ;  /* 0x0000000661617220 */ /* 0x000fe20000410000 */
[----:B------:R-:W-:Y:S01]  /*6550*/  F2FP.F16.F32.PACK_AB R6, R86, R83 ;  /* 0x000000535606723e */ /* 0x000fe200000000ff */
[----:B------:R-:W-:Y:S01]  /*6560*/  STS [R99+0x12000], R7 ;  /* 0x0120000763007388 */ /* 0x000fe20000000800 */
[----:B--2---:R-:W-:Y:S01]  /*6570*/  FMUL.FTZ R4, R96, R80 ;  /* 0x0000005060047220 */ /* 0x004fe20000410000 */
[----:B------:R-:W-:Y:S02]  /*6580*/  PLOP3.LUT P0, PT, PT, PT, UP1, 0x80, 0x0 ;  /* 0x000000000000781c */ /* 0x000fe40003f0f018 */
[----:B------:R-:W-:Y:S01]  /*6590*/  F2FP.F16.F32.PACK_AB R5, R5, R97 ;  /* 0x000000610505723e */ /* 0x000fe200000000ff */
[----:B------:R-:W-:Y:S01]  /*65a0*/  STS [R99+0x12400], R6 ;  /* 0x0124000663007388 */ /* 0x000fe20000000800 */
[----:B------:R-:W-:Y:S03]  /*65b0*/  F2FP.F16.F32.PACK_AB R4, R4, R85 ;  /* 0x000000550404723e */ /* 0x000fe600000000ff */
[----:B------:R-:W-:Y:S04]  /*65c0*/  STS [R98+0x12000], R5 ;  /* 0x0120000562007388 */ /* 0x000fe80000000800 */
[----:B------:R-:W-:Y:S01]  /*65d0*/  STS [R98+0x12400], R4 ;  /* 0x0124000462007388 */ /* 0x000fe20000000800 */
[----:B------:R-:W-:Y:S06]  /*65e0*/  BAR.SYNC.DEFER_BLOCKING 0x0 ;  /* 0x0000000000007b1d */ /* 0x000fec0000010000 */
[----:B------:R-:W-:Y:S08]  /*65f0*/  LDSM.16.MT88.4 R4, [R2+0x14000] ;  /* 0x014000000204783b */ /* 0x000ff00000004200 */
[----:B------:R-:W1:Y:S08]  /*6600*/  LDSM.16.MT88.4 R8, [R0+0x6000] ;  /* 0x006000000008783b */ /* 0x000e700000004200 */
[----:B------:R-:W2:Y:S08]  /*6610*/  LDSM.16.MT88.4 R12, [R3+0x14000] ;  /* 0x01400000030c783b */ /* 0x000eb00000004200 */
[----:B------:R-:W3:Y:S08]  /*6620*/  LDSM.16.MT88.4 R16, [R0+0x8000] ;  /* 0x008000000010783b */ /* 0x000ef00000004200 */
[----:B------:R-:W4:Y:S08]  /*6630*/  LDSM.16.MT88.4 R68, [R0+0xa000] ;  /* 0x00a000000044783b */ /* 0x000f300000004200 */
[----:B------:R-:W-:Y:S01]  /*6640*/  LDSM.16.MT88.4 R72, [R2+0x14800] ;  /* 0x014800000248783b */ /* 0x000fe20000004200 */
[-C--:B-1----:R-:W-:Y:S07]  /*6650*/  HMMA.16816.F32 R20, R4, R8.reuse, R20 ;  /* 0x000000080414723c */ /* 0x082fee0000001814 */
[----:B------:R1:W5:Y:S04]  /*6660*/  LDL R96, [R1+0x6c] ;  /* 0x00006c0001607983 */ /* 0x0003680000100800 */
[----:B------:R-:W1:Y:S01]  /*6670*/  LDSM.16.MT88.4 R76, [R0+0x6800] ;  /* 0x00680000004c783b */ /* 0x000e620000004200 */
[C---:B--2---:R-:W-:Y:S07]  /*6680*/  HMMA.16816.F32 R24, R12.reuse, R8, R24 ;  /* 0x000000080c18723c */ /* 0x044fee0000001818 */
[----:B------:R-:W2:Y:S01]  /*6690*/  LDSM.16.MT88.4 R80, [R3+0x14800] ;  /* 0x014800000350783b */ /* 0x000ea20000004200 */
[-C--:B------:R-:W-:Y:S06]  /*66a0*/  HMMA.16816.F32 R28, R12, R10.reuse, R28 ;  /* 0x0000000a0c1c723c */ /* 0x080fec000000181c */
[C---:B------:R-:W-:Y:S01]  /*66b0*/  HMMA.16816.F32 R32, R4.reuse, R10, R32 ;  /* 0x0000000a0420723c */ /* 0x040fe20000001820 */
[----:B------:R-:W2:Y:S05]  /*66c0*/  LDSM.16.MT88.4 R84, [R0+0x8800] ;  /* 0x008800000054783b */ /* 0x000eaa0000004200 */
[-C--:B---3--:R-:W-:Y:S03]  /*66d0*/  HMMA.16816.F32 R36, R4, R16.reuse, R36 ;  /* 0x000000100424723c */ /* 0x088fe60000001824 */
[----:B------:R-:W3:Y:S03]  /*66e0*/  LDSM.16.MT88.4 R8, [R0+0xa800] ;  /* 0x00a800000008783b */ /* 0x000ee60000004200 */
[C---:B------:R-:W-:Y:S05]  /*66f0*/  HMMA.16816.F32 R40, R12.reuse, R16, R40 ;  /* 0x000000100c28723c */ /* 0x040fea0000001828 */
[----:B------:R-:W-:Y:S01]  /*6700*/  LDSM.16.MT88.4 R88, [R0+0x7800] ;  /* 0x007800000058783b */ /* 0x000fe20000004200 */
[-C--:B------:R-:W-:Y:S06]  /*6710*/  HMMA.16816.F32 R44, R12, R18.reuse, R44 ;  /* 0x000000120c2c723c */ /* 0x080fec000000182c */
[C---:B------:R-:W-:Y:S01]  /*6720*/  HMMA.16816.F32 R48, R4.reuse, R18, R48 ;  /* 0x000000120430723c */ /* 0x040fe20000001830 */
[----:B------:R-:W-:Y:S05]  /*6730*/  LDSM.16.MT88.4 R16, [R3+0x15000] ;  /* 0x015000000310783b */ /* 0x000fea0000004200 */
[-C--:B----4-:R-:W-:Y:S03]  /*6740*/  HMMA.16816.F32 R52, R4, R68.reuse, R52 ;  /* 0x000000440434723c */ /* 0x090fe60000001834 */
[----:B------:R-:W-:Y:S03]  /*6750*/  LDSM.16.MT88.4 R92, [R3+0x15800] ;  /* 0x01580000035c783b */ /* 0x000fe60000004200 */
[C---:B------:R-:W-:Y:S06]  /*6760*/  HMMA.16816.F32 R56, R12.reuse, R68, R56 ;  /* 0x000000440c38723c */ /* 0x040fec0000001838 */
[-C--:B------:R-:W-:Y:S01]  /*6770*/  HMMA.16816.F32 R60, R12, R70.reuse, R60 ;  /* 0x000000460c3c723c */ /* 0x080fe2000000183c */
[----:B------:R-:W-:Y:S05]  /*6780*/  LDSM.16.MT88.4 R12, [R0+0x7000] ;  /* 0x00700000000c783b */ /* 0x000fea0000004200 */
[----:B------:R-:W-:Y:S03]  /*6790*/  HMMA.16816.F32 R64, R4, R70, R64 ;  /* 0x000000460440723c */ /* 0x000fe60000001840 */
[----:B------:R-:W4:Y:S03]  /*67a0*/  LDSM.16.MT88.4 R4, [R2+0x15000] ;  /* 0x015000000204783b */ /* 0x000f260000004200 */
[-C--:B-1----:R-:W-:Y:S05]  /*67b0*/  HMMA.16816.F32 R20, R72, R76.reuse, R20 ;  /* 0x0000004c4814723c */ /* 0x082fea0000001814 */
[----:B------:R-:W1:Y:S01]  /*67c0*/  LDSM.16.MT88.4 R68, [R0+0x9000] ;  /* 0x009000000044783b */ /* 0x000e620000004200 */
[C---:B--2---:R-:W-:Y:S06]  /*67d0*/  HMMA.16816.F32 R24, R80.reuse, R76, R24 ;  /* 0x0000004c5018723c */ /* 0x044fec0000001818 */
[-C--:B------:R-:W-:Y:S06]  /*67e0*/  HMMA.16816.F32 R28, R80, R78.reuse, R28 ;  /* 0x0000004e501c723c */ /* 0x080fec000000181c */
[C---:B------:R-:W-:Y:S01]  /*67f0*/  HMMA.16816.F32 R32, R72.reuse, R78, R32 ;  /* 0x0000004e4820723c */ /* 0x040fe20000001820 */
[----:B------:R-:W2:Y:S05]  /*6800*/  LDSM.16.MT88.4 R76, [R0+0xb000] ;  /* 0x00b00000004c783b */ /* 0x000eaa0000004200 */
[-C--:B------:R-:W-:Y:S06]  /*6810*/  HMMA.16816.F32 R36, R72, R84.reuse, R36 ;  /* 0x000000544824723c */ /* 0x080fec0000001824 */
[C---:B------:R-:W-:Y:S06]  /*6820*/  HMMA.16816.F32 R40, R80.reuse, R84, R40 ;  /* 0x000000545028723c */ /* 0x040fec0000001828 */
[-C--:B------:R-:W-:Y:S06]  /*6830*/  HMMA.16816.F32 R44, R80, R86.reuse, R44 ;  /* 0x00000056502c723c */ /* 0x080fec000000182c */
[C---:B------:R-:W-:Y:S01]  /*6840*/  HMMA.16816.F32 R48, R72.reuse, R86, R48 ;  /* 0x000000564830723c */ /* 0x040fe20000001830 */
[----:B------:R-:W2:Y:S05]  /*6850*/  LDSM.16.MT88.4 R84, [R2+0x15800] ;  /* 0x015800000254783b */ /* 0x000eaa0000004200 */
[-C--:B---3--:R-:W-:Y:S06]  /*6860*/  HMMA.16816.F32 R52, R72, R8.reuse, R52 ;  /* 0x000000084834723c */ /* 0x088fec0000001834 */
[C---:B------:R-:W-:Y:S06]  /*6870*/  HMMA.16816.F32 R56, R80.reuse, R8, R56 ;  /* 0x000000085038723c */ /* 0x040fec0000001838 */
[-C--:B------:R-:W-:Y:S01]  /*6880*/  HMMA.16816.F32 R60, R80, R10.reuse, R60 ;  /* 0x0000000a503c723c */ /* 0x080fe2000000183c */
[----:B------:R-:W3:Y:S05]  /*6890*/  LDSM.16.MT88.4 R80, [R0+0x9800] ;  /* 0x009800000050783b */ /* 0x000eea0000004200 */
[----:B------:R-:W-:Y:S03]  /*68a0*/  HMMA.16816.F32 R64, R72, R10, R64 ;  /* 0x0000000a4840723c */ /* 0x000fe60000001840 */
[----:B------:R-:W3:Y:S03]  /*68b0*/  LDSM.16.MT88.4 R8, [R0+0xb800] ;  /* 0x00b800000008783b */ /* 0x000ee60000004200 */
[-C--:B----4-:R-:W-:Y:S01]  /*68c0*/  HMMA.16816.F32 R20, R4, R12.reuse, R20 ;  /* 0x0000000c0414723c */ /* 0x090fe20000001814 */
[----:B------:R-:W-:Y:S05]  /*68d0*/  BAR.SYNC.DEFER_BLOCKING 0x0 ;  /* 0x0000000000007b1d */ /* 0x000fea0000010000 */
[C---:B------:R-:W-:Y:S06]  /*68e0*/  HMMA.16816.F32 R24, R16.reuse, R12, R24 ;  /* 0x0000000c1018723c */ /* 0x040fec0000001818 */
[-C--:B------:R-:W-:Y:S06]  /*68f0*/  HMMA.16816.F32 R28, R16, R14.reuse, R28 ;  /* 0x0000000e101c723c */ /* 0x080fec000000181c */
[C---:B------:R-:W-:Y:S06]  /*6900*/  HMMA.16816.F32 R32, R4.reuse, R14, R32 ;  /* 0x0000000e0420723c */ /* 0x040fec0000001820 */
[-C--:B-1----:R-:W-:Y:S06]  /*6910*/  HMMA.16816.F32 R36, R4, R68.reuse, R36 ;  /* 0x000000440424723c */ /* 0x082fec0000001824 */
[C---:B------:R-:W-:Y:S06]  /*6920*/  HMMA.16816.F32 R40, R16.reuse, R68, R40 ;  /* 0x000000441028723c */ /* 0x040fec0000001828 */
[-C--:B------:R-:W-:Y:S06]  /*6930*/  HMMA.16816.F32 R44, R16, R70.reuse, R44 ;  /* 0x00000046102c723c */ /* 0x080fec000000182c */
[C---:B------:R-:W-:Y:S06]  /*6940*/  HMMA.16816.F32 R48, R4.reuse, R70, R48 ;  /* 0x000000460430723c */ /* 0x040fec0000001830 */
[-C--:B--2---:R-:W-:Y:S06]  /*6950*/  HMMA.16816.F32 R52, R4, R76.reuse, R52 ;  /* 0x0000004c0434723c */ /* 0x084fec0000001834 */
[C---:B------:R-:W-:Y:S06]  /*6960*/  HMMA.16816.F32 R56, R16.reuse, R76, R56 ;  /* 0x0000004c1038723c */ /* 0x040fec0000001838 */
[-C--:B------:R-:W-:Y:S06]  /*6970*/  HMMA.16816.F32 R60, R16, R78.reuse, R60 ;  /* 0x0000004e103c723c */ /* 0x080fec000000183c */
[----:B------:R-:W-:Y:S06]  /*6980*/  HMMA.16816.F32 R64, R4, R78, R64 ;  /* 0x0000004e0440723c */ /* 0x000fec0000001840 */
[-C--:B------:R-:W-:Y:S06]  /*6990*/  HMMA.16816.F32 R20, R84, R88.reuse, R20 ;  /* 0x000000585414723c */ /* 0x080fec0000001814 */
[C---:B------:R-:W-:Y:S06]  /*69a0*/  HMMA.16816.F32 R24, R92.reuse, R88, R24 ;  /* 0x000000585c18723c */ /* 0x040fec0000001818 */
[-C--:B------:R-:W-:Y:S06]  /*69b0*/  HMMA.16816.F32 R28, R92, R90.reuse, R28 ;  /* 0x0000005a5c1c723c */ /* 0x080fec000000181c */
[C---:B------:R-:W-:Y:S06]  /*69c0*/  HMMA.16816.F32 R32, R84.reuse, R90, R32 ;  /* 0x0000005a5420723c */ /* 0x040fec0000001820 */
[-C--:B---3--:R-:W-:Y:S06]  /*69d0*/  HMMA.16816.F32 R36, R84, R80.reuse, R36 ;  /* 0x000000505424723c */ /* 0x088fec0000001824 */
        /* <DEDUP_REMOVED lines=63> */
.L_x_640:
        /* <DEDUP_REMOVED lines=21> */
[----:B------:R-:W-:Y:S04]  /*6f20*/  STL.64 [R1+0xb0], R28 ;  /* 0x0000b01c01007387 */ /* 0x000fe80000100a00 */
[----:B------:R4:W-:Y:S04]  /*6f30*/  STL.64 [R1+0xa8], R22 ;  /* 0x0000a81601007387 */ /* 0x0009e80000100a00 */
[----:B------:R-:W-:Y:S04]  /*6f40*/  STL.64 [R1+0xa0], R26 ;  /* 0x0000a01a01007387 */ /* 0x000fe80000100a00 */
[----:B------:R-:W-:Y:S04]  /*6f50*/  STL.64 [R1+0x98], R24 ;  /* 0x0000981801007387 */ /* 0x000fe80000100a00 */
[----:B------:R4:W-:Y:S01]  /*6f60*/  STL.64 [R1+0x90], R20 ;  /* 0x0000901401007387 */ /* 0x0009e20000100a00 */
[----:B-1----:R-:W-:Y:S03]  /*6f70*/  IMAD.MOV.U32 R33, RZ, RZ, R43 ;  /* 0x000000ffff217224 */ /* 0x002fe600078e002b */
[----:B------:R-:W-:Y:S01]  /*6f80*/  LDSM.16.MT88.4 R36, [R0+0xe800] ;  /* 0x00e800000024783b */ /* 0x000fe20000004200 */
[----:B----4-:R-:W1:Y:S03]  /*6f90*/  LDC R23, c[0x0][0x270] ;  /* 0x00009c00ff177b82 */ /* 0x010e660000000800 */
        /* <DEDUP_REMOVED lines=31> */
[-C--:B------:R-:W-:Y:S03]  /*7190*/  HMMA.16816.F32 R76, R24, R38.reuse, R76 ;  /* 0x00000026184c723c */ /* 0x080fe6000000184c */
[----:B------:R-:W3:Y:S03]  /*71a0*/  LDL R22, [R1+0x64] ;  /* 0x0000640001167983 */ /* 0x000ee60000100800 */
        /* <DEDUP_REMOVED lines=8> */
[----:B------:R-:W4:Y:S01]  /*7230*/  LDSM.16.MT88.4 R248, [R0+0x11000] ;  /* 0x0110000000f8783b */ /* 0x000f220000004200 */
        /* <DEDUP_REMOVED lines=15> */
[----:B---3--:R-:W1:Y:S04]  /*7330*/  LDSM.16.M88.4 R244, [R20] ;  /* 0x0000000014f4783b */ /* 0x008e680000000200 */
[----:B------:R2:W3:Y:S04]  /*7340*/  LDSM.16.M88.4 R36, [R20+0x1000] ;  /* 0x001000001424783b */ /* 0x0004e80000000200 */
[----:B--2---:R-:W2:Y:S01]  /*7350*/  LDL.LU.64 R20, [R1+0x30] ;  /* 0x0000300001147983 */ /* 0x004ea20000300a00 */
[-C--:B-1----:R-:W-:Y:S06]  /*7360*/  HMMA.16816.F32 R4, R244, R40.reuse, R4 ;  /* 0x00000028f404723c */ /* 0x082fec0000001804 */
[C---:B---3--:R-:W-:Y:S06]  /*7370*/  HMMA.16816.F32 R8, R36.reuse, R40, R8 ;  /* 0x000000282408723c */ /* 0x048fec0000001808 */
        /* <DEDUP_REMOVED lines=10> */
[----:B------:R-:W3:Y:S01]  /*7420*/  @P0 LDG.E R32, desc[UR4][R28.64+0x20] ;  /* 0x000020041c200981 */ /* 0x000ee2000c1e1900 */
[C---:B------:R-:W-:Y:S01]  /*7430*/  IMAD.U32 R248, R30.reuse, -0x40, RZ ;  /* 0xffffffc01ef87824 */ /* 0x040fe200078e00ff */
[-C--:B------:R-:W-:Y:S02]  /*7440*/  HMMA.16816.F32 R84, R244, R24.reuse, R84 ;  /* 0x00000018f454723c */ /* 0x080fe40000001854 */
[----:B------:R1:W4:Y:S03]  /*7450*/  @P0 LDG.E R22, desc[UR4][R28.64] ;  /* 0x000000041c160981 */ /* 0x000326000c1e1900 */
[C---:B------:R-:W-:Y:S01]  /*7460*/  IMAD.SHL.U32 R249, R30.reuse, 0x10, RZ ;  /* 0x000000101ef97824 */ /* 0x040fe200078e00ff */
[C---:B------:R-:W-:Y:S06]  /*7470*/  HMMA.16816.F32 R88, R36.reuse, R24, R88 ;  /* 0x000000182458723c */ /* 0x040fec0000001858 */
[-C--:B------:R-:W-:Y:S05]  /*7480*/  HMMA.16816.F32 R92, R36, R26.reuse, R92 ;  /* 0x0000001a245c723c */ /* 0x080fea000000185c */
[----:B------:R-:W-:Y:S01]  /*7490*/  IMAD.MOV.U32 R25, RZ, RZ, R33 ;  /* 0x000000ffff197224 */ /* 0x000fe200078e0021 */
[----:B------:R-:W-:Y:S05]  /*74a0*/  HMMA.16816.F32 R96, R244, R26, R96 ;  /* 0x0000001af460723c */ /* 0x000fea0000001860 */
[C---:B------:R-:W-:Y:S02]  /*74b0*/  IMAD R24, R30.reuse, 0x18, RZ ;  /* 0x000000181e187824 */ /* 0x040fe400078e02ff */
[----:B-1----:R-:W-:Y:S04]  /*74c0*/  IMAD.SHL.U32 R28, R30, 0x20, RZ ;  /* 0x000000201e1c7824 */ /* 0x002fe800078e00ff */
[----:B------:R-:W-:Y:S04]  /*74d0*/  IMAD R29, R23, UR43, RZ ;  /* 0x0000002b171d7c24 */ /* 0x000fe8000f8e02ff */
[----:B------:R-:W-:Y:S01]  /*74e0*/  IMAD.SHL.U32 R29, R29, 0x20, RZ ;  /* 0x000000201d1d7824 */ /* 0x000fe200078e00ff */
[C---:B--2---:R-:W-:Y:S04]  /*74f0*/  LEA R251, P1, R248.reuse, R20, 0x2 ;  /* 0x00000014f8fb7211 */ /* 0x044fe800078210ff */
[----:B------:R-:W-:Y:S01]  /*7500*/  LEA.HI.X.SX32 R250, R248, R21, 0x2, P1 ;  /* 0x00000015f8fa7211 */ /* 0x000fe200008f16ff */
[----:B------:R-:W-:Y:S02]  /*7510*/  IMAD.MOV.U32 R20, RZ, RZ, R251 ;  /* 0x000000ffff147224 */ /* 0x000fe400078e00fb */
[----:B------:R-:W-:Y:S02]  /*7520*/  IMAD.SHL.U32 R248, R30, 0x8, RZ ;  /* 0x000000081ef87824 */ /* 0x000fe400078e00ff */
[----:B------:R-:W-:Y:S03]  /*7530*/  IMAD.MOV.U32 R21, RZ, RZ, R250 ;  /* 0x000000ffff157224 */ /* 0x000fe600078e00fa */
[CC--:B------:R-:W-:Y:S02]  /*7540*/  LEA R250, P2, R248.reuse, R20.reuse, 0x2 ;  /* 0x00000014f8fa7211 */ /* 0x0c0fe400078410ff */
[----:B------:R-:W-:Y:S02]  /*7550*/  STL.64 [R1+0x30], R20 ;  /* 0x0000301401007387 */ /* 0x000fe40000100a00 */
[-C--:B------:R-:W-:Y:S02]  /*7560*/  LEA.HI.X.SX32 R251, R248, R21.reuse, 0x2, P2 ;  /* 0x00000015f8fb7211 */ /* 0x080fe400010f16ff */
[----:B------:R1:W-:Y:S04]  /*7570*/  REDG.E.ADD.F32.FTZ.RN.STRONG.GPU desc[UR4][R20.64], R4 ;  /* 0x00000004140079a6 */ /* 0x0003e8000c10f384 */
[----:B------:R2:W-:Y:S01]  /*7580*/  REDG.E.ADD.F32.FTZ.RN.STRONG.GPU desc[UR4][R250.64], R5 ;  /* 0x00000005fa0079a6 */ /* 0x0005e2000c10f384 */
[CC--:B-1----:R-:W-:Y:S04]  /*7590*/  LEA R4, P2, R24.reuse, R20.reuse, 0x2 ;  /* 0x0000001418047211 */ /* 0x0c2fe800078410ff */
[-C--:B--2---:R-:W-:Y:S01]  /*75a0*/  LEA.HI.X.SX32 R5, R24, R21.reuse, 0x2, P2 ;  /* 0x0000001518057211 */ /* 0x084fe200010f16ff */
[----:B------:R-:W-:Y:S01]  /*75b0*/  IMAD R24, R30, 0x30, RZ ;  /* 0x000000301e187824 */ /* 0x000fe200078e02ff */
[----:B---3--:R1:W-:Y:S04]  /*75c0*/  @P0 STL [R1+0x68], R32 ;  /* 0x0000682001000387 */ /* 0x0083e80000100800 */
        /* <DEDUP_REMOVED lines=11> */
[----:B----4-:R4:W-:Y:S05]  /*7680*/  @P0 STL [R1+0x64], R22 ;  /* 0x0000641601000387 */ /* 0x0109ea0000100800 */
[----:B---3--:R-:W3:Y:S01]  /*7690*/  LDC R7, c[0x0][0x270] ;  /* 0x00009c00ff077b82 */ /* 0x008ee20000000800 */
[C---:B-1----:R-:W-:Y:S02]  /*76a0*/  IMAD R23, R6.reuse, UR43, RZ ;  /* 0x0000002b06177c24 */ /* 0x042fe4000f8e02ff */
[----:B------:R-:W-:Y:S01]  /*76b0*/  IMAD R5, R6, UR43, RZ ;  /* 0x0000002b06057c24 */ /* 0x000fe2000f8e02ff */
[-C--:B------:R-:W-:Y:S01]  /*76c0*/  LEA R6, P2, R24, R20.reuse, 0x2 ;  /* 0x0000001418067211 */ /* 0x080fe200078410ff */
[----:B----4-:R-:W-:Y:S02]  /*76d0*/  IMAD R22, R30, 0x28, RZ ;  /* 0x000000281e167824 */ /* 0x010fe400078e02ff */
[----:B------:R-:W-:Y:S01]  /*76e0*/  IMAD R23, R23, 0x28, RZ ;  /* 0x0000002817177824 */ /* 0x000fe200078e02ff */
[----:B------:R2:W5:Y:S01]  /*76f0*/  LDL.LU R30, [R1+0xb8] ;  /* 0x0000b800011e7983 */ /* 0x0005620000300800 */
[----:B------:R-:W-:Y:S01]  /*7700*/  IMAD R5, R5, 0x38, RZ ;  /* 0x0000003805057824 */ /* 0x000fe200078e02ff */
[-C--:B------:R-:W-:Y:S02]  /*7710*/  LEA R22, P3, R22, R20.reuse, 0x2 ;  /* 0x0000001416167211 */ /* 0x080fe400078610ff */
[----:B------:R2:W5:Y:S02]  /*7720*/  LDL.LU.64 R28, [R1+0xb0] ;  /* 0x0000b000011c7983 */ /* 0x0005640000300a00 */
[-C--:B------:R-:W-:Y:S02]  /*7730*/  LEA.HI.X.SX32 R23, R23, R21.reuse, 0x2, P3 ;  /* 0x0000001517177211 */ /* 0x080fe400018f16ff */
[-C--:B------:R-:W-:Y:S01]  /*7740*/  LEA R4, P1, R5, R20.reuse, 0x2 ;  /* 0x0000001405047211 */ /* 0x080fe200078210ff */
[----:B---3--:R-:W-:Y:S01]  /*7750*/  IMAD R5, R7, UR43, RZ ;  /* 0x0000002b07057c24 */ /* 0x008fe2000f8e02ff */
        /* <DEDUP_REMOVED lines=276> */
.L_x_641:
[----:B------:R-:W-:Y:S02]  /*88a0*/  UISETP.GT.AND UP0, UPT, UR9, UR20, UPT ;  /* 0x000000140900728c */ /* 0x000fe4000bf04270 */
[----:B------:R-:W-:Y:S04]  /*88b0*/  UIADD3 UR9, UR9, -0x1, URZ ;  /* 0xffffffff09097890 */ /* 0x000fe8000fffe03f */
[----:B------:R-:W-:Y:S11]  /*88c0*/  PLOP3.LUT P0, PT, PT, PT, UP0, 0x80, 0x0 ;  /* 0x000000000000781c */ /* 0x000ff60003f0f008 */
[----:B------:R-:W-:Y:S02]  /*88d0*/  @!UPT UIADD3 URZ, URZ, URZ, URZ ;  /* 0x0000003f3f3ff290 */ /* 0x000fe4000fffe03f */
        /* <DEDUP_REMOVED lines=221> */
.L_x_643:
        /* <DEDUP_REMOVED lines=20> */
.L_x_644:
        /* <DEDUP_REMOVED lines=13> */
[----:B------:R-:W-:-:S03]  /*98c0*/  USHF.R.S32.HI UR15, URZ, 0x1f, UR56 ;  /* 0x0000001f3f0f7899 */ /* 0x000fc60008011438 */
[----:B------:R-:W-:Y:S01]  /*98d0*/  IMAD.U32 R5, RZ, RZ, UR10 ;  /* 0x0000000aff057e24 */ /* 0x000fe2000f8e00ff */
[----:B------:R-:W-:Y:S01]  /*98e0*/  IADD3 R6, P0, R6, UR17, RZ ;  /* 0x0000001106067c10 */ /* 0x000fe2000ff1e0ff */
[----:B------:R-:W-:Y:S01]  /*98f0*/  ULDC.64 UR10, c[0x0][0x468] ;  /* 0x00011a00000a7ab9 */ /* 0x000fe20000000a00 */
[C---:B------:R-:W-:Y:S01]  /*9900*/  ISETP.GE.AND P4, PT, R4.reuse, UR8, PT ;  /* 0x0000000804007c0c */ /* 0x040fe2000bf86270 */
[----:B------:R-:W-:Y:S01]  /*9910*/  VIADD R10, R4, 0x20 ;  /* 0x00000020040a7836 */ /* 0x000fe20000000000 */
[----:B------:R-:W-:Y:S01]  /*9920*/  UIMAD UR15, UR15, UR10, URZ ;  /* 0x0000000a0f0f72a4 */ /* 0x000fe2000f8e023f */
[----:B------:R-:W-:Y:S01]  /*9930*/  IADD3.X R7, R7, UR18, R5, P0, !PT ;  /* 0x0000001207077c10 */ /* 0x000fe200087fe405 */
[----:B------:R-:W-:Y:S01]  /*9940*/  IMAD.U32 R5, RZ, RZ, UR10 ;  /* 0x0000000aff057e24 */ /* 0x000fe2000f8e00ff */
[----:B------:R1:W2:Y:S01]  /*9950*/  LDS.128 R36, [R96+0xd000] ;  /* 0x00d0000060247984 */ /* 0x0002a20000000c00 */
[----:B------:R-:W-:Y:S01]  /*9960*/  UIMAD UR11, UR56, UR11, UR15 ;  /* 0x0000000b380b72a4 */ /* 0x000fe2000f8e020f */
[----:B------:R-:W-:Y:S01]  /*9970*/  ISETP.GE.AND P3, PT, R10, UR8, PT ;  /* 0x000000080a007c0c */ /* 0x000fe2000bf66270 */
[----:B------:R-:W-:Y:S01]  /*9980*/  IMAD.WIDE.U32 R10, R5, UR56, R6 ;  /* 0x00000038050a7c25 */ /* 0x000fe2000f8e0006 */
[----:B------:R1:W3:Y:S01]  /*9990*/  LDS.128 R32, [R96+0xf000] ;  /* 0x00f0000060207984 */ /* 0x0002e20000000c00 */
[----:B------:R-:W-:-:S02]  /*99a0*/  SHF.R.S32.HI R52, RZ, 0x1f, R4 ;  /* 0x0000001fff347819 */ /* 0x000fc40000011404 */
        /* <DEDUP_REMOVED lines=25> */
.L_x_646:
[----:B------:R-:W-:Y:S05]  /*9b40*/  BSYNC B0 ;  /* 0x0000000000007941 */ /* 0x000fea0003800000 */
.L_x_645:
        /* <DEDUP_REMOVED lines=20> */
.L_x_648:
[----:B------:R-:W-:Y:S05]  /*9c90*/  BSYNC B0 ;  /* 0x0000000000007941 */ /* 0x000fea0003800000 */
.L_x_647:
        /* <DEDUP_REMOVED lines=35> */
.L_x_650:
[----:B------:R-:W-:Y:S05]  /*9ed0*/  BSYNC B0 ;  /* 0x0000000000007941 */ /* 0x000fea0003800000 */
.L_x_649:
        /* <DEDUP_REMOVED lines=19> */
.L_x_621:
[----:B------:R-:W-:Y:S05]  /*a010*/  BSYNC B1 ;  /* 0x0000000000017941 */ /* 0x000fea0003800000 */
.L_x_607:
        /* <DEDUP_REMOVED lines=8> */
.L_x_651:
[----:B------:R-:W-:Y:S05]  /*a0a0*/  EXIT ;  /* 0x000000000000794d */ /* 0x000fea0003800000 */
.L_x_653:
        /* <DEDUP_REMOVED lines=13> */
.L_x_1597:


//--------------------- .text._ZN5flash44flash_bwd_dq_dk_dv_loop_seqk_parallel_kernelI23Flash_bwd_kernel_traitsILi192ELi64ELi64ELi8ELi4ELi2ELi2ELb1ELb1EN7cutlass6half_tE19Flash_kernel_traitsILi192ELi64ELi64ELi8ES3_EELb0ELb0ELb1ELb0ELb0ELb0ELb1EEEvNS_16Flash_bwd_paramsE --------------------------
	.section	.text._ZN5flash44flash_bwd_dq_dk_dv_loop_seqk_parallel_kernelI23Flash_bwd_kernel_traitsILi192ELi64ELi64ELi8ELi4ELi2ELi2ELb1ELb1EN7cutlass6half_tE19Flash_kernel_traitsILi192ELi64ELi64ELi8ES3_EELb0ELb0ELb1ELb0ELb0ELb0ELb1EEEvNS_16Flash_bwd_paramsE,"ax",@progbits
	.align	128
        .global         _ZN5flash44flash_bwd_dq_dk_dv_loop_seqk_parallel_kernelI23Flash_bwd_kernel_traitsILi192ELi64ELi64ELi8ELi4ELi2ELi2ELb1ELb1EN7cutlass6half_tE19Flash_kernel_traitsILi192ELi64ELi64ELi8ES3_EELb0ELb0ELb1ELb0ELb0ELb0ELb1EEEvNS_16Flash_bwd_paramsE
        .type           _ZN5flash44flash_bwd_dq_dk_dv_loop_seqk_parallel_kernelI23Flash_bwd_kernel_traitsILi192ELi64ELi64ELi8ELi4ELi2ELi2ELb1ELb1EN7cutlass6half_tE19Flash_kernel_traitsILi192ELi64ELi64ELi8ES3_EELb0ELb0ELb1ELb0ELb0ELb0ELb1EEEvNS_16Flash_bwd_paramsE,@function
        .size           _ZN5flash44flash_bwd_dq_dk_dv_loop_seqk_parallel_kernelI23Flash_bwd_kernel_traitsILi192ELi64ELi64ELi8ELi4ELi2ELi2ELb1ELb1EN7cutlass6half_tE19Flash_kernel_traitsILi192ELi64ELi64ELi8ES3_EELb0ELb0ELb1ELb0ELb0ELb0ELb1EEEvNS_16Flash_bwd_paramsE,(.L_x_1598 - _ZN5flash44flash_bwd_dq_dk_dv_loop_seqk_parallel_kernelI23Flash_bwd_kernel_traitsILi192ELi64ELi64ELi8ELi4ELi2ELi2ELb1ELb1EN7cutlass6half_tE19Flash_kernel_traitsILi192ELi64ELi64ELi8ES3_EELb0ELb0ELb1ELb0ELb0ELb0ELb1EEEvNS_16Flash_bwd_paramsE)
        .other          _ZN5flash44flash_bwd_dq_dk_dv_loop_seqk_parallel_kernelI23Flash_bwd_kernel_traitsILi192ELi64ELi64ELi8ELi4ELi2ELi2ELb1ELb1EN7cutlass6half_tE19Flash_kernel_traitsILi192ELi64ELi64ELi8ES3_EELb0ELb0ELb1ELb0ELb0ELb0ELb1EEEvNS_16Flash_bwd_paramsE,@"STO_CUDA_ENTRY STV_DEFAULT"
_ZN5flash44flash_bwd_dq_dk_dv_loop_seqk_parallel_kernelI23Flash_bwd_kernel_traitsILi192ELi64ELi64ELi8ELi4ELi2ELi2ELb1ELb1EN7cutlass6half_tE19Flash_kernel_traitsILi192ELi64ELi64ELi8ES3_EELb0ELb0ELb1ELb0ELb0ELb0ELb1EEEvNS_16Flash_bwd_paramsE:
.text._ZN5flash44flash_bwd_dq_dk_dv_loop_seqk_parallel_kernelI23Flash_bwd_kernel_traitsILi192ELi64ELi64ELi8ELi4ELi2ELi2ELb1ELb1EN7cutlass6half_tE19Flash_kernel_traitsILi192ELi64ELi64ELi8ES3_EELb0ELb0ELb1ELb0ELb0ELb0ELb1EEEvNS_16Flash_bwd_paramsE:
        /* <DEDUP_REMOVED lines=17> */
[----:B------:R-:W-:Y:S01]  /*0110*/  ULDC.64 UR8, c[0x0][0x208] ;  /* 0x0000820000087ab9 */ /* 0x000fe20000000a00 */
[----:B------:R-:W-:-:S04]  /*0120*/  ULDC UR60, c[0x0][0x394] ;  /* 0x0000e500003c7ab9 */ /* 0x000fc80000000800 */
        /* <DEDUP_REMOVED lines=10> */
[----:B------:R-:W-:Y:S02]  /*01d0*/  SHF.R.S32.HI R7, RZ, 0x4, R6 ;  /* 0x00000004ff077819 */ /* 0x000fe40000011406 */
[----:B------:R-:W-:-:S02]  /*01e0*/  LEA.HI R0, R0, R5, RZ, 0x2 ;  /* 0x0000000500007211 */ /* 0x000fc400078f10ff */
[----:B------:R-:W-:Y:S02]  /*01f0*/  LEA.HI R2, R4, R5, RZ, 0x1 ;  /* 0x0000000504027211 */ /* 0x000fe400078f08ff */
[----:B------:R-:W-:Y:S02]  /*0200*/  LEA.HI R8, R6, R7, RZ, 0x1 ;  /* 0x0000000706087211 */ /* 0x000fe400078f08ff */
[----:B------:R-:W-:Y:S02]  /*0210*/  LOP3.LUT R3, R0, 0xfffffffc, RZ, 0xc0, !PT ;  /* 0xfffffffc00037812 */ /* 0x000fe400078ec0ff */
[----:B------:R-:W-:Y:S02]  /*0220*/  LOP3.LUT R0, R2, 0xfffffffe, RZ, 0xc0, !PT ;  /* 0xfffffffe02007812 */ /* 0x000fe400078ec0ff */
[----:B------:R-:W-:Y:S01]  /*0230*/  LOP3.LUT R2, R8, 0xfffffffe, RZ, 0xc0, !PT ;  /* 0xfffffffe08027812 */ /* 0x000fe200078ec0ff */
[C---:B------:R-:W-:Y:S01]  /*0240*/  IMAD.IADD R16, R5.reuse, 0x1, -R3 ;  /* 0x0000000105107824 */ /* 0x040fe200078e0a03 */
[CC--:B------:R-:W-:Y:S01]  /*0250*/  LEA.HI R19, R18.reuse, R17.reuse, RZ, 0x2 ;  /* 0x0000001112137211 */ /* 0x0c0fe200078f10ff */
[----:B------:R-:W-:Y:S01]  /*0260*/  IMAD.IADD R15, R5, 0x1, -R0 ;  /* 0x00000001050f7824 */ /* 0x000fe200078e0a00 */
[----:B------:R-:W-:Y:S01]  /*0270*/  LEA.HI R20, R18, R17, RZ, 0x3 ;  /* 0x0000001112147211 */ /* 0x000fe200078f18ff */
[----:B------:R-:W-:Y:S01]  /*0280*/  IMAD.IADD R14, R7, 0x1, -R2 ;  /* 0x00000001070e7824 */ /* 0x000fe200078e0a02 */
[----:B------:R-:W-:-:S02]  /*0290*/  LOP3.LUT R0, R4, 0xffffffe0, RZ, 0xc0, !PT ;  /* 0xffffffe004007812 */ /* 0x000fc400078ec0ff */
[--C-:B------:R-:W-:Y:S02]  /*02a0*/  SHF.R.S32.HI R8, RZ, 0x2, R19.reuse ;  /* 0x00000002ff087819 */ /* 0x100fe40000011413 */
[----:B------:R-:W-:Y:S02]  /*02b0*/  SHF.R.S32.HI R2, RZ, 0x1f, R19 ;  /* 0x0000001fff027819 */ /* 0x000fe40000011413 */
[----:B------:R-:W-:Y:S02]  /*02c0*/  SHF.R.S32.HI R3, RZ, 0x3, R20 ;  /* 0x00000003ff037819 */ /* 0x000fe40000011414 */
[----:B------:R-:W-:Y:S02]  /*02d0*/  LOP3.LUT R5, R20, 0xfffffff8, RZ, 0xc0, !PT ;  /* 0xfffffff814057812 */ /* 0x000fe400078ec0ff */
[----:B------:R-:W-:Y:S01]  /*02e0*/  LEA.HI R4, R2, R8, RZ, 0x3 ;  /* 0x0000000802047211 */ /* 0x000fe200078f18ff */
[----:B------:R-:W-:Y:S01]  /*02f0*/  IMAD.IADD R2, R17, 0x1, -R0 ;  /* 0x0000000111027824 */ /* 0x000fe200078e0a00 */
[----:B------:R-:W-:Y:S01]  /*0300*/  LOP3.LUT R6, R6, 0xfffffff0, RZ, 0xc0, !PT ;  /* 0xfffffff006067812 */ /* 0x000fe200078ec0ff */
[----:B------:R-:W-:Y:S01]  /*0310*/  IMAD.SHL.U32 R3, R3, 0x40, RZ ;  /* 0x0000004003037824 */ /* 0x000fe200078e00ff */
[----:B------:R-:W-:Y:S01]  /*0320*/  LOP3.LUT R4, R4, 0xfffffff8, RZ, 0xc0, !PT ;  /* 0xfffffff804047812 */ /* 0x000fe200078ec0ff */
[----:B------:R-:W-:Y:S01]  /*0330*/  IMAD.IADD R0, R17, 0x1, -R5 ;  /* 0x0000000111007824 */ /* 0x000fe200078e0a05 */
[----:B------:R-:W-:-:S02]  /*0340*/  SHF.R.S32.HI R5, RZ, 0x1f, R2 ;  /* 0x0000001fff057819 */ /* 0x000fc40000011402 */
[----:B------:R-:W-:Y:S01]  /*0350*/  LOP3.LUT R3, R3, 0x1c0, RZ, 0xc0, !PT ;  /* 0x000001c003037812 */ /* 0x000fe200078ec0ff */
[----:B------:R-:W-:Y:S01]  /*0360*/  IMAD.SHL.U32 R22, R0, 0x8, RZ ;  /* 0x0000000800167824 */ /* 0x000fe200078e00ff */
[----:B------:R-:W-:Y:S01]  /*0370*/  LEA.HI R21, R5, R2, RZ, 0x2 ;  /* 0x0000000205157211 */ /* 0x000fe200078f10ff */
[----:B------:R-:W-:Y:S01]  /*0380*/  IMAD.IADD R8, R8, 0x1, -R4 ;  /* 0x0000000108087824 */ /* 0x000fe200078e0a04 */
[C---:B------:R-:W-:Y:S01]  /*0390*/  LOP3.LUT P4, RZ, R0.reuse, 0x4, RZ, 0xc0, !PT ;  /* 0x0000000400ff7812 */ /* 0x040fe2000788c0ff */
[----:B------:R-:W-:Y:S01]  /*03a0*/  IMAD.IADD R2, R17, 0x1, -R6 ;  /* 0x0000000111027824 */ /* 0x000fe200078e0a06 */
[----:B------:R-:W-:Y:S01]  /*03b0*/  LOP3.LUT R4, R3, 0x38, R22, 0xf8, !PT ;  /* 0x0000003803047812 */ /* 0x000fe200078ef816 */
[----:B------:R-:W-:Y:S01]  /*03c0*/  STL [R1+0x48], R22 ;  /* 0x0000481601007387 */ /* 0x000fe20000100800 */
[----:B------:R-:W-:Y:S02]  /*03d0*/  SHF.R.U32.HI R3, RZ, 0x3, R3 ;  /* 0x00000003ff037819 */ /* 0x000fe40000011603 */
[C---:B------:R-:W-:Y:S01]  /*03e0*/  LOP3.LUT P3, RZ, R0.reuse, 0x2, RZ, 0xc0, !PT ;  /* 0x0000000200ff7812 */ /* 0x040fe2000786c0ff */
[----:B------:R-:W-:Y:S01]  /*03f0*/  IMAD.SHL.U32 R0, R0, 0x40, RZ ;  /* 0x0000004000007824 */ /* 0x000fe200078e00ff */
[----:B------:R-:W-:Y:S01]  /*0400*/  LOP3.LUT R13, R4, R3, RZ, 0x3c, !PT ;  /* 0x00000003040d7212 */ /* 0x000fe200078e3cff */
[----:B------:R-:W-:Y:S01]  /*0410*/  IMAD.SHL.U32 R3, R15, 0x10, RZ ;  /* 0x000000100f037824 */ /* 0x000fe200078e00ff */
[----:B------:R-:W-:-:S02]  /*0420*/  SHF.R.S32.HI R4, RZ, 0x1f, R2 ;  /* 0x0000001fff047819 */ /* 0x000fc40000011402 */
[----:B------:R-:W-:Y:S02]  /*0430*/  LOP3.LUT R0, R0, 0x1c0, RZ, 0xc0, !PT ;  /* 0x000001c000007812 */ /* 0x000fe400078ec0ff */
[----:B------:R-:W-:Y:S02]  /*0440*/  LEA.HI R12, R4, R2, RZ, 0x3 ;  /* 0x00000002040c7211 */ /* 0x000fe400078f18ff */
[----:B------:R-:W-:Y:S02]  /*0450*/  LEA.HI R9, R18, R17, RZ, 0x7 ;  /* 0x0000001112097211 */ /* 0x000fe400078f38ff */
[----:B------:R-:W-:Y:S02]  /*0460*/  LOP3.LUT R7, R12, 0xfffffff8, RZ, 0xc0, !PT ;  /* 0xfffffff80c077812 */ /* 0x000fe400078ec0ff */
[----:B------:R-:W-:Y:S01]  /*0470*/  LOP3.LUT R11, R0, 0x10, R3, 0xf8, !PT ;  /* 0x00000010000b7812 */ /* 0x000fe200078ef803 */
[----:B------:R-:W-:Y:S01]  /*0480*/  IMAD.SHL.U32 R3, R14, 0x200, RZ ;  /* 0x000002000e037824 */ /* 0x000fe200078e00ff */
[----:B------:R-:W-:Y:S01]  /*0490*/  LOP3.LUT R4, R8, 0x1, RZ, 0xc0, !PT ;  /* 0x0000000108047812 */ /* 0x000fe200078ec0ff */
[----:B------:R-:W-:Y:S01]  /*04a0*/  IMAD.IADD R10, R2, 0x1, -R7 ;  /* 0x00000001020a7824 */ /* 0x000fe200078e0a07 */
[----:B------:R-:W-:Y:S01]  /*04b0*/  SHF.R.S32.HI R9, RZ, 0x7, R9 ;  /* 0x00000007ff097819 */ /* 0x000fe20000011409 */
[----:B------:R-:W-:Y:S01]  /*04c0*/  IMAD.SHL.U32 R7, R17, 0x2, RZ ;  /* 0x0000000211077824 */ /* 0x000fe200078e00ff */
[----:B------:R-:W-:-:S02]  /*04d0*/  LOP3.LUT R5, R0, 0x8, R20, 0xf8, !PT ;  /* 0x0000000800057812 */ /* 0x000fc400078ef814 */
[----:B------:R-:W-:Y:S01]  /*04e0*/  SHF.R.U32.HI R0, RZ, 0x3, R0 ;  /* 0x00000003ff007819 */ /* 0x000fe20000011600 */
[----:B------:R-:W-:Y:S01]  /*04f0*/  IMAD R6, R9, 0x800, R3 ;  /* 0x0000080009067824 */ /* 0x000fe200078e0203 */
[----:B------:R-:W-:Y:S02]  /*0500*/  ISETP.NE.U32.AND P0, PT, R4, 0x1, PT ;  /* 0x000000010400780c */ /* 0x000fe40003f05070 */
[----:B------:R-:W-:Y:S02]  /*0510*/  LOP3.LUT R2, R11, 0x8, R20, 0xf8, !PT ;  /* 0x000000080b027812 */ /* 0x000fe400078ef814 */
[----:B------:R-:W-:Y:S02]  /*0520*/  LEA.HI R4, R18, R17, RZ, 0x6 ;  /* 0x0000001112047211 */ /* 0x000fe400078f30ff */
[----:B------:R-:W-:Y:S02]  /*0530*/  LOP3.LUT R5, R5, R0, RZ, 0x3c, !PT ;  /* 0x0000000005057212 */ /* 0x000fe400078e3cff */
[----:B------:R-:W-:Y:S01]  /*0540*/  LOP3.LUT R3, R3, R2, R0, 0xf6, !PT ;  /* 0x0000000203037212 */ /* 0x000fe200078ef600 */
[----:B------:R-:W-:Y:S01]  /*0550*/  IMAD.SHL.U32 R2, R8, 0x40, RZ ;  /* 0x0000004008027824 */ /* 0x000fe200078e00ff */
[----:B------:R-:W-:Y:S01]  /*0560*/  SHF.R.S32.HI R4, RZ, 0x6, R4 ;  /* 0x00000006ff047819 */ /* 0x000fe20000011404 */
[----:B------:R-:W-:Y:S01]  /*0570*/  IMAD.IADD R20, R6, 0x1, R5 ;  /* 0x0000000106147824 */ /* 0x000fe200078e0205 */
[----:B------:R-:W-:Y:S01]  /*0580*/  LOP3.LUT R5, R19, 0x7ffffffc, RZ, 0xc0, !PT ;  /* 0x7ffffffc13057812 */ /* 0x000fe200078ec0ff */
[----:B------:R-:W-:Y:S01]  /*0590*/  IMAD.SHL.U32 R0, R9, 0x20, RZ ;  /* 0x0000002009007824 */ /* 0x000fe200078e00ff */
[----:B------:R-:W-:Y:S01]  /*05a0*/  LOP3.LUT R2, R2, 0x1c0, RZ, 0xc0, !PT ;  /* 0x000001c002027812 */ /* 0x000fe200078ec0ff */
[----:B------:R-:W-:Y:S01]  /*05b0*/  IMAD.SHL.U32 R6, R4, 0x8, RZ ;  /* 0x0000000804067824 */ /* 0x000fe200078e00ff */
[----:B------:R-:W-:Y:S01]  /*05c0*/  R2P PR, R8, 0x6 ;  /* 0x0000000608007804 */ /* 0x000fe20000000000 */
[----:B------:R-:W-:Y:S01]  /*05d0*/  IMAD.IADD R5, R17, 0x1, -R5 ;  /* 0x0000000111057824 */ /* 0x000fe200078e0a05 */
[----:B------:R-:W-:Y:S01]  /*05e0*/  LOP3.LUT R8, R0, 0x6, R7, 0xf8, !PT ;  /* 0x0000000600087812 */ /* 0x000fe200078ef807 */
[----:B------:R-:W-:Y:S01]  /*05f0*/  IMAD R17, R4, 0x200, R13 ;  /* 0x0000020004117824 */ /* 0x000fe200078e020d */
[----:B------:R-:W-:Y:S01]  /*0600*/  LOP3.LUT R7, R2, 0x20, R0, 0xf8, !PT ;  /* 0x0000002002077812 */ /* 0x000fe200078ef800 */
[----:B------:R-:W-:Y:S01]  /*0610*/  IMAD.SHL.U32 R5, R5, 0x2, RZ ;  /* 0x0000000205057824 */ /* 0x000fe200078e00ff */
[----:B------:R-:W-:Y:S01]  /*0620*/  LOP3.LUT R0, R6, 0x18, RZ, 0xc0, !PT ;  /* 0x0000001806007812 */ /* 0x000fe200078ec0ff */
[----:B------:R-:W-:Y:S01]  /*0630*/  IMAD.SHL.U32 R6, R14, 0x20, RZ ;  /* 0x000000200e067824 */ /* 0x000fe200078e00ff */
[----:B------:R-:W-:Y:S01]  /*0640*/  SHF.R.U32.HI R4, RZ, 0x3, R2 ;  /* 0x00000003ff047819 */ /* 0x000fe20000011602 */
[----:B------:R1:W-:Y:S01]  /*0650*/  STL [R1+0x84], R8 ;  /* 0x0000840801007387 */ /* 0x0003e20000100800 */
[----:B------:R-:W-:-:S02]  /*0660*/  LOP3.LUT P6, RZ, R10, 0x4, RZ, 0xc0, !PT ;  /* 0x000000040aff7812 */ /* 0x000fc400078cc0ff */
[----:B------:R-:W-:Y:S02]  /*0670*/  LOP3.LUT R7, R7, R4, RZ, 0x3c, !PT ;  /* 0x0000000407077212 */ /* 0x000fe400078e3cff */
[----:B------:R-:W-:Y:S02]  /*0680*/  LOP3.LUT R6, R0, 0x20, R6, 0xf8, !PT ;  /* 0x0000002000067812 */ /* 0x000fe400078ef806 */
[----:B------:R-:W-:Y:S01]  /*0690*/  LOP3.LUT R4, R4, R2, R0, 0x1e, !PT ;  /* 0x0000000204047212 */ /* 0x000fe200078e1e00 */
[----:B------:R-:W-:Y:S01]  /*06a0*/  IMAD R0, R15, 0x400, R5 ;  /* 0x000004000f007824 */ /* 0x000fe200078e0205 */
[C---:B------:R-:W-:Y:S01]  /*06b0*/  LOP3.LUT P5, RZ, R10.reuse, 0x2, RZ, 0xc0, !PT ;  /* 0x000000020aff7812 */ /* 0x040fe200078ac0ff */
[----:B------:R-:W-:Y:S01]  /*06c0*/  IMAD.SHL.U32 R2, R10, 0x40, RZ ;  /* 0x000000400a027824 */ /* 0x000fe200078e00ff */
[----:B------:R-:W-:Y:S01]  /*06d0*/  LEA R3, R3, UR5, 0x1 ;  /* 0x0000000503037c11 */ /* 0x000fe2000f8e08ff */
[----:B------:R-:W-:Y:S02]  /*06e0*/  IMAD.IADD R11, R0, 0x1, R4 ;  /* 0x00000001000b7824 */ /* 0x000fe400078e0204 */
[----:B------:R-:W-:Y:S01]  /*06f0*/  IMAD.SHL.U32 R4, R14, 0x8, RZ ;  /* 0x000000080e047824 */ /* 0x000fe200078e00ff */
[----:B------:R-:W-:Y:S01]  /*0700*/  LOP3.LUT R0, R2, 0x1c0, RZ, 0xc0, !PT ;  /* 0x000001c002007812 */ /* 0x000fe200078ec0ff */
[----:B------:R-:W-:-:S02]  /*0710*/  VIADD R14, R22, 0x40 ;  /* 0x00000040160e7836 */ /* 0x000fc40000000000 */
[----:B------:R-:W-:Y:S01]  /*0720*/  IMAD.MOV.U32 R10, RZ, RZ, -0x10 ;  /* 0xfffffff0ff0a7424 */ /* 0x000fe200078e00ff */
[----:B------:R-:W-:Y:S02]  /*0730*/  SHF.R.U32.HI R2, RZ, 0x3, R0 ;  /* 0x00000003ff027819 */ /* 0x000fe40000011600 */
[----:B------:R-:W-:Y:S02]  /*0740*/  LOP3.LUT R4, R0, 0x8, R4, 0xf8, !PT ;  /* 0x0000000800047812 */ /* 0x000fe400078ef804 */
[----:B------:R-:W-:Y:S01]  /*0750*/  SEL R10, R10, 0x10, !P0 ;  /* 0x000000100a0a7807 */ /* 0x000fe20004000000 */
[----:B-1----:R-:W-:Y:S01]  /*0760*/  IMAD R8, R16, 0x400, R5 ;  /* 0x0000040010087824 */ /* 0x002fe200078e0205 */
[----:B------:R-:W-:Y:S01]  /*0770*/  LOP3.LUT R5, R2, R6, R0, 0x1e, !PT ;  /* 0x0000000602057212 */ /* 0x000fe200078e1e00 */
[----:B------:R-:W-:Y:S01]  /*0780*/  IMAD.MOV.U32 R6, RZ, RZ, 0x20 ;  /* 0x00000020ff067424 */ /* 0x000fe200078e00ff */
[----:B------:R-:W-:Y:S01]  /*0790*/  SHF.R.S32.HI R0, RZ, 0x2, R21 ;  /* 0x00000002ff007819 */ /* 0x000fe20000011415 */
[----:B------:R-:W-:Y:S01]  /*07a0*/  IMAD.IADD R13, R8, 0x1, R7 ;  /* 0x00000001080d7824 */ /* 0x000fe200078e0207 */
[----:B------:R-:W-:Y:S01]  /*07b0*/  LOP3.LUT R2, R4, R2, RZ, 0x3c, !PT ;  /* 0x0000000204027212 */ /* 0x000fe200078e3cff */
[----:B------:R-:W-:Y:S01]  /*07c0*/  IMAD.SHL.U32 R8, R12, 0x40, RZ ;  /* 0x000000400c087824 */ /* 0x000fe200078e00ff */
[----:B------:R-:W-:Y:S01]  /*07d0*/  LEA R12, R17, UR5, 0x1 ;  /* 0x00000005110c7c11 */ /* 0x000fe2000f8e08ff */
[----:B------:R-:W-:Y:S01]  /*07e0*/  IMAD R4, R16, 0x10, R0 ;  /* 0x0000001010047824 */ /* 0x000fe200078e0200 */
[----:B------:R-:W-:Y:S01]  /*07f0*/  LEA R13, R13, UR5, 0x1 ;  /* 0x000000050d0d7c11 */ /* 0x000fe2000f8e08ff */
[----:B------:R-:W-:Y:S01]  /*0800*/  IMAD.U32 R0, RZ, RZ, UR4 ;  /* 0x00000004ff007e24 */ /* 0x000fe2000f8e00ff */
[----:B-----5:R-:W-:Y:S01]  /*0810*/  USHF.L.U32 UR4, UR48, 0x7, URZ ;  /* 0x0000000730047899 */ /* 0x020fe2000800063f */
[----:B------:R-:W-:Y:S01]  /*0820*/  LOP3.LUT R8, R8, 0xfffffe00, RZ, 0xc0, !PT ;  /* 0xfffffe0008087812 */ /* 0x000fe200078ec0ff */
[----:B------:R1:W-:Y:S04]  /*0830*/  STL [R1+0x80], R4 ;  /* 0x0000800401007387 */ /* 0x0003e80000100800 */
[----:B------:R-:W-:Y:S01]  /*0840*/  IMAD.U32 R0, RZ, RZ, UR4 ;  /* 0x00000004ff007e24 */ /* 0x000fe2000f8e00ff */
[----:B------:R-:W-:Y:S01]  /*0850*/  ULEA UR4, UR7, UR6, 0x18 ;  /* 0x0000000607047291 */ /* 0x000fe2000f8ec03f */
[--C-:B------:R-:W-:Y:S01]  /*0860*/  IMAD R7, R16, 0x400, R8.reuse ;  /* 0x0000040010077824 */ /* 0x100fe200078e0208 */
[----:B------:R-:W-:Y:S01]  /*0870*/  USHF.R.S32.HI UR6, URZ, 0x1f, UR48 ;  /* 0x0000001f3f067899 */ /* 0x000fe20008011430 */
[----:B------:R-:W-:Y:S01]  /*0880*/  IMAD R9, R15, 0x400, R8 ;  /* 0x000004000f097824 */ /* 0x000fe200078e0208 */
[----:B------:R-:W-:Y:S01]  /*0890*/  USHF.R.S32.HI UR7, URZ, 0x1f, UR56 ;  /* 0x0000001f3f077899 */ /* 0x000fe20008011438 */
[----:B------:R2:W-:Y:S01]  /*08a0*/  STL [R1+0x68], R14 ;  /* 0x0000680e01007387 */ /* 0x0005e20000100800 */
[----:B------:R-:W-:Y:S01]  /*08b0*/  LOP3.LUT R8, R5, R8, RZ, 0xfc, !PT ;  /* 0x0000000805087212 */ /* 0x000fe200078efcff */
[----:B------:R-:W-:-:S02]  /*08c0*/  IMAD.IADD R7, R7, 0x1, R2 ;  /* 0x0000000107077824 */ /* 0x000fc400078e0202 */
[----:B------:R-:W-:Y:S01]  /*08d0*/  IMAD.U32 R0, RZ, RZ, UR6 ;  /* 0x00000006ff007e24 */ /* 0x000fe2000f8e00ff */
[----:B------:R-:W-:Y:S01]  /*08e0*/  UIADD3 UR6, UR5, 0x12000, URZ ;  /* 0x0001200005067890 */ /* 0x000fe2000fffe03f */
[----:B------:R-:W-:Y:S01]  /*08f0*/  IMAD.U32 R0, RZ, RZ, UR7 ;  /* 0x00000007ff007e24 */ /* 0x000fe2000f8e00ff */
[----:B------:R-:W-:Y:S01]  /*0900*/  UIADD3 UR7, UR5, 0xc000, URZ ;  /* 0x0000c00005077890 */ /* 0x000fe2000fffe03f */
[----:B------:R-:W-:Y:S02]  /*0910*/  VIADD R0, R22, 0x80 ;  /* 0x0000008016007836 */ /* 0x000fe40000000000 */
[----:B------:R-:W-:Y:S01]  /*0920*/  IMAD.IADD R9, R2, 0x1, R9 ;  /* 0x0000000102097824 */ /* 0x000fe200078e0209 */
[C---:B------:R-:W-:Y:S01]  /*0930*/  SEL R2, R6.reuse, 0xffffffe0, !P3 ;  /* 0xffffffe006027807 */ /* 0x040fe20005800000 */
[----:B------:R-:W-:Y:S01]  /*0940*/  IMAD.MOV.U32 R5, RZ, RZ, 0x40 ;  /* 0x00000040ff057424 */ /* 0x000fe200078e00ff */
[----:B------:R3:W-:Y:S01]  /*0950*/  STL [R1+0x6c], R0 ;  /* 0x00006c0001007387 */ /* 0x0007e20000100800 */
[----:B------:R-:W-:-:S02]  /*0960*/  SEL R6, R6, 0xffffffe0, !P5 ;  /* 0xffffffe006067807 */ /* 0x000fc40006800000 */
[----:B------:R-:W-:Y:S01]  /*0970*/  LEA R9, R9, UR6, 0x1 ;  /* 0x0000000609097c11 */ /* 0x000fe2000f8e08ff */
[----:B------:R4:W-:Y:S01]  /*0980*/  STL [R1+0x2c], R12 ;  /* 0x00002c0c01007387 */ /* 0x0009e20000100800 */
[C---:B-1----:R-:W-:Y:S02]  /*0990*/  SEL R4, R5.reuse, 0xffffffc0, !P4 ;  /* 0xffffffc005047807 */ /* 0x042fe40006000000 */
[----:B------:R-:W-:Y:S02]  /*09a0*/  SEL R5, R5, 0xffffffc0, !P6 ;  /* 0xffffffc005057807 */ /* 0x000fe40007000000 */
[----:B--2---:R-:W-:Y:S02]  /*09b0*/  LEA R14, R11, UR7, 0x1 ;  /* 0x000000070b0e7c11 */ /* 0x004fe4000f8e08ff */
[----:B------:R-:W-:-:S05]  /*09c0*/  LEA R11, R7, UR5, 0x1 ;  /* 0x00000005070b7c11 */ /* 0x000fca000f8e08ff */
[----:B------:R-:W-:Y:S01]  /*09d0*/  IMAD.IADD R7, R11, 0x1, R6 ;  /* 0x000000010b077824 */ /* 0x000fe200078e0206 */
[----:B---3--:R-:W-:-:S05]  /*09e0*/  LEA R0, R20, UR6, 0x1 ;  /* 0x0000000614007c11 */ /* 0x008fca000f8e08ff */
[----:B----4-:R-:W-:Y:S01]  /*09f0*/  IMAD.IADD R12, R0, 0x1, R2 ;  /* 0x00000001000c7824 */ /* 0x010fe200078e0202 */
        /* <DEDUP_REMOVED lines=32> */
.L_x_700:
        /* <DEDUP_REMOVED lines=67> */
.L_x_654:
        /* <DEDUP_REMOVED lines=11> */
[----:B------:R-:W-:Y:S02]  /*10e0*/  UIMAD UR7, UR58, UR10, URZ ;  /* 0x0000000a3a0772a4 */ /* 0x000fe4000f8e023f */
[----:B------:R-:W-:Y:S01]  /*10f0*/  UIMAD.WIDE.U32 UR18, UR48, UR10, URZ ;  /* 0x0000000a301272a5 */ /* 0x000fe2000f8e003f */
[----:B------:R-:W2:Y:S01]  /*1100*/  S2UR UR13, SR_CTAID.X ;  /* 0x00000000000d79c3 */ /* 0x000ea20000002500 */
[----:B------:R-:W-:Y:S01]  /*1110*/  UIMAD UR24, UR48, UR11, UR7 ;  /* 0x0000000b301872a4 */ /* 0x000fe2000f8e0207 */
[----:B------:R-:W-:-:S02]  /*1120*/  ULDC UR59, c[0x0][0x2d4] ;  /* 0x0000b500003b7ab9 */ /* 0x000fc40000000800 */
[----:B------:R-:W-:Y:S01]  /*1130*/  @!UP2 ULDC.64 UR10, c[0x0][0x418] ;  /* 0x00010600000aaab9 */ /* 0x000fe20000000a00 */
[----:B------:R-:W-:Y:S02]  /*1140*/  USHF.R.S32.HI UR25, URZ, 0x1f, UR59 ;  /* 0x0000001f3f197899 */ /* 0x000fe4000801143b */
[----:B------:R-:W-:Y:S02]  /*1150*/  @!UP2 UIMAD UR7, UR58, UR10, URZ ;  /* 0x0000000a3a07a2a4 */ /* 0x000fe4000f8e023f */
[----:B------:R-:W-:Y:S02]  /*1160*/  @!UP2 UIMAD.WIDE.U32 UR44, UR48, UR10, URZ ;  /* 0x0000000a302ca2a5 */ /* 0x000fe4000f8e003f */
[----:B------:R-:W-:Y:S02]  /*1170*/  @!UP2 UIMAD UR29, UR48, UR11, UR7 ;  /* 0x0000000b301da2a4 */ /* 0x000fe4000f8e0207 */
[----:B------:R-:W-:Y:S01]  /*1180*/  UIADD3 UR7, UR12, 0x40, UR32 ;  /* 0x000000400c077890 */ /* 0x000fe2000fffe020 */
[----:B------:R-:W-:Y:S01]  /*1190*/  ULDC UR10, c[0x0][0x394] ;  /* 0x0000e500000a7ab9 */ /* 0x000fe20000000800 */
[----:B-1----:R-:W-:-:S02]  /*11a0*/  IABS R8, R9 ;  /* 0x0000000900087213 */ /* 0x002fc40000000000 */
[----:B------:R-:W-:Y:S01]  /*11b0*/  UIADD3 UR7, UR7, UR10, -UR5 ;  /* 0x0000000a07077290 */ /* 0x000fe2000fffe805 */
[----:B------:R-:W-:Y:S01]  /*11c0*/  ISETP.NE.AND P3, PT, R9, RZ, PT ;  /* 0x000000ff0900720c */ /* 0x000fe20003f65270 */
[----:B------:R-:W-:Y:S01]  /*11d0*/  USHF.L.U32 UR16, UR48, 0x7, URZ ;  /* 0x0000000730107899 */ /* 0x000fe2000800063f */
[----:B------:R-:W1:Y:S01]  /*11e0*/  I2F.RP R4, R8 ;  /* 0x0000000800047306 */ /* 0x000e620000209400 */
[----:B------:R-:W-:Y:S01]  /*11f0*/  ULDC.64 UR34, c[0x0][0x240] ;  /* 0x0000900000227ab9 */ /* 0x000fe20000000a00 */
[----:B------:R-:W-:Y:S01]  /*1200*/  ULDC UR40, c[0x0][0x2dc] ;  /* 0x0000b70000287ab9 */ /* 0x000fe20000000800 */
[----:B------:R-:W-:Y:S01]  /*1210*/  ULDC UR61, c[0x0][0x270] ;  /* 0x00009c00003d7ab9 */ /* 0x000fe20000000800 */
[----:B--2---:R-:W-:Y:S02]  /*1220*/  UIMAD.WIDE.U32 UR36, UR13, UR14, URZ ;  /* 0x0000000e0d2472a5 */ /* 0x004fe4000f8e003f */
[----:B------:R-:W-:Y:S02]  /*1230*/  USEL UR38, UR16, URZ, UP0 ;  /* 0x0000003f10267287 */ /* 0x000fe40008000000 */
[----:B------:R-:W-:-:S02]  /*1240*/  UIMAD UR42, UR13, UR15, UR37 ;  /* 0x0000000f0d2a72a4 */ /* 0x000fc4000f8e0225 */
[----:B------:R-:W-:Y:S01]  /*1250*/  UIADD3 UR13, UR12, 0x3f, URZ ;  /* 0x0000003f0c0d7890 */ /* 0x000fe2000fffe03f */
[----:B------:R-:W-:Y:S01]  /*1260*/  @UP2 ULDC.64 UR14, c[0x0][0x420] ;  /* 0x00010800000e2ab9 */ /* 0x000fe20000000a00 */
[----:B------:R-:W-:Y:S01]  /*1270*/  UIMAD.WIDE.U32 UR16, UR6, UR34, URZ ;  /* 0x00000022061072a5 */ /* 0x000fe2000f8e003f */
[----:B-1----:R-:W1:Y:S01]  /*1280*/  MUFU.RCP R4, R4 ;  /* 0x0000000400047308 */ /* 0x002e620000001000 */
[----:B------:R-:W-:Y:S02]  /*1290*/  USHF.R.S32.HI UR21, URZ, 0x1f, UR13 ;  /* 0x0000001f3f157899 */ /* 0x000fe4000801140d */
[----:B------:R-:W-:Y:S02]  /*12a0*/  @UP2 UIMAD.WIDE.U32 UR46, UR6, UR14, URZ ;  /* 0x0000000e062e22a5 */ /* 0x000fe4000f8e003f */
[----:B------:R-:W-:Y:S02]  /*12b0*/  ULEA.HI UR21, UR21, UR13, URZ, 0x6 ;  /* 0x0000000d15157291 */ /* 0x000fe4000f8f303f */
[----:B------:R-:W-:-:S02]  /*12c0*/  UIADD3 UR13, UR7, 0x3f, URZ ;  /* 0x0000003f070d7890 */ /* 0x000fc4000fffe03f */
[----:B------:R-:W-:Y:S02]  /*12d0*/  UIMAD UR7, UR25, UR48, URZ ;  /* 0x00000030190772a4 */ /* 0x000fe4000f8e023f */
[----:B------:R-:W-:Y:S02]  /*12e0*/  @UP2 UIMAD UR51, UR6, UR15, UR47 ;  /* 0x0000000f063322a4 */ /* 0x000fe4000f8e022f */
[----:B------:R-:W-:Y:S02]  /*12f0*/  UIMAD UR22, UR6, UR35, URZ ;  /* 0x00000023061672a4 */ /* 0x000fe4000f8e023f */
[----:B------:R-:W-:Y:S01]  /*1300*/  UIMAD.WIDE UR10, UR40, UR61, URZ ;  /* 0x0000003d280a72a5 */ /* 0x000fe2000f8e023f */
[----:B-1----:R-:W-:Y:S01]  /*1310*/  VIADD R4, R4, 0xffffffe ;  /* 0x0ffffffe04047836 */ /* 0x002fe20000000000 */
[----:B------:R-:W-:Y:S02]  /*1320*/  UIMAD.WIDE.U32 UR14, UR48, UR59, URZ ;  /* 0x0000003b300e72a5 */ /* 0x000fe4000f8e003f */
[----:B------:R-:W-:Y:S01]  /*1330*/  UIMAD UR7, UR58, UR59, UR7 ;  /* 0x0000003b3a0772a4 */ /* 0x000fe2000f8e0207 */
[----:B------:R-:W1:Y:S01]  /*1340*/  F2I.FTZ.U32.TRUNC.NTZ R5, R4 ;  /* 0x0000000400057305 */ /* 0x000e62000021f000 */
[----:B------:R-:W-:-:S02]  /*1350*/  UIADD3 UR52, UR19, UR24, URZ ;  /* 0x0000001813347290 */ /* 0x000fc4000fffe03f */
[----:B------:R-:W-:Y:S02]  /*1360*/  @UP2 UIADD3 UR52, UR17, UR22, URZ ;  /* 0x0000001611342290 */ /* 0x000fe4000fffe03f */
[----:B------:R-:W-:Y:S02]  /*1370*/  USEL UR57, UR18, UR16, !UP2 ;  /* 0x0000001012397287 */ /* 0x000fe4000d000000 */
[----:B------:R-:W-:Y:S02]  /*1380*/  UIMAD UR17, UR11, UR14, URZ ;  /* 0x0000000e0b1172a4 */ /* 0x000fe4000f8e023f */
[----:B------:R-:W-:Y:S02]  /*1390*/  UIADD3 UR7, UR15, UR7, URZ ;  /* 0x000000070f077290 */ /* 0x000fe4000fffe03f */
[----:B------:R-:W-:Y:S01]  /*13a0*/  USHF.R.S32.HI UR16, URZ, 0x1f, UR13 ;  /* 0x0000001f3f107899 */ /* 0x000fe2000801140d */
[----:B------:R-:W-:Y:S01]  /*13b0*/  ULDC.U8 UR30, c[0x0][0x3d8] ;  /* 0x0000f600001e7ab9 */ /* 0x000fe20000000000 */
[----:B------:R-:W-:Y:S01]  /*13c0*/  UIMAD.WIDE.U32 UR18, UR10, UR14, URZ ;  /* 0x0000000e0a1272a5 */ /* 0x000fe2000f8e003f */
[----:B-1----:R-:W-:Y:S01]  /*13d0*/  IMAD.MOV R4, RZ, RZ, -R5 ;  /* 0x000000ffff047224 */ /* 0x002fe200078e0a05 */
[----:B------:R-:W-:-:S02]  /*13e0*/  UIMAD UR7, UR10, UR7, UR17 ;  /* 0x000000070a0772a4 */ /* 0x000fc4000f8e0211 */
[----:B------:R-:W-:Y:S01]  /*13f0*/  UISETP.NE.AND UP3, UPT, UR30, URZ, UPT ;  /* 0x0000003f1e00728c */ /* 0x000fe2000bf65270 */
[----:B------:R-:W-:Y:S01]  /*1400*/  IMAD R6, R4, R8, RZ ;  /* 0x0000000804067224 */ /* 0x000fe200078e02ff */
[----:B------:R-:W-:Y:S01]  /*1410*/  ULEA.HI UR16, UR16, UR13, URZ, 0x6 ;  /* 0x0000000d10107291 */ /* 0x000fe2000f8f303f */
[----:B------:R-:W-:Y:S01]  /*1420*/  IMAD.MOV.U32 R4, RZ, RZ, RZ ;  /* 0x000000ffff047224 */ /* 0x000fe200078e00ff */
[----:B------:R-:W-:Y:S02]  /*1430*/  USHF.L.U64.HI UR20, UR48, 0x7, UR58 ;  /* 0x0000000730147899 */ /* 0x000fe4000801023a */
[----:B------:R-:W-:Y:S01]  /*1440*/  UIADD3 UR49, UR19, UR7, URZ ;  /* 0x0000000713317290 */ /* 0x000fe2000fffe03f */
[----:B------:R-:W-:Y:S01]  /*1450*/  IMAD.HI.U32 R4, R5, R6, R4 ;  /* 0x0000000605047227 */ /* 0x000fe200078e0004 */
[----:B------:R-:W-:Y:S01]  /*1460*/  MOV R5, R7 ;  /* 0x0000000700057202 */ /* 0x000fe20000000f00 */
[----:B------:R-:W-:Y:S02]  /*1470*/  USHF.R.S32.HI UR13, URZ, 0x6, UR21 ;  /* 0x000000063f0d7899 */ /* 0x000fe40008011415 */
[----:B------:R-:W-:-:S02]  /*1480*/  USHF.R.S32.HI UR7, URZ, 0x6, UR16 ;  /* 0x000000063f077899 */ /* 0x000fc40008011410 */
[----:B------:R-:W-:Y:S01]  /*1490*/  IMAD.HI.U32 R4, R4, R5, RZ ;  /* 0x0000000504047227 */ /* 0x000fe200078e00ff */
[----:B------:R-:W-:Y:S02]  /*14a0*/  USEL UR37, UR20, URZ, UP0 ;  /* 0x0000003f14257287 */ /* 0x000fe40008000000 */
[----:B------:R-:W-:Y:S01]  /*14b0*/  UISETP.LT.AND UP0, UPT, UR13, UR7, UPT ;  /* 0x000000070d00728c */ /* 0x000fe2000bf01270 */
[----:B------:R-:W-:Y:S01]  /*14c0*/  IMAD.MOV R6, RZ, RZ, -R4 ;  /* 0x000000ffff067224 */ /* 0x000fe200078e0a04 */
[----:B------:R-:W-:Y:S01]  /*14d0*/  ULDC UR43, c[0x0][0x2c4] ;  /* 0x0000b100002b7ab9 */ /* 0x000fe20000000800 */
[----:B------:R-:W-:Y:S02]  /*14e0*/  UISETP.NE.AND UP1, UPT, UR33, -0x1, UPT ;  /* 0xffffffff2100788c */ /* 0x000fe4000bf25270 */
[----:B------:R-:W-:Y:S01]  /*14f0*/  IMAD R5, R8, R6, R5 ;  /* 0x0000000608057224 */ /* 0x000fe200078e0205 */
[----:B------:R-:W-:Y:S02]  /*1500*/  @UP3 UIMAD UR16, UR48, UR43, URZ ;  /* 0x0000002b301032a4 */ /* 0x000fe4000f8e023f */
[----:B------:R-:W-:-:S02]  /*1510*/  USEL UR41, UR13, UR7, UP0 ;  /* 0x000000070d297287 */ /* 0x000fc40008000000 */
[----:B------:R-:W-:Y:S01]  /*1520*/  ISETP.GT.U32.AND P1, PT, R8, R5, PT ;  /* 0x000000050800720c */ /* 0x000fe20003f24070 */
[----:B------:R-:W-:Y:S02]  /*1530*/  @UP3 USEL UR13, UR16, UR6, !UP2 ;  /* 0x00000006100d3287 */ /* 0x000fe4000d000000 */
[----:B------:R-:W-:Y:S02]  /*1540*/  UIMAD.WIDE.U32 UR14, UR10, UR6, URZ ;  /* 0x000000060a0e72a5 */ /* 0x000fe4000f8e003f */
[----:B------:R-:W-:Y:S01]  /*1550*/  ULEA UR16, UR41, 0xffffffc0, 0x6 ;  /* 0xffffffc029107891 */ /* 0x000fe2000f8e303f */
[----:B------:R-:W-:Y:S01]  /*1560*/  @UP3 ULDC UR7, c[0x0][0x2e4] ;  /* 0x0000b90000073ab9 */ /* 0x000fe20000000800 */
[----:B------:R-:W-:Y:S02]  /*1570*/  UIMAD UR50, UR56, UR40, URZ ;  /* 0x00000028383272a4 */ /* 0x000fe4000f8e023f */
[----:B------:R-:W-:Y:S02]  /*1580*/  @UP3 UIMAD UR40, UR56, UR7, UR13 ;  /* 0x00000007382832a4 */ /* 0x000fe4000f8e020d */
[----:B------:R-:W-:-:S02]  /*1590*/  USEL UR55, UR18, UR14, !UP2 ;  /* 0x0000000e12377287 */ /* 0x000fc4000d000000 */
[----:B------:R-:W-:Y:S01]  /*15a0*/  @!P1 IMAD.IADD R5, R5, 0x1, -R8 ;  /* 0x0000000105059824 */ /* 0x000fe200078e0a08 */
[----:B------:R-:W-:Y:S01]  /*15b0*/  USHF.R.S32.HI UR20, URZ, 0x1f, UR16 ;  /* 0x0000001f3f147899 */ /* 0x000fe20008011410 */
[----:B------:R-:W-:Y:S01]  /*15c0*/  @!P1 IADD3 R4, R4, 0x1, RZ ;  /* 0x0000000104049810 */ /* 0x000fe20007ffe0ff */
[----:B------:R-:W-:Y:S01]  /*15d0*/  UIADD3 UR7, UP0, UR16, UR38, URZ ;  /* 0x0000002610077290 */ /* 0x000fe2000ff1e03f */
[----:B------:R-:W-:Y:S01]  /*15e0*/  PLOP3.LUT P1, PT, PT, PT, UP1, 0x80, 0x0 ;  /* 0x000000000000781c */ /* 0x000fe20003f2f018 */
[----:B------:R-:W-:Y:S01]  /*15f0*/  ULDC.U8 UR31, c[0x0][0x480] ;  /* 0x00012000001f7ab9 */ /* 0x000fe20000000000 */
[----:B------:R-:W-:Y:S01]  /*1600*/  ISETP.GE.U32.AND P0, PT, R5, R8, PT ;  /* 0x000000080500720c */ /* 0x000fe20003f06070 */
[----:B------:R-:W-:Y:S01]  /*1610*/  UIMAD UR14, UR11, UR6, URZ ;  /* 0x000000060b0e72a4 */ /* 0x000fe2000f8e023f */
[----:B------:R-:W-:Y:S01]  /*1620*/  LOP3.LUT R5, R9, UR56, RZ, 0x3c, !PT ;  /* 0x0000003809057c12 */ /* 0x000fe2000f8e3cff */
[----:B------:R-:W-:Y:S02]  /*1630*/  @UP1 UIADD3 UR23, UR26, UR33, URZ ;  /* 0x000000211a171290 */ /* 0x000fe4000fffe03f */
[----:B------:R-:W-:Y:S01]  /*1640*/  UISETP.NE.AND UP4, UPT, UR31, URZ, UPT ;  /* 0x0000003f1f00728c */ /* 0x000fe2000bf85270 */
[----:B------:R-:W-:Y:S01]  /*1650*/  ISETP.GE.AND P2, PT, R5, RZ, PT ;  /* 0x000000ff0500720c */ /* 0x000fe20003f46270 */
[----:B------:R-:W-:Y:S01]  /*1660*/  UIADD3.X UR13, UR20, UR37, URZ, UP0, !UPT ;  /* 0x00000025140d7290 */ /* 0x000fe200087fe43f */
[----:B------:R-:W-:Y:S01]  /*1670*/  @UP1 ULDC.64 UR30, c[0x0][0x248] ;  /* 0x00009200001e1ab9 */ /* 0x000fe20000000a00 */
[----:B------:R-:W-:-:S02]  /*1680*/  UIMAD UR11, UR11, UR7, URZ ;  /* 0x000000070b0b72a4 */ /* 0x000fc4000f8e023f */
[----:B------:R-:W-:Y:S02]  /*1690*/  @UP1 UIADD3 UR28, UR26, UR33, URZ ;  /* 0x000000211a1c1290 */ /* 0x000fe4000fffe03f */
[----:B------:R-:W-:Y:S01]  /*16a0*/  @P0 VIADD R4, R4, 0x1 ;  /* 0x0000000104040836 */ /* 0x000fe20000000000 */
[----:B------:R-:W-:Y:S01]  /*16b0*/  @UP2 UIADD3 UR49, UR15, UR14, URZ ;  /* 0x0000000e0f312290 */ /* 0x000fe2000fffe03f */
[----:B------:R-:W-:Y:S01]  /*16c0*/  PLOP3.LUT P0, PT, PT, PT, UP3, 0x80, 0x0 ;  /* 0x000000000000781c */ /* 0x000fe20003f0f038 */
[----:B------:R-:W-:Y:S01]  /*16d0*/  @UP1 UIMAD.WIDE.U32 UR14, UR23, UR30, URZ ;  /* 0x0000001e170e12a5 */ /* 0x000fe2000f8e003f */
[----:B------:R-:W-:Y:S01]  /*16e0*/  IMAD.MOV.U32 R18, RZ, RZ, R4 ;  /* 0x000000ffff127224 */ /* 0x000fe200078e0004 */
[----:B------:R-:W-:Y:S01]  /*16f0*/  @UP1 UIMAD UR18, UR23, UR31, URZ ;  /* 0x0000001f171212a4 */ /* 0x000fe2000f8e023f */
[----:B------:R-:W-:Y:S01]  /*1700*/  @UP1 ULDC.64 UR24, c[0x0][0x250] ;  /* 0x0000940000181ab9 */ /* 0x000fe20000000a00 */
[----:B------:R-:W-:Y:S02]  /*1710*/  UIMAD.WIDE.U32 UR22, UR10, UR7, URZ ;  /* 0x000000070a1672a5 */ /* 0x000fe4000f8e003f */
[----:B------:R-:W-:Y:S01]  /*1720*/  @!P2 IADD3 R18, -R18, RZ, RZ ;  /* 0x000000ff1212a210 */ /* 0x000fe20007ffe1ff */
[----:B------:R-:W-:Y:S01]  /*1730*/  UIMAD UR7, UR10, UR13, UR11 ;  /* 0x0000000d0a0772a4 */ /* 0x000fe2000f8e020b */
[----:B------:R-:W-:Y:S01]  /*1740*/  @!P3 LOP3.LUT R18, RZ, R9, RZ, 0x33, !PT ;  /* 0x00000009ff12b212 */ /* 0x000fe200078e33ff */
[----:B------:R-:W-:-:S02]  /*1750*/  @UP1 UIMAD.WIDE.U32 UR10, UR28, UR24, URZ ;  /* 0x000000181c0a12a5 */ /* 0x000fc4000f8e003f */
[----:B------:R-:W-:Y:S02]  /*1760*/  @!UP3 UIMAD UR17, UR48, UR61, UR56 ;  /* 0x0000003d3011b2a4 */ /* 0x000fe4000f8e0238 */
[----:B------:R-:W-:Y:S02]  /*1770*/  @UP1 UIMAD UR13, UR28, UR25, URZ ;  /* 0x000000191c0d12a4 */ /* 0x000fe4000f8e023f */
[----:B------:R-:W-:Y:S02]  /*1780*/  USEL UR54, UR36, URZ, UP4 ;  /* 0x0000003f24367287 */ /* 0x000fe4000a000000 */
[----:B------:R-:W-:Y:S02]  /*1790*/  @!UP3 UIMAD UR40, UR17, UR43, URZ ;  /* 0x0000002b1128b2a4 */ /* 0x000fe4000f8e023f */
[----:B------:R-:W-:Y:S02]  /*17a0*/  USEL UR36, UR42, URZ, UP4 ;  /* 0x0000003f2a247287 */ /* 0x000fe4000a000000 */
[----:B------:R-:W-:-:S02]  /*17b0*/  USHF.R.S32.HI UR39, URZ, 0x1f, UR32 ;  /* 0x0000001f3f277899 */ /* 0x000fc40008011420 */
[----:B------:R-:W-:Y:S02]  /*17c0*/  @!UP2 UIADD3 UR51, UR45, UR29, URZ ;  /* 0x0000001d2d33a290 */ /* 0x000fe4000fffe03f */
[----:B------:R-:W-:Y:S02]  /*17d0*/  USHF.R.S32.HI UR53, URZ, 0x1f, UR50 ;  /* 0x0000001f3f357899 */ /* 0x000fe40008011432 */
[----:B------:R-:W-:Y:S02]  /*17e0*/  @UP1 UIADD3 UR43, UR11, UR13, URZ ;  /* 0x0000000d0b2b1290 */ /* 0x000fe4000fffe03f */
        /* <DEDUP_REMOVED lines=17> */
.L_x_656:
        /* <DEDUP_REMOVED lines=12> */
[----:B------:R-:W-:Y:S02]  /*19c0*/  UMOV UR42, UR10 ;  /* 0x0000000a002a7c82 */ /* 0x000fe40008000000 */
.L_x_657:
        /* <DEDUP_REMOVED lines=11> */
.L_x_658:
[----:B------:R-:W-:-:S04]  /*1a80*/  UIMAD UR6, UR48, UR61, UR56 ;  /* 0x0000003d300672a4 */ /* 0x000fc8000f8e0238 */
[----:B------:R-:W-:-:S12]  /*1a90*/  UIMAD UR6, UR6, UR59, URZ ;  /* 0x0000003b060672a4 */ /* 0x000fd8000f8e023f */
.L_x_659:
[----:B------:R-:W2:Y:S01]  /*1aa0*/  LDL.64 R6, [R1+0x48] ;  /* 0x0000480001067983 */ /* 0x000ea20000100a00 */
[----:B------:R-:W1:Y:S01]  /*1ab0*/  LDC.64 R20, c[0x0][0x420] ;  /* 0x00010800ff147b82 */ /* 0x000e620000000a00 */
[----:B------:R-:W-:Y:S02]  /*1ac0*/  ULDC UR7, c[0x0][0x2dc] ;  /* 0x0000b70000077ab9 */ /* 0x000fe40000000800 */
[----:B------:R3:W2:Y:S01]  /*1ad0*/  LDL.64 R32, [R1+0x48] ;  /* 0x0000480001207983 */ /* 0x0006a20000100a00 */
[----:B------:R-:W-:Y:S01]  /*1ae0*/  UIMAD UR7, UR7, UR61, URZ ;  /* 0x0000003d070772a4 */ /* 0x000fe2000f8e023f */
[----:B------:R-:W-:Y:S01]  /*1af0*/  BSSY B1, `(.L_x_655) ;  /* 0x0000821000017945 */ /* 0x000fe20003800000 */
[----:B------:R-:W-:Y:S01]  /*1b00*/  UIADD3 UR10, UR16, UR6, URZ ;  /* 0x00000006100a7290 */ /* 0x000fe2000fffe03f */
[----:B------:R-:W4:Y:S01]  /*1b10*/  S2R R29, SR_TID.X ;  /* 0x00000000001d7919 */ /* 0x000f220000002100 */
[----:B------:R-:W-:Y:S01]  /*1b20*/  ULDC.64 UR18, c[0x0][0x478] ;  /* 0x00011e0000127ab9 */ /* 0x000fe20000000a00 */
[----:B------:R-:W-:-:S02]  /*1b30*/  USHF.R.S32.HI UR45, URZ, 0x1f, UR56 ;  /* 0x0000001f3f2d7899 */ /* 0x000fc40008011438 */
[----:B------:R-:W-:Y:S02]  /*1b40*/  UIMAD.WIDE UR18, UR10, 0x4, UR18 ;  /* 0x000000040a1278a5 */ /* 0x000fe4000f8e0212 */
[----:B------:R-:W-:Y:S01]  /*1b50*/  UIADD3 UR15, -UR5, UR12, UR32 ;  /* 0x0000000c050f7290 */ /* 0x000fe2000fffe120 */
[----:B------:R-:W-:Y:S01]  /*1b60*/  ULDC.64 UR10, c[0x0][0x428] ;  /* 0x00010a00000a7ab9 */ /* 0x000fe20000000a00 */
[----:B------:R-:W-:Y:S01]  /*1b70*/  ULDC UR44, c[0x0][0x398] ;  /* 0x0000e600002c7ab9 */ /* 0x000fe20000000800 */
[----:B------:R-:W-:Y:S01]  /*1b80*/  UIADD3 UR40, UR16, UR40, URZ ;  /* 0x0000002810287290 */ /* 0x000fe2000fffe03f */
[----:B------:R-:W-:Y:S01]  /*1b90*/  IMAD.U32 R9, RZ, RZ, UR10 ;  /* 0x0000000aff097e24 */ /* 0x000fe2000f8e00ff */
[----:B------:R-:W-:Y:S01]  /*1ba0*/  ULDC.64 UR28, c[0x0][0x258] ;  /* 0x00009600001c7ab9 */ /* 0x000fe20000000a00 */
[----:B------:R-:W-:Y:S01]  /*1bb0*/  ULDC.64 UR46, c[0x0][0x2b0] ;  /* 0x0000ac00002e7ab9 */ /* 0x000fe20000000a00 */
        /* <DEDUP_REMOVED lines=8> */
[----:B------:R-:W-:Y:S01]  /*1c40*/  SHF.R.S32.HI R4, RZ, 0x3, R25 ;  /* 0x00000003ff047819 */ /* 0x000fe20000011419 */
[----:B-1----:R-:W-:Y:S01]  /*1c50*/  IMAD R5, R20, UR20, RZ ;  /* 0x0000001414057c24 */ /* 0x002fe2000f8e02ff */
[----:B------:R-:W-:Y:S02]  /*1c60*/  USHF.L.U32 UR7, UR7, 0x6, URZ ;  /* 0x0000000607077899 */ /* 0x000fe4000800063f */
[----:B------:R-:W-:Y:S01]  /*1c70*/  SHF.R.S32.HI R27, RZ, 0x1f, R4 ;  /* 0x0000001fff1b7819 */ /* 0x000fe20000011404 */
[----:B------:R-:W-:Y:S01]  /*1c80*/  IMAD R5, R21, UR16, R5 ;  /* 0x0000001015057c24 */ /* 0x000fe2000f8e0205 */
[----:B------:R-:W-:Y:S02]  /*1c90*/  UIADD3 UR14, UP2, UP0, UR22, UR7, UR50 ;  /* 0x00000007160e7290 */ /* 0x000fe4000f85e032 */
[----:B------:R-:W-:Y:S01]  /*1ca0*/  USHF.R.S32.HI UR7, URZ, 0x1f, UR7 ;  /* 0x0000001f3f077899 */ /* 0x000fe20008011407 */
[----:B------:R-:W-:Y:S01]  /*1cb0*/  ULDC.64 UR22, c[0x0][0x210] ;  /* 0x0000840000167ab9 */ /* 0x000fe20000000a00 */
[----:B--2---:R-:W-:-:S05]  /*1cc0*/  IMAD.MOV.U32 R32, RZ, RZ, R6 ;  /* 0x000000ffff207224 */ /* 0x004fca00078e0006 */
[----:B------:R-:W-:Y:S01]  /*1cd0*/  IADD3 R6, P0, R32, UR13, RZ ;  /* 0x0000000d20067c10 */ /* 0x000fe2000ff1e0ff */
[----:B------:R-:W-:Y:S01]  /*1ce0*/  UIMAD UR13, UR45, UR10, URZ ;  /* 0x0000000a2d0d72a4 */ /* 0x000fe2000f8e023f */
[----:B------:R-:W-:-:S03]  /*1cf0*/  SHF.R.S32.HI R33, RZ, 0x1f, R32 ;  /* 0x0000001fff217819 */ /* 0x000fc60000011420 */
[----:B------:R-:W-:Y:S01]  /*1d00*/  UIMAD UR38, UR56, UR11, UR13 ;  /* 0x0000000b382672a4 */ /* 0x000fe2000f8e020d */
[----:B------:R-:W-:Y:S01]  /*1d10*/  IADD3.X R7, R33, UR51, RZ, P0, !PT ;  /* 0x0000003321077c10 */ /* 0x000fe200087fe4ff */
[----:B------:R-:W-:Y:S01]  /*1d20*/  UIADD3.X UR13, UR17, UR7, UR53, UP2, UP0 ;  /* 0x00000007110d7290 */ /* 0x000fe200097e0435 */
[----:B------:R-:W-:Y:S01]  /*1d30*/  IADD3 R10, P0, R4, UR16, RZ ;  /* 0x00000010040a7c10 */ /* 0x000fe2000ff1e0ff */
[----:B------:R-:W-:Y:S01]  /*1d40*/  UIADD3 UR14, UP2, UP0, UR54, UR14, UR55 ;  /* 0x0000000e360e7290 */ /* 0x000fe2000f85e037 */
[----:B------:R3:W-:Y:S01]  /*1d50*/  STL [R1+0x4c], R33 ;  /* 0x00004c2101007387 */ /* 0x0007e20000100800 */
[----:B------:R-:W-:Y:S01]  /*1d60*/  IMAD.WIDE.U32 R6, R20, UR16, R6 ;  /* 0x0000001014067c25 */ /* 0x000fe2000f8e0006 */
[----:B------:R-:W-:Y:S01]  /*1d70*/  ULDC.64 UR16, c[0x0][0x400] ;  /* 0x0001000000107ab9 */ /* 0x000fe20000000a00 */
[----:B------:R-:W-:Y:S02]  /*1d80*/  UIADD3.X UR13, UR36, UR13, UR49, UP2, UP0 ;  /* 0x0000000d240d7290 */ /* 0x000fe400097e0431 */
[----:B------:R-:W-:Y:S01]  /*1d90*/  IMAD.IADD R7, R7, 0x1, R5 ;  /* 0x0000000107077824 */ /* 0x000fe200078e0205 */
[----:B------:R-:W-:Y:S01]  /*1da0*/  IADD3.X R5, R27, UR20, RZ, P0, !PT ;  /* 0x000000141b057c10 */ /* 0x000fe200087fe4ff */
[----:B------:R-:W-:Y:S01]  /*1db0*/  UIADD3 UR7, UR15, -UR44, URZ ;  /* 0x8000002c0f077290 */ /* 0x000fe2000fffe03f */
[----:B------:R-:W-:Y:S01]  /*1dc0*/  IMAD.WIDE.U32 R6, R9, UR56, R6 ;  /* 0x0000003809067c25 */ /* 0x000fe2000f8e0006 */
[----:B------:R-:W-:-:S02]  /*1dd0*/  UIMAD UR36, UR45, UR28, URZ ;  /* 0x0000001c2d2472a4 */ /* 0x000fc4000f8e023f */
[----:B------:R-:W-:Y:S01]  /*1de0*/  USHF.R.S32.HI UR20, URZ, 0x1f, UR7 ;  /* 0x0000001f3f147899 */ /* 0x000fe20008011407 */
[----:B------:R-:W-:Y:S01]  /*1df0*/  IMAD R5, R5, UR34, RZ ;  /* 0x0000002205057c24 */ /* 0x000fe2000f8e02ff */
[----:B------:R-:W-:Y:S01]  /*1e00*/  ULDC.64 UR10, c[0x0][0x3e0] ;  /* 0x0000f800000a7ab9 */ /* 0x000fe20000000a00 */
[----:B------:R-:W-:Y:S01]  /*1e10*/  VIADD R9, R7, UR38 ;  /* 0x0000002607097c36 */ /* 0x000fe20008000000 */
[----:B------:R-:W-:Y:S01]  /*1e20*/  ULEA.HI UR20, UR20, UR7, URZ, 0x6 ;  /* 0x0000000714147291 */ /* 0x000fe2000f8f303f */
[----:B------:R-:W-:Y:S01]  /*1e30*/  IMAD R12, R10, UR35, R5 ;  /* 0x000000230a0c7c24 */ /* 0x000fe2000f8e0205 */
[----:B------:R-:W-:Y:S01]  /*1e40*/  IADD3 R5, P0, R8, UR14, RZ ;  /* 0x0000000e08057c10 */ /* 0x000fe2000ff1e0ff */
[----:B------:R-:W-:Y:S01]  /*1e50*/  IMAD.WIDE.U32 R10, R10, UR34, R32 ;  /* 0x000000220a0a7c25 */ /* 0x000fe2000f8e0020 */
[----:B------:R-:W-:Y:S02]  /*1e60*/  UIMAD UR7, UR56, UR29, UR36 ;  /* 0x0000001d380772a4 */ /* 0x000fe4000f8e0224 */
[----:B------:R-:W-:Y:S01]  /*1e70*/  LEA.HI.X.SX32 R8, R8, UR13, 0x1, P0 ;  /* 0x0000000d08087c11 */ /* 0x000fe200080f0eff */
[----:B------:R-:W-:Y:S01]  /*1e80*/  USHF.R.S32.HI UR20, URZ, 0x6, UR20 ;  /* 0x000000063f147899 */ /* 0x000fe20008011414 */
[C---:B------:R-:W-:Y:S01]  /*1e90*/  LEA R14, P0, R5.reuse, UR16, 0x2 ;  /* 0x00000010050e7c11 */ /* 0x040fe2000f8010ff */
[----:B------:R-:W-:Y:S01]  /*1ea0*/  UIMAD.WIDE UR14, UR40, 0x4, UR46 ;  /* 0x00000004280e78a5 */ /* 0x000fe2000f8e022e */
[----:B------:R-:W-:Y:S01]  /*1eb0*/  IADD3 R10, P2, R10, UR57, RZ ;  /* 0x000000390a0a7c10 */ /* 0x000fe2000ff5e0ff */
[----:B------:R-:W-:Y:S01]  /*1ec0*/  UISETP.LT.AND UP0, UPT, URZ, UR20, UPT ;  /* 0x000000143f00728c */ /* 0x000fe2000bf01270 */
[----:B------:R-:W-:Y:S01]  /*1ed0*/  LEA.HI.X R15, R5, UR17, R8, 0x2, P0 ;  /* 0x00000011050f7c11 */ /* 0x000fe200080f1408 */
[----:B------:R-:W-:Y:S01]  /*1ee0*/  IMAD.MOV.U32 R8, RZ, RZ, R6 ;  /* 0x000000ffff087224 */ /* 0x000fe200078e0006 */
[----:B------:R-:W-:Y:S01]  /*1ef0*/  IADD3.X R11, R11, UR52, R12, P2, !PT ;  /* 0x000000340b0b7c10 */ /* 0x000fe200097fe40c */
[-C--:B------:R-:W-:Y:S01]  /*1f00*/  IMAD R5, R27, R20.reuse, RZ ;  /* 0x000000141b057224 */ /* 0x080fe200078e02ff */
[----:B------:R-:W-:Y:S01]  /*1f10*/  USEL UR20, URZ, UR20, !UP0 ;  /* 0x000000143f147287 */ /* 0x000fe2000c000000 */
[----:B------:R-:W-:Y:S01]  /*1f20*/  IMAD.U32 R6, RZ, RZ, UR28 ;  /* 0x0000001cff067e24 */ /* 0x000fe2000f8e00ff */
[----:B------:R3:W-:Y:S01]  /*1f30*/  STL.64 [R1+0x30], R14 ;  /* 0x0000300e01007387 */ /* 0x0007e20000100a00 */
[C---:B------:R-:W-:Y:S01]  /*1f40*/  IMAD R5, R4.reuse, R21, R5 ;  /* 0x0000001504057224 */ /* 0x040fe200078e0205 */
[----:B------:R-:W-:Y:S01]  /*1f50*/  UISETP.GT.AND UP0, UPT, UR41, UR20, UPT ;  /* 0x000000142900728c */ /* 0x000fe2000bf04270 */
[----:B------:R-:W-:Y:S01]  /*1f60*/  IMAD.WIDE.U32 R8, R4, R20, R8 ;  /* 0x0000001404087225 */ /* 0x000fe200078e0008 */
[----:B------:R-:W-:Y:S01]  /*1f70*/  UMOV UR17, UR19 ;  /* 0x0000001300117c82 */ /* 0x000fe20008000000 */
[----:B------:R-:W-:-:S02]  /*1f80*/  UMOV UR16, UR14 ;  /* 0x0000000e00107c82 */ /* 0x000fc40008000000 */
[----:B------:R-:W-:Y:S01]  /*1f90*/  IMAD.WIDE.U32 R10, R6, UR56, R10 ;  /* 0x00000038060a7c25 */ /* 0x000fe2000f8e000a */
[----:B------:R-:W-:Y:S02]  /*1fa0*/  LEA R36, P2, R8, UR10, 0x1 ;  /* 0x0000000a08247c11 */ /* 0x000fe4000f8408ff */
[----:B------:R-:W-:Y:S01]  /*1fb0*/  PLOP3.LUT P0, PT, PT, PT, UP0, 0x80, 0x0 ;  /* 0x000000000000781c */ /* 0x000fe20003f0f008 */
[----:B------:R-:W-:Y:S01]  /*1fc0*/  IMAD.IADD R22, R9, 0x1, R5 ;  /* 0x0000000109167824 */ /* 0x000fe200078e0205 */
[----:B------:R-:W-:Y:S01]  /*1fd0*/  LEA R34, P3, R10, UR22, 0x1 ;  /* 0x000000160a227c11 */ /* 0x000fe2000f8608ff */
[----:B------:R-:W-:-:S03]  /*1fe0*/  VIADD R23, R11, UR7 ;  /* 0x000000070b177c36 */ /* 0x000fc60008000000 */
[----:B------:R-:W-:Y:S02]  /*1ff0*/  LEA.HI.X R37, R8, UR11, R22, 0x1, P2 ;  /* 0x0000000b08257c11 */ /* 0x000fe400090f0c16 */
[----:B------:R-:W-:-:S03]  /*2000*/  LEA.HI.X R35, R10, UR23, R23, 0x1, P3 ;  /* 0x000000170a237c11 */ /* 0x000fc600098f0c17 */
[----:B------:R3:W-:Y:S04]  /*2010*/  STL.64 [R1+0x38], R36 ;  /* 0x0000382401007387 */ /* 0x0007e80000100a00 */
[----:B------:R3:W-:Y:S01]  /*2020*/  STL.64 [R1+0x40], R34 ;  /* 0x0000402201007387 */ /* 0x0007e20000100a00 */
        /* <DEDUP_REMOVED lines=20> */
.L_x_661:
        /* <DEDUP_REMOVED lines=19> */
.L_x_662:
        /* <DEDUP_REMOVED lines=38> */
.L_x_664:
[----:B------:R-:W-:Y:S05]  /*2500*/  BSYNC B0 ;  /* 0x0000000000007941 */ /* 0x000fea0003800000 */
.L_x_663:
        /* <DEDUP_REMOVED lines=19> */
.L_x_666:
[----:B------:R-:W-:Y:S05]  /*2640*/  BSYNC B0 ;  /* 0x0000000000007941 */ /* 0x000fea0003800000 */
.L_x_665:
        /* <DEDUP_REMOVED lines=32> */
.L_x_668:
[----:B------:R-:W-:Y:S05]  /*2850*/  BSYNC B0 ;  /* 0x0000000000007941 */ /* 0x000fea0003800000 */
.L_x_667:
        /* <DEDUP_REMOVED lines=21> */
.L_x_660:
        /* <DEDUP_REMOVED lines=63> */
.L_x_671:
[----:B------:R-:W-:Y:S05]  /*2da0*/  BSYNC B0 ;  /* 0x0000000000007941 */ /* 0x000fea0003800000 */
.L_x_670:
        /* <DEDUP_REMOVED lines=44> */
.L_x_673:
[----:B------:R-:W-:Y:S05]  /*3070*/  BSYNC B0 ;  /* 0x0000000000007941 */ /* 0x000fea0003800000 */
.L_x_672:
        /* <DEDUP_REMOVED lines=30> */
.L_x_675:
[----:B------:R-:W-:Y:S05]  /*3260*/  BSYNC B0 ;  /* 0x0000000000007941 */ /* 0x000fea0003800000 */
.L_x_674:
        /* <DEDUP_REMOVED lines=37> */
.L_x_677:
[----:B------:R-:W-:Y:S05]  /*34c0*/  BSYNC B0 ;  /* 0x0000000000007941 */ /* 0x000fea0003800000 */
.L_x_676:
        /* <DEDUP_REMOVED lines=27> */
.L_x_679:
[----:B------:R-:W-:Y:S05]  /*3680*/  BSYNC B0 ;  /* 0x0000000000007941 */ /* 0x000fea0003800000 */
.L_x_678:
        /* <DEDUP_REMOVED lines=40> */
.L_x_681:
[----:B------:R-:W-:Y:S05]  /*3910*/  BSYNC B0 ;  /* 0x0000000000007941 */ /* 0x000fea0003800000 */
.L_x_680:
        /* <DEDUP_REMOVED lines=68> */
.L_x_683:
[----:B------:R-:W-:Y:S05]  /*3d60*/  BSYNC B0 ;  /* 0x0000000000007941 */ /* 0x000fea0003800000 */
.L_x_682:
        /* <DEDUP_REMOVED lines=44> */
.L_x_685:
[----:B------:R-:W-:Y:S05]  /*4030*/  BSYNC B0 ;  /* 0x0000000000007941 */ /* 0x000fea0003800000 */
.L_x_684:
        /* <DEDUP_REMOVED lines=57> */
[----:B------:R-:W-:Y:S01]  /*43d0*/  CS2R R22, SRZ ;  /* 0x0000000000167805 */ /* 0x000fe2000001ff00 */
[----:B------:R-:W-:Y:S01]  /*43e0*/  ULDC UR10, c[0x0][0x394] ;  /* 0x0000e500000a7ab9 */ /* 0x000fe20000000800 */
[----:B------:R-:W-:Y:S01]  /*43f0*/  ULDC UR24, c[0x0][0x2d0] ;  /* 0x0000b40000187ab9 */ /* 0x000fe20000000800 */
[----:B------:R-:W4:Y:S01]  /*4400*/  LDSM.16.M88.4 R196, [R252+0x2000] ;  /* 0x00200000fcc4783b */ /* 0x000f220000000200 */
[----:B------:R-:W-:Y:S01]  /*4410*/  ULDC UR25, c[0x0][0x398] ;  /* 0x0000e60000197ab9 */ /* 0x000fe20000000800 */
[----:B------:R-:W-:Y:S01]  /*4420*/  ULDC UR28, c[0x0][0x2dc] ;  /* 0x0000b700001c7ab9 */ /* 0x000fe20000000800 */
[----:B------:R-:W-:Y:S01]  /*4430*/  ULDC UR7, c[0x0][0x39c] ;  /* 0x0000e70000077ab9 */ /* 0x000fe20000000800 */
[----:B------:R-:W1:Y:S01]  /*4440*/  LDSM.16.M88.4 R200, [R252+0x2800] ;  /* 0x00280000fcc8783b */ /* 0x000e620000000200 */
[----:B------:R-:W-:Y:S01]  /*4450*/  UIADD3 UR23, UR32, 0x40, URZ ;  /* 0x0000004020177890 */ /* 0x000fe2000fffe03f */
[----:B------:R-:W-:-:S02]  /*4460*/  ULDC UR19, c[0x0][0x2ec] ;  /* 0x0000bb0000137ab9 */ /* 0x000fc40000000800 */
[----:B------:R-:W1:Y:S04]  /*4470*/  LDSM.16.M88.4 R228, [R252+0x4000] ;  /* 0x00400000fce4783b */ /* 0x000e680000000200 */
[----:B------:R-:W1:Y:S01]  /*4480*/  LDSM.16.M88.4 R232, [R252+0x4800] ;  /* 0x00480000fce8783b */ /* 0x000e620000000200 */
[----:B------:R-:W-:Y:S01]  /*4490*/  UIADD3 UR22, -UR5, 0x40, UR21 ;  /* 0x0000004005167890 */ /* 0x000fe2000fffe115 */
[----:B------:R-:W-:Y:S01]  /*44a0*/  CS2R R20, SRZ ;  /* 0x0000000000147805 */ /* 0x000fe2000001ff00 */
[----:B------:R-:W-:Y:S02]  /*44b0*/  UMOV UR13, UR10 ;  /* 0x0000000a000d7c82 */ /* 0x000fe40008000000 */
        /* <DEDUP_REMOVED lines=43> */
[----:B---34-:R-:W-:-:S07]  /*4770*/  CS2R R24, SRZ ;  /* 0x0000000000187805 */ /* 0x018fce000001ff00 */
.L_x_690:
[----:B---3--:R-:W3:Y:S01]  /*4780*/  LDL R84, [R1+0x8] ;  /* 0x0000080001547983 */ /* 0x008ee20000100800 */
[----:B------:R-:W-:Y:S01]  /*4790*/  USHF.L.U32 UR11, UR6, 0x6, URZ ;  /* 0x00000006060b7899 */ /* 0x000fe2000800063f */
[----:B------:R-:W-:Y:S02]  /*47a0*/  UMOV UR10, UR60 ;  /* 0x0000003c000a7c82 */ /* 0x000fe40008000000 */
[----:B------:R-:W4:Y:S01]  /*47b0*/  LDL R83, [R1] ;  /* 0x0000000001537983 */ /* 0x000f220000100800 */
        /* <DEDUP_REMOVED lines=11> */
[----:B---3--:R-:W-:Y:S04]  /*4870*/  LDSM.16.M88.4 R16, [R84] ;  /* 0x000000005410783b */ /* 0x008fe80000000200 */
[----:B----4-:R-:W3:Y:S04]  /*4880*/  LDSM.16.M88.4 R8, [R83+0xc000] ;  /* 0x00c000005308783b */ /* 0x010ee80000000200 */
        /* <DEDUP_REMOVED lines=79> */
[----:B------:R-:W1:Y:S11]  /*4d80*/  LDSM.16.M88.4 R72, [R78+0x4800] ;  /* 0x004800004e48783b */ /* 0x000e760000000200 */
[----:B------:R-:W-:Y:S06]  /*4d90*/  @!UPT UIADD3 URZ, URZ, URZ, URZ ;  /* 0x0000003f3f3ff290 */ /* 0x000fec000fffe03f */
[----:B------:R-:W-:Y:S01]  /*4da0*/  FMUL.FTZ R4, R4, UR7 ;  /* 0x0000000704047c20 */ /* 0x000fe20008410000 */
[----:B------:R-:W-:Y:S01]  /*4db0*/  FMUL.FTZ R5, R5, UR7 ;  /* 0x0000000705057c20 */ /* 0x000fe20008410000 */
[----:B------:R-:W-:Y:S01]  /*4dc0*/  FMUL.FTZ R6, R6, UR7 ;  /* 0x0000000706067c20 */ /* 0x000fe20008410000 */
[----:B------:R-:W-:Y:S01]  /*4dd0*/  FMUL.FTZ R7, R7, UR7 ;  /* 0x0000000707077c20 */ /* 0x000fe20008410000 */
[----:B------:R2:W3:Y:S02]  /*4de0*/  MUFU.TANH R85, R4 ;  /* 0x0000000400557308 */ /* 0x0004e40000002400 */
[----:B------:R-:W-:Y:S01]  /*4df0*/  FMUL.FTZ R8, R8, UR7 ;  /* 0x0000000708087c20 */ /* 0x000fe20008410000 */
[----:B------:R-:W-:Y:S01]  /*4e00*/  FMUL.FTZ R9, R9, UR7 ;  /* 0x0000000709097c20 */ /* 0x000fe20008410000 */
[----:B------:R-:W-:Y:S01]  /*4e10*/  FMUL.FTZ R10, R10, UR7 ;  /* 0x000000070a0a7c20 */ /* 0x000fe20008410000 */
[----:B------:R-:W-:Y:S05]  /*4e20*/  FMUL.FTZ R11, R11, UR7 ;  /* 0x000000070b0b7c20 */ /* 0x000fea0008410000 */
[----:B------:R2:W4:Y:S10]  /*4e30*/  MUFU.TANH R84, R5 ;  /* 0x0000000500547308 */ /* 0x0005340000002400 */
[----:B------:R2:W2:Y:S01]  /*4e40*/  MUFU.TANH R83, R6 ;  /* 0x0000000600537308 */ /* 0x0004a20000002400 */
[C---:B-1----:R-:W-:Y:S09]  /*4e50*/  HMMA.16816.F32 R12, R68.reuse, R72, R12 ;  /* 0x00000048440c723c */ /* 0x042ff2000000180c */
[----:B------:R1:W1:Y:S01]  /*4e60*/  MUFU.TANH R82, R7 ;  /* 0x0000000700527308 */ /* 0x0002620000002400 */
[----:B------:R-:W-:Y:S03]  /*4e70*/  HMMA.16816.F32 R16, R68, R74, R16 ;  /* 0x0000004a4410723c */ /* 0x000fe60000001810 */
[----:B------:R-:W-:Y:S06]  /*4e80*/  IADD3 R72, P0, R77, UR18, RZ ;  /* 0x000000124d487c10 */ /* 0x000fec000ff1e0ff */
[----:B------:R1:W1:Y:S02]  /*4e90*/  MUFU.TANH R89, R8 ;  /* 0x0000000800597308 */ /* 0x0002640000002400 */
[----:B------:R-:W-:Y:S02]  /*4ea0*/  IADD3.X R73, R76, UR17, RZ, P0, !PT ;  /* 0x000000114c497c10 */ /* 0x000fe400087fe4ff */
[----:B------:R-:W-:Y:S06]  /*4eb0*/  PLOP3.LUT P0, PT, PT, PT, UP0, 0x80, 0x0 ;  /* 0x000000000000781c */ /* 0x000fec0003f0f008 */
[----:B------:R1:W1:Y:S01]  /*4ec0*/  MUFU.TANH R88, R9 ;  /* 0x0000000900587308 */ /* 0x0002620000002400 */
[----:B-----5:R1:W5:Y:S01]  /*4ed0*/  LDG.E R81, desc[UR8][R72.64] ;  /* 0x0000000848517981 */ /* 0x020362000c1e1900 */
[----:B------:R-:W-:Y:S01]  /*4ee0*/  FMUL.FTZ R12, R12, UR7 ;  /* 0x000000070c0c7c20 */ /* 0x000fe20008410000 */
[----:B------:R-:W-:Y:S02]  /*4ef0*/  FMUL.FTZ R13, R13, UR7 ;  /* 0x000000070d0d7c20 */ /* 0x000fe40008410000 */
[----:B------:R1:W5:Y:S01]  /*4f00*/  LDG.E R80, desc[UR8][R72.64+0x20] ;  /* 0x0000200848507981 */ /* 0x000362000c1e1900 */
[----:B------:R-:W-:Y:S01]  /*4f10*/  FMUL.FTZ R14, R14, UR7 ;  /* 0x000000070e0e7c20 */ /* 0x000fe20008410000 */
[----:B------:R-:W-:Y:S03]  /*4f20*/  FMUL.FTZ R15, R15, UR7 ;  /* 0x000000070f0f7c20 */ /* 0x000fe60008410000 */
[----:B------:R1:W1:Y:S01]  /*4f30*/  MUFU.TANH R87, R10 ;  /* 0x0000000a00577308 */ /* 0x0002620000002400 */
[----:B------:R-:W-:Y:S01]  /*4f40*/  FMUL.FTZ R16, R16, UR7 ;  /* 0x0000000710107c20 */ /* 0x000fe20008410000 */
[----:B------:R-:W-:Y:S01]  /*4f50*/  FMUL.FTZ R17, R17, UR7 ;  /* 0x0000000711117c20 */ /* 0x000fe20008410000 */
[----:B------:R-:W-:Y:S01]  /*4f60*/  FMUL.FTZ R18, R18, UR7 ;  /* 0x0000000712127c20 */ /* 0x000fe20008410000 */
[----:B------:R-:W-:Y:S06]  /*4f70*/  FMUL.FTZ R19, R19, UR7 ;  /* 0x0000000713137c20 */ /* 0x000fec0008410000 */
[----:B------:R1:W1:Y:S10]  /*4f80*/  MUFU.TANH R86, R11 ;  /* 0x0000000b00567308 */ /* 0x0002740000002400 */
[----:B------:R1:W1:Y:S10]  /*4f90*/  MUFU.TANH R93, R12 ;  /* 0x0000000c005d7308 */ /* 0x0002740000002400 */
[----:B------:R1:W1:Y:S10]  /*4fa0*/  MUFU.TANH R92, R13 ;  /* 0x0000000d005c7308 */ /* 0x0002740000002400 */
[----:B------:R1:W1:Y:S10]  /*4fb0*/  MUFU.TANH R91, R14 ;  /* 0x0000000e005b7308 */ /* 0x0002740000002400 */
[----:B------:R1:W1:Y:S10]  /*4fc0*/  MUFU.TANH R90, R15 ;  /* 0x0000000f005a7308 */ /* 0x0002740000002400 */
[----:B------:R1:W1:Y:S10]  /*4fd0*/  MUFU.TANH R97, R16 ;  /* 0x0000001000617308 */ /* 0x0002740000002400 */
[----:B------:R1:W1:Y:S10]  /*4fe0*/  MUFU.TANH R96, R17 ;  /* 0x0000001100607308 */ /* 0x0002740000002400 */
[----:B------:R1:W1:Y:S10]  /*4ff0*/  MUFU.TANH R95, R18 ;  /* 0x00000012005f7308 */ /* 0x0002740000002400 */
[----:B------:R1:W1:Y:S01]  /*5000*/  MUFU.TANH R94, R19 ;  /* 0x00000013005e7308 */ /* 0x0002620000002400 */
[----:B--234-:R-:W-:Y:S05]  /*5010*/  @!P0 BRA `(.L_x_686) ;  /* 0x0000000000648947 */ /* 0x01cfea0003800000 */
[----:B-1----:R-:W-:Y:S01]  /*5020*/  MOV R12, R94 ;  /* 0x0000005e000c7202 */ /* 0x002fe20000000f00 */
[----:B------:R-:W-:Y:S01]  /*5030*/  UIADD3 UR14, UR13, UR21, -UR5 ;  /* 0x000000150d0e7290 */ /* 0x000fe2000fffe805 */
[----:B------:R-:W-:Y:S01]  /*5040*/  MOV R17, R96 ;  /* 0x0000006000117202 */ /* 0x000fe20000000f00 */
[----:B------:R-:W-:Y:S01]  /*5050*/  IMAD.U32 R4, RZ, RZ, UR23 ;  /* 0x00000017ff047e24 */ /* 0x000fe2000f8e00ff */
[----:B------:R-:W-:Y:S01]  /*5060*/  MOV R10, R90 ;  /* 0x0000005a000a7202 */ /* 0x000fe20000000f00 */
[----:B------:R-:W-:Y:S01]  /*5070*/  IMAD.MOV.U32 R11, RZ, RZ, R95 ;  /* 0x000000ffff0b7224 */ /* 0x000fe200078e005f */
[----:B------:R-:W-:Y:S01]  /*5080*/  MOV R15, R92 ;  /* 0x0000005c000f7202 */ /* 0x000fe20000000f00 */
[----:B------:R-:W-:Y:S01]  /*5090*/  IMAD.MOV.U32 R16, RZ, RZ, R97 ;  /* 0x000000ffff107224 */ /* 0x000fe200078e0061 */
[----:B------:R-:W-:Y:S01]  /*50a0*/  ISETP.LT.AND P0, PT, R4, UR5, PT ;  /* 0x0000000504007c0c */ /* 0x000fe2000bf01270 */
[----:B------:R-:W-:Y:S01]  /*50b0*/  IMAD.MOV.U32 R9, RZ, RZ, R91 ;  /* 0x000000ffff097224 */ /* 0x000fe200078e005b */
[----:B------:R-:W-:Y:S01]  /*50c0*/  MOV R8, R86 ;  /* 0x0000005600087202 */ /* 0x000fe20000000f00 */
[----:B------:R-:W-:Y:S01]  /*50d0*/  IMAD.MOV.U32 R14, RZ, RZ, R93 ;  /* 0x000000ffff0e7224 */ /* 0x000fe200078e005d */
[----:B------:R-:W-:Y:S01]  /*50e0*/  MOV R68, R88 ;  /* 0x0000005800447202 */ /* 0x000fe20000000f00 */
[----:B------:R-:W-:Y:S01]  /*50f0*/  IMAD.MOV.U32 R7, RZ, RZ, R87 ;  /* 0x000000ffff077224 */ /* 0x000fe200078e0057 */
[----:B------:R-:W-:Y:S01]  /*5100*/  MOV R6, R82 ;  /* 0x0000005200067202 */ /* 0x000fe20000000f00 */
[----:B------:R-:W-:Y:S01]  /*5110*/  IMAD.MOV.U32 R19, RZ, RZ, R89 ;  /* 0x000000ffff137224 */ /* 0x000fe200078e0059 */
[----:B------:R-:W-:Y:S01]  /*5120*/  UIADD3 UR10, UR11, 0x40, URZ ;  /* 0x000000400b0a7890 */ /* 0x000fe2000fffe03f */
[----:B------:R-:W-:Y:S01]  /*5130*/  MOV R18, R84 ;  /* 0x0000005400127202 */ /* 0x000fe20000000f00 */
[----:B------:R-:W-:Y:S02]  /*5140*/  IMAD.MOV.U32 R13, RZ, RZ, R83 ;  /* 0x000000ffff0d7224 */ /* 0x000fe400078e0053 */
[----:B------:R-:W-:Y:S01]  /*5150*/  UISETP.GE.AND UP0, UPT, UR10, UR14, UPT ;  /* 0x0000000e0a00728c */ /* 0x000fe2000bf06270 */
[----:B------:R-:W-:Y:S02]  /*5160*/  IMAD.MOV.U32 R69, RZ, RZ, R85 ;  /* 0x000000ffff457224 */ /* 0x000fe400078e0055 */
[----:B------:R-:W-:Y:S03]  /*5170*/  UMOV UR10, UR13 ;  /* 0x0000000d000a7c82 */ /* 0x000fe60008000000 */
[----:B------:R-:W-:Y:S11]  /*5180*/  PLOP3.LUT P1, PT, PT, PT, UP0, 0x80, 0x0 ;  /* 0x000000000000781c */ /* 0x000ff60003f2f008 */
[----:B------:R-:W-:Y:S02]  /*5190*/  @!UPT UIADD3 URZ, URZ, URZ, URZ ;  /* 0x0000003f3f3ff290 */ /* 0x000fe4000fffe03f */
[----:B------:R-:W-:Y:S05]  /*51a0*/  @!P1 BRA P0, `(.L_x_687) ;  /* 0x0000000400209947 */ /* 0x000fea0000000000 */
.L_x_686:
[----:B------:R-:W2:Y:S01]  /*51b0*/  LDL R70, [R1+0x80] ;  /* 0x0000800001467983 */ /* 0x000ea20000100800 */
[----:B------:R-:W-:Y:S01]  /*51c0*/  UIADD3 UR14, UR5, 0x1, -UR12 ;  /* 0x00000001050e7890 */ /* 0x000fe2000fffe80c */
[----:B------:R-:W-:Y:S01]  /*51d0*/  IMAD.U32 R4, RZ, RZ, UR27 ;  /* 0x0000001bff047e24 */ /* 0x000fe2000f8e00ff */
[----:B------:R-:W-:Y:S01]  /*51e0*/  UIADD3 UR13, -UR10, UR5, -UR12 ;  /* 0x000000050a0d7290 */ /* 0x000fe2000fffe90c */
[----:B------:R-:W3:Y:S01]  /*51f0*/  LDL R5, [R1+0x84] ;  /* 0x0000840001057983 */ /* 0x000ee20000100800 */
[----:B-1----:R-:W-:Y:S02]  /*5200*/  IMAD.U32 R15, RZ, RZ, UR25 ;  /* 0x00000019ff0f7e24 */ /* 0x002fe4000f8e00ff */
[----:B---3--:R-:W-:Y:S02]  /*5210*/  IMAD R4, R4, 0x40, R5 ;  /* 0x0000004004047824 */ /* 0x008fe400078e0205 */
[----:B--2---:R-:W-:Y:S01]  /*5220*/  VIADD R7, R70, UR11 ;  /* 0x0000000b46077c36 */ /* 0x004fe20008000000 */
[----:B------:R-:W-:Y:S01]  /*5230*/  UIADD3 UR11, UR14, UR25, URZ ;  /* 0x000000190e0b7290 */ /* 0x000fe2000fffe03f */
[C---:B------:R-:W-:Y:S02]  /*5240*/  VIADD R14, R4.reuse, 0x1 ;  /* 0x00000001040e7836 */ /* 0x040fe40000000000 */
[C---:B------:R-:W-:Y:S01]  /*5250*/  VIADD R6, R7.reuse, 0x8 ;  /* 0x0000000807067836 */ /* 0x040fe20000000000 */
[C---:B------:R-:W-:Y:S01]  /*5260*/  VIADDMNMX R5, R7.reuse, UR13, RZ, !PT ;  /* 0x0000000d07057c46 */ /* 0x040fe2000f8001ff */
[C---:B------:R-:W-:Y:S02]  /*5270*/  VIADD R13, R4.reuse, 0x8 ;  /* 0x00000008040d7836 */ /* 0x040fe40000000000 */
[----:B------:R-:W-:Y:S01]  /*5280*/  IMAD.U32 R8, RZ, RZ, UR11 ;  /* 0x0000000bff087e24 */ /* 0x000fe2000f8e00ff */
[CC--:B------:R-:W-:Y:S01]  /*5290*/  ISETP.GE.AND P1, PT, R4.reuse, R5.reuse, PT ;  /* 0x000000050400720c */ /* 0x0c0fe20003f26270 */
[----:B------:R-:W-:Y:S01]  /*52a0*/  VIADD R12, R4, 0x9 ;  /* 0x00000009040c7836 */ /* 0x000fe20000000000 */
[-C--:B------:R-:W-:Y:S01]  /*52b0*/  ISETP.GE.AND P0, PT, R14, R5.reuse, PT ;  /* 0x000000050e00720c */ /* 0x080fe20003f06270 */
[C---:B------:R-:W-:Y:S01]  /*52c0*/  VIADD R11, R4.reuse, 0x10 ;  /* 0x00000010040b7836 */ /* 0x040fe20000000000 */
[----:B------:R-:W-:Y:S01]  /*52d0*/  VIADDMNMX R7, R7, R8, UR5, PT ;  /* 0x0000000507077e46 */ /* 0x000fe2000b800108 */
[C---:B------:R-:W-:Y:S01]  /*52e0*/  VIADD R10, R4.reuse, 0x11 ;  /* 0x00000011040a7836 */ /* 0x040fe20000000000 */
[-C--:B------:R-:W-:Y:S01]  /*52f0*/  ISETP.GE.AND P6, PT, R13, R5.reuse, PT ;  /* 0x000000050d00720c */ /* 0x080fe20003fc6270 */
[----:B------:R-:W-:Y:S01]  /*5300*/  VIADD R9, R4, 0x18 ;  /* 0x0000001804097836 */ /* 0x000fe20000000000 */
[----:B------:R-:W-:Y:S01]  /*5310*/  ISETP.GE.AND P5, PT, R12, R5, PT ;  /* 0x000000050c00720c */ /* 0x000fe20003fa6270 */
[C---:B------:R-:W-:Y:S01]  /*5320*/  VIADD R8, R4.reuse, 0x19 ;  /* 0x0000001904087836 */ /* 0x040fe20000000000 */
[-C--:B------:R-:W-:Y:S02]  /*5330*/  ISETP.GE.OR P1, PT, R4, R7.reuse, !P1 ;  /* 0x000000070400720c */ /* 0x080fe40004f26670 */
[----:B------:R-:W-:Y:S02]  /*5340*/  IADD3 R15, R6, UR14, R15 ;  /* 0x0000000e060f7c10 */ /* 0x000fe4000fffe00f */
[-C--:B------:R-:W-:Y:S02]  /*5350*/  ISETP.GE.OR P0, PT, R14, R7.reuse, !P0 ;  /* 0x000000070e00720c */ /* 0x080fe40004706670 */
[----:B------:R-:W-:Y:S01]  /*5360*/  VIADDMNMX R6, R6, UR13, RZ, !PT ;  /* 0x0000000d06067c46 */ /* 0x000fe2000f8001ff */
[----:B------:R-:W-:Y:S01]  /*5370*/  UMOV UR13, UR10 ;  /* 0x0000000a000d7c82 */ /* 0x000fe20008000000 */
[----:B------:R-:W-:Y:S02]  /*5380*/  FSEL R69, R85, -INF , !P1 ;  /* 0xff80000055457808 */ /* 0x000fe40004800000 */
[-C--:B------:R-:W-:Y:S02]  /*5390*/  ISETP.GE.OR P6, PT, R13, R7.reuse, !P6 ;  /* 0x000000070d00720c */ /* 0x080fe400077c6670 */
[----:B------:R-:W-:Y:S02]  /*53a0*/  ISETP.GE.OR P5, PT, R12, R7, !P5 ;  /* 0x000000070c00720c */ /* 0x000fe40006fa6670 */
[-C--:B------:R-:W-:Y:S02]  /*53b0*/  ISETP.GE.AND P4, PT, R11, R5.reuse, PT ;  /* 0x000000050b00720c */ /* 0x080fe40003f86270 */
[-C--:B------:R-:W-:Y:S02]  /*53c0*/  ISETP.GE.AND P3, PT, R10, R5.reuse, PT ;  /* 0x000000050a00720c */ /* 0x080fe40003f66270 */
[-C--:B------:R-:W-:Y:S02]  /*53d0*/  ISETP.GE.AND P2, PT, R9, R5.reuse, PT ;  /* 0x000000050900720c */ /* 0x080fe40003f46270 */
[----:B------:R-:W-:Y:S02]  /*53e0*/  ISETP.GE.AND P1, PT, R8, R5, PT ;  /* 0x000000050800720c */ /* 0x000fe40003f26270 */
[----:B------:R-:W-:Y:S02]  /*53f0*/  FSEL R18, R84, -INF , !P0 ;  /* 0xff80000054127808 */ /* 0x000fe40004000000 */
[----:B------:R-:W-:Y:S02]  /*5400*/  VIMNMX R5, R15, UR5, PT ;  /* 0x000000050f057c48 */ /* 0x000fe4000bfe0100 */
[-C--:B------:R-:W-:Y:S02]  /*5410*/  ISETP.GE.AND P0, PT, R4, R6.reuse, PT ;  /* 0x000000060400720c */ /* 0x080fe40003f06270 */
[----:B------:R-:W-:Y:S02]  /*5420*/  FSEL R19, R89, -INF , !P6 ;  /* 0xff80000059137808 */ /* 0x000fe40007000000 */
[----:B------:R-:W-:Y:S02]  /*5430*/  FSEL R68, R88, -INF , !P5 ;  /* 0xff80000058447808 */ /* 0x000fe40006800000 */
[-C--:B------:R-:W-:Y:S02]  /*5440*/  ISETP.GE.AND P6, PT, R14, R6.reuse, PT ;  /* 0x000000060e00720c */ /* 0x080fe40003fc6270 */
[-C--:B------:R-:W-:Y:S02]  /*5450*/  ISETP.GE.AND P5, PT, R13, R6.reuse, PT ;  /* 0x000000060d00720c */ /* 0x080fe40003fa6270 */
[-C--:B------:R-:W-:Y:S02]  /*5460*/  ISETP.GE.OR P4, PT, R11, R7.reuse, !P4 ;  /* 0x000000070b00720c */ /* 0x080fe40006786670 */
[-C--:B------:R-:W-:Y:S02]  /*5470*/  ISETP.GE.OR P3, PT, R10, R7.reuse, !P3 ;  /* 0x000000070a00720c */ /* 0x080fe40005f66670 */
[-C--:B------:R-:W-:Y:S02]  /*5480*/  ISETP.GE.OR P2, PT, R9, R7.reuse, !P2 ;  /* 0x000000070900720c */ /* 0x080fe40005746670 */
[----:B------:R-:W-:Y:S02]  /*5490*/  ISETP.GE.OR P1, PT, R8, R7, !P1 ;  /* 0x000000070800720c */ /* 0x000fe40004f26670 */
[-C--:B------:R-:W-:Y:S02]  /*54a0*/  ISETP.GE.OR P0, PT, R4, R5.reuse, !P0 ;  /* 0x000000050400720c */ /* 0x080fe40004706670 */
[-C--:B------:R-:W-:Y:S02]  /*54b0*/  ISETP.GE.OR P6, PT, R14, R5.reuse, !P6 ;  /* 0x000000050e00720c */ /* 0x080fe400077c6670 */
        /* <DEDUP_REMOVED lines=23> */
.L_x_687:
[----:B------:R-:W2:Y:S01]  /*5630*/  LDL R4, [R1+0x60] ;  /* 0x0000600001047983 */ /* 0x000ea20000100800 */
[----:B------:R-:W-:Y:S03]  /*5640*/  UISETP.GT.AND UP0, UPT, UR6, UR20, UPT ;  /* 0x000000140600728c */ /* 0x000fe6000bf04270 */
[----:B------:R-:W3:Y:S04]  /*5650*/  LDL R71, [R1+0x64] ;  /* 0x0000640001477983 */ /* 0x000ee80000100800 */
[----:B------:R1:W-:Y:S04]  /*5660*/  STL [R1+0xc0], R113 ;  /* 0x0000c07101007387 */ /* 0x0003e80000100800 */
[----:B------:R4:W-:Y:S04]  /*5670*/  STL [R1+0xbc], R112 ;  /* 0x0000bc7001007387 */ /* 0x0009e80000100800 */
[----:B------:R4:W-:Y:S04]  /*5680*/  STL [R1+0xb8], R111 ;  /* 0x0000b86f01007387 */ /* 0x0009e80000100800 */
        /* <DEDUP_REMOVED lines=11> */
[----:B-1----:R-:W3:Y:S04]  /*5740*/  LDL R113, [R1+0x8] ;  /* 0x0000080001717983 */ /* 0x002ee80000100800 */
[----:B----4-:R-:W4:Y:S04]  /*5750*/  LDL R112, [R1+0xc] ;  /* 0x00000c0001707983 */ /* 0x010f280000100800 */
[----:B------:R-:W4:Y:S04]  /*5760*/  LDL R111, [R1+0x18] ;  /* 0x00001800016f7983 */ /* 0x000f280000100800 */
[----:B------:R-:W4:Y:S04]  /*5770*/  LDL R103, [R1+0x50] ;  /* 0x0000500001677983 */ /* 0x000f280000100800 */
[----:B------:R-:W4:Y:S04]  /*5780*/  LDL R102, [R1+0x5c] ;  /* 0x00005c0001667983 */ /* 0x000f280000100800 */
[----:B------:R-:W4:Y:S04]  /*5790*/  LDL R101, [R1+0x54] ;  /* 0x0000540001657983 */ /* 0x000f280000100800 */
[----:B------:R-:W4:Y:S04]  /*57a0*/  LDL R100, [R1+0x58] ;  /* 0x0000580001647983 */ /* 0x000f280000100800 */
[----:B------:R-:W4:Y:S01]  /*57b0*/  LDL R110, [R1+0x14] ;  /* 0x00001400016e7983 */ /* 0x000f220000100800 */
[C---:B--2---:R-:W-:Y:S01]  /*57c0*/  FMUL.FTZ R5, R4.reuse, 1.4426950216293334961 ;  /* 0x3fb8aa3b04057820 */ /* 0x044fe20000410000 */
[----:B------:R-:W-:Y:S01]  /*57d0*/  FSETP.NEU.FTZ.AND P0, PT, R4, -INF , PT ;  /* 0xff8000000400780b */ /* 0x000fe20003f1d000 */
[----:B---3--:R-:W-:Y:S03]  /*57e0*/  FMUL.FTZ R70, R71, 1.4426950216293334961 ;  /* 0x3fb8aa3b47467820 */ /* 0x008fe60000410000 */
[----:B------:R-:W-:Y:S02]  /*57f0*/  FSEL R5, R5, RZ, P0 ;  /* 0x000000ff05057208 */ /* 0x000fe40000000000 */
[----:B------:R-:W-:Y:S03]  /*5800*/  FSETP.NEU.FTZ.AND P0, PT, R71, -INF , PT ;  /* 0xff8000004700780b */ /* 0x000fe60003f1d000 */
[--C-:B------:R-:W-:Y:S01]  /*5810*/  FFMA.FTZ R4, R69, UR19, -R5.reuse ;  /* 0x0000001345047c23 */ /* 0x100fe20008010805 */
[--C-:B------:R-:W-:Y:S03]  /*5820*/  FFMA.FTZ R18, R18, UR19, -R5.reuse ;  /* 0x0000001312127c23 */ /* 0x100fe60008010805 */
[----:B------:R1:W-:Y:S10]  /*5830*/  MUFU.EX2 R246, R4 ;  /* 0x0000000400f67308 */ /* 0x0003f40000000800 */
[----:B------:R-:W-:Y:S01]  /*5840*/  MUFU.EX2 R244, R18 ;  /* 0x0000001200f47308 */ /* 0x000fe20000000800 */
[----:B-1----:R-:W-:Y:S02]  /*5850*/  FSEL R4, R70, RZ, P0 ;  /* 0x000000ff46047208 */ /* 0x002fe40000000000 */
[----:B------:R-:W-:Y:S03]  /*5860*/  PLOP3.LUT P0, PT, PT, PT, UP0, 0x80, 0x0 ;  /* 0x000000000000781c */ /* 0x000fe60003f0f008 */
[--C-:B------:R-:W-:Y:S01]  /*5870*/  FFMA.FTZ R6, R6, UR19, -R4.reuse ;  /* 0x0000001306067c23 */ /* 0x100fe20008010804 */
[--C-:B------:R-:W-:Y:S03]  /*5880*/  FFMA.FTZ R13, R13, UR19, -R4.reuse ;  /* 0x000000130d0d7c23 */ /* 0x100fe60008010804 */
[----:B------:R1:W-:Y:S10]  /*5890*/  MUFU.EX2 R98, R6 ;  /* 0x0000000600627308 */ /* 0x0003f40000000800 */
[----:B------:R-:W-:Y:S01]  /*58a0*/  MUFU.EX2 R99, R13 ;  /* 0x0000000d00637308 */ /* 0x000fe20000000800 */
[--C-:B-1----:R-:W-:Y:S09]  /*58b0*/  FFMA.FTZ R6, R19, UR19, -R5.reuse ;  /* 0x0000001313067c23 */ /* 0x102ff20008010805 */
[----:B------:R1:W-:Y:S02]  /*58c0*/  MUFU.EX2 R249, R6 ;  /* 0x0000000600f97308 */ /* 0x0003e40000000800 */
[--C-:B-1----:R-:W-:Y:S08]  /*58d0*/  FFMA.FTZ R6, R68, UR19, -R5.reuse ;  /* 0x0000001344067c23 */ /* 0x102ff00008010805 */
[----:B------:R1:W-:Y:S02]  /*58e0*/  MUFU.EX2 R248, R6 ;  /* 0x0000000600f87308 */ /* 0x0003e40000000800 */
[--C-:B-1----:R-:W-:Y:S08]  /*58f0*/  FFMA.FTZ R6, R7, UR19, -R4.reuse ;  /* 0x0000001307067c23 */ /* 0x102ff00008010804 */
[----:B------:R1:W-:Y:S02]  /*5900*/  MUFU.EX2 R247, R6 ;  /* 0x0000000600f77308 */ /* 0x0003e40000000800 */
[--C-:B-1----:R-:W-:Y:S08]  /*5910*/  FFMA.FTZ R6, R8, UR19, -R4.reuse ;  /* 0x0000001308067c23 */ /* 0x102ff00008010804 */
[----:B------:R1:W2:Y:S02]  /*5920*/  MUFU.EX2 R245, R6 ;  /* 0x0000000600f57308 */ /* 0x0002a40000000800 */
[--C-:B-1----:R-:W-:Y:S01]  /*5930*/  FFMA.FTZ R6, R14, UR19, -R5.reuse ;  /* 0x000000130e067c23 */ /* 0x102fe20008010805 */
[----:B--2---:R-:W-:Y:S07]  /*5940*/  F2FP.F16.F32.PACK_AB R8, R245, R247 ;  /* 0x000000f7f508723e */ /* 0x004fee00000000ff */
        /* <DEDUP_REMOVED lines=9> */
[----:B------:R-:W-:Y:S07]  /*59e0*/  FFMA.FTZ R5, R17, UR19, -R5 ;  /* 0x0000001311057c23 */ /* 0x000fee0008010805 */
[----:B------:R1:W-:Y:S10]  /*59f0*/  MUFU.EX2 R107, R6 ;  /* 0x00000006006b7308 */ /* 0x0003f40000000800 */
[----:B------:R3:W2:Y:S01]  /*5a00*/  MUFU.EX2 R106, R5 ;  /* 0x00000005006a7308 */ /* 0x0006a20000000800 */
[----:B-1----:R-:W-:Y:S05]  /*5a10*/  F2FP.F16.F32.PACK_AB R6, R244, R246 ;  /* 0x000000f6f406723e */ /* 0x002fea00000000ff */
[----:B----4-:R2:W-:Y:S01]  /*5a20*/  STS [R103+0x14000], R6 ;  /* 0x0140000667007388 */ /* 0x0105e20000000800 */
[--C-:B---3--:R-:W-:Y:S01]  /*5a30*/  FFMA.FTZ R5, R11, UR19, -R4.reuse ;  /* 0x000000130b057c23 */ /* 0x108fe20008010804 */
[----:B------:R-:W-:Y:S03]  /*5a40*/  FFMA.FTZ R4, R12, UR19, -R4 ;  /* 0x000000130c047c23 */ /* 0x000fe60008010804 */
[----:B------:R1:W-:Y:S10]  /*5a50*/  MUFU.EX2 R105, R5 ;  /* 0x0000000500697308 */ /* 0x0003f40000000800 */
[----:B------:R3:W4:Y:S01]  /*5a60*/  MUFU.EX2 R104, R4 ;  /* 0x0000000400687308 */ /* 0x0007220000000800 */
[----:B-1----:R-:W-:Y:S02]  /*5a70*/  F2FP.F16.F32.PACK_AB R5, R98, R99 ;  /* 0x000000636205723e */ /* 0x002fe400000000ff */
[----:B--2---:R-:W-:Y:S03]  /*5a80*/  F2FP.F16.F32.PACK_AB R6, R250, R251 ;  /* 0x000000fbfa06723e */ /* 0x004fe600000000ff */
[----:B------:R1:W-:Y:S01]  /*5a90*/  STS [R103+0x14400], R5 ;  /* 0x0144000567007388 */ /* 0x0003e20000000800 */
[----:B---3--:R-:W-:Y:S05]  /*5aa0*/  F2FP.F16.F32.PACK_AB R4, R248, R249 ;  /* 0x000000f9f804723e */ /* 0x008fea00000000ff */
        /* <DEDUP_REMOVED lines=46> */
[----:B--2---:R2:W5:Y:S01]  /*5d90*/  LDL.LU R113, [R1+0xc0] ;  /* 0x0000c00001717983 */ /* 0x0045620000300800 */
        /* <DEDUP_REMOVED lines=25> */
[C---:B-----5:R-:W-:Y:S01]  /*5f30*/  FADD.FTZ R5, -R81.reuse, R5 ;  /* 0x0000000551057221 */ /* 0x060fe20000010100 */
[----:B------:R-:W-:Y:S01]  /*5f40*/  FADD.FTZ R4, -R81, R4 ;  /* 0x0000000451047221 */ /* 0x000fe20000010100 */
[----:B------:R-:W-:Y:S03]  /*5f50*/  FADD.FTZ R6, -R80, R6 ;  /* 0x0000000650067221 */ /* 0x000fe60000010100 */
[----:B------:R-:W-:Y:S01]  /*5f60*/  FMUL.FTZ R68, R244, R5 ;  /* 0x00000005f4447220 */ /* 0x000fe20000410000 */
[----:B------:R-:W-:Y:S01]  /*5f70*/  FADD.FTZ R7, -R80, R7 ;  /* 0x0000000750077221 */ /* 0x000fe20000010100 */
[----:B------:R-:W-:Y:S01]  /*5f80*/  FFMA.FTZ R5, -R83, R83, 1 ;  /* 0x3f80000053057423 */ /* 0x000fe20000010153 */
[----:B------:R-:W-:Y:S01]  /*5f90*/  FMUL.FTZ R69, R246, R4 ;  /* 0x00000004f6457220 */ /* 0x000fe20000410000 */
[----:B------:R-:W-:Y:S01]  /*5fa0*/  FFMA.FTZ R4, -R82, R82, 1 ;  /* 0x3f80000052047423 */ /* 0x000fe20000010152 */
[----:B------:R-:W-:Y:S01]  /*5fb0*/  FMUL.FTZ R71, R99, R6 ;  /* 0x0000000663477220 */ /* 0x000fe20000410000 */
[----:B------:R-:W-:Y:S01]  /*5fc0*/  FMUL.FTZ R70, R98, R7 ;  /* 0x0000000762467220 */ /* 0x000fe20000410000 */
[----:B------:R-:W-:Y:S01]  /*5fd0*/  FMUL.FTZ R5, R5, UR7 ;  /* 0x0000000705057c20 */ /* 0x000fe20008410000 */
[----:B------:R-:W-:Y:S01]  /*5fe0*/  FFMA.FTZ R7, -R85, R85, 1 ;  /* 0x3f80000055077423 */ /* 0x000fe20000010155 */
[----:B------:R-:W-:Y:S01]  /*5ff0*/  FFMA.FTZ R6, -R84, R84, 1 ;  /* 0x3f80000054067423 */ /* 0x000fe20000010154 */
[C---:B------:R-:W-:Y:S01]  /*6000*/  FADD.FTZ R8, -R81.reuse, R8 ;  /* 0x0000000851087221 */ /* 0x040fe20000010100 */
[----:B------:R-:W-:Y:S01]  /*6010*/  FADD.FTZ R9, -R81, R9 ;  /* 0x0000000951097221 */ /* 0x000fe20000010100 */
[----:B------:R-:W-:Y:S01]  /*6020*/  FMUL.FTZ R71, R71, R5 ;  /* 0x0000000547477220 */ /* 0x000fe20000410000 */
[----:B------:R-:W-:Y:S01]  /*6030*/  FMUL.FTZ R4, R4, UR7 ;  /* 0x0000000704047c20 */ /* 0x000fe20008410000 */
[----:B------:R-:W-:Y:S01]  /*6040*/  FADD.FTZ R10, -R80, R10 ;  /* 0x0000000a500a7221 */ /* 0x000fe20000010100 */
[----:B------:R-:W-:Y:S01]  /*6050*/  FFMA.FTZ R5, -R87, R87, 1 ;  /* 0x3f80000057057423 */ /* 0x000fe20000010157 */
[----:B------:R-:W-:Y:S01]  /*6060*/  FMUL.FTZ R7, R7, UR7 ;  /* 0x0000000707077c20 */ /* 0x000fe20008410000 */
[----:B------:R-:W-:Y:S01]  /*6070*/  FMUL.FTZ R6, R6, UR7 ;  /* 0x0000000706067c20 */ /* 0x000fe20008410000 */
[----:B------:R-:W-:Y:S01]  /*6080*/  FMUL.FTZ R77, R249, R8 ;  /* 0x00000008f94d7220 */ /* 0x000fe20000410000 */
[----:B------:R-:W-:Y:S01]  /*6090*/  FMUL.FTZ R76, R248, R9 ;  /* 0x00000009f84c7220 */ /* 0x000fe20000410000 */
[----:B------:R-:W-:Y:S01]  /*60a0*/  FMUL.FTZ R70, R70, R4 ;  /* 0x0000000446467220 */ /* 0x000fe20000410000 */
[----:B------:R-:W-:Y:S01]  /*60b0*/  FADD.FTZ R11, -R80, R11 ;  /* 0x0000000b500b7221 */ /* 0x000fe20000010100 */
[----:B------:R-:W-:Y:S01]  /*60c0*/  FMUL.FTZ R75, R247, R10 ;  /* 0x0000000af74b7220 */ /* 0x000fe20000410000 */
[----:B------:R-:W-:Y:S01]  /*60d0*/  FFMA.FTZ R4, -R86, R86, 1 ;  /* 0x3f80000056047423 */ /* 0x000fe20000010156 */
[----:B------:R-:W-:Y:S01]  /*60e0*/  FMUL.FTZ R9, R69, R7 ;  /* 0x0000000745097220 */ /* 0x000fe20000410000 */
[----:B------:R-:W-:Y:S01]  /*60f0*/  FMUL.FTZ R8, R68, R6 ;  /* 0x0000000644087220 */ /* 0x000fe20000410000 */
[----:B------:R-:W-:Y:S01]  /*6100*/  FMUL.FTZ R5, R5, UR7 ;  /* 0x0000000705057c20 */ /* 0x000fe20008410000 */
[----:B------:R-:W-:Y:S01]  /*6110*/  FMUL.FTZ R74, R245, R11 ;  /* 0x0000000bf54a7220 */ /* 0x000fe20000410000 */
[----:B------:R-:W-:Y:S01]  /*6120*/  FMUL.FTZ R4, R4, UR7 ;  /* 0x0000000704047c20 */ /* 0x000fe20008410000 */
[----:B------:R-:W-:Y:S01]  /*6130*/  FFMA.FTZ R7, -R89, R89, 1 ;  /* 0x3f80000059077423 */ /* 0x000fe20000010159 */
[----:B------:R-:W-:Y:S01]  /*6140*/  FMUL.FTZ R69, R75, R5 ;  /* 0x000000054b457220 */ /* 0x000fe20000410000 */
[----:B------:R-:W-:Y:S01]  /*6150*/  F2FP.F16.F32.PACK_AB R5, R8, R9 ;  /* 0x000000090805723e */ /* 0x000fe200000000ff */
[----:B------:R-:W-:Y:S01]  /*6160*/  FMUL.FTZ R68, R74, R4 ;  /* 0x000000044a447220 */ /* 0x000fe20000410000 */
[----:B------:R-:W-:Y:S01]  /*6170*/  F2FP.F16.F32.PACK_AB R4, R70, R71 ;  /* 0x000000474604723e */ /* 0x000fe200000000ff */
[----:B------:R-:W-:Y:S01]  /*6180*/  FFMA.FTZ R6, -R88, R88, 1 ;  /* 0x3f80000058067423 */ /* 0x000fe20000010158 */
[----:B------:R-:W-:Y:S01]  /*6190*/  FMUL.FTZ R7, R7, UR7 ;  /* 0x0000000707077c20 */ /* 0x000fe20008410000 */
[----:B------:R-:W-:Y:S01]  /*61a0*/  STS [R103+0x12000], R5 ;  /* 0x0120000567007388 */ /* 0x000fe20000000800 */
[----:B------:R-:W-:Y:S01]  /*61b0*/  FADD.FTZ R12, -R81, R12 ;  /* 0x0000000c510c7221 */ /* 0x000fe20000010100 */
[----:B------:R-:W-:Y:S01]  /*61c0*/  FMUL.FTZ R6, R6, UR7 ;  /* 0x0000000706067c20 */ /* 0x000fe20008410000 */
[----:B------:R-:W-:Y:S01]  /*61d0*/  FMUL.FTZ R11, R77, R7 ;  /* 0x000000074d0b7220 */ /* 0x000fe20000410000 */
[----:B------:R2:W-:Y:S01]  /*61e0*/  STS [R103+0x12400], R4 ;  /* 0x0124000467007388 */ /* 0x0005e20000000800 */
[----:B------:R-:W-:Y:S01]  /*61f0*/  FADD.FTZ R14, -R80, R14 ;  /* 0x0000000e500e7221 */ /* 0x000fe20000010100 */
[----:B------:R-:W-:Y:S01]  /*6200*/  FFMA.FTZ R7, -R91, R91, 1 ;  /* 0x3f8000005b077423 */ /* 0x000fe2000001015b */
[----:B------:R-:W-:Y:S01]  /*6210*/  FADD.FTZ R13, -R81, R13 ;  /* 0x0000000d510d7221 */ /* 0x000fe20000010100 */
[----:B------:R-:W-:Y:S01]  /*6220*/  FFMA.FTZ R8, -R92, R92, 1 ;  /* 0x3f8000005c087423 */ /* 0x000fe2000001015c */
[----:B------:R-:W-:Y:S01]  /*6230*/  FADD.FTZ R15, -R80, R15 ;  /* 0x0000000f500f7221 */ /* 0x000fe20000010100 */
[----:B------:R-:W-:Y:S01]  /*6240*/  FMUL.FTZ R10, R76, R6 ;  /* 0x000000064c0a7220 */ /* 0x000fe20000410000 */
[----:B------:R-:W-:Y:S01]  /*6250*/  FMUL.FTZ R73, R109, R12 ;  /* 0x0000000c6d497220 */ /* 0x000fe20000410000 */
[----:B------:R-:W-:Y:S01]  /*6260*/  FMUL.FTZ R72, R251, R14 ;  /* 0x0000000efb487220 */ /* 0x000fe20000410000 */
[----:B------:R-:W-:Y:S01]  /*6270*/  FFMA.FTZ R6, -R90, R90, 1 ;  /* 0x3f8000005a067423 */ /* 0x000fe2000001015a */
[----:B------:R-:W-:Y:S01]  /*6280*/  FMUL.FTZ R7, R7, UR7 ;  /* 0x0000000707077c20 */ /* 0x000fe20008410000 */
[----:B------:R-:W-:Y:S01]  /*6290*/  FMUL.FTZ R12, R108, R13 ;  /* 0x0000000d6c0c7220 */ /* 0x000fe20000410000 */
[----:B------:R-:W-:Y:S01]  /*62a0*/  FFMA.FTZ R9, -R93, R93, 1 ;  /* 0x3f8000005d097423 */ /* 0x000fe2000001015d */
[----:B------:R-:W-:Y:S01]  /*62b0*/  FMUL.FTZ R8, R8, UR7 ;  /* 0x0000000708087c20 */ /* 0x000fe20008410000 */
[----:B------:R-:W-:Y:S01]  /*62c0*/  FMUL.FTZ R14, R250, R15 ;  /* 0x0000000ffa0e7220 */ /* 0x000fe20000410000 */
[----:B------:R-:W-:Y:S01]  /*62d0*/  FMUL.FTZ R15, R72, R7 ;  /* 0x00000007480f7220 */ /* 0x000fe20000410000 */
[----:B------:R-:W-:Y:S01]  /*62e0*/  FMUL.FTZ R6, R6, UR7 ;  /* 0x0000000706067c20 */ /* 0x000fe20008410000 */
[----:B------:R-:W-:Y:S01]  /*62f0*/  FADD.FTZ R16, -R81, R16 ;  /* 0x0000001051107221 */ /* 0x000fe20000010100 */
[----:B------:R-:W-:Y:S01]  /*6300*/  FMUL.FTZ R12, R12, R8 ;  /* 0x000000080c0c7220 */ /* 0x000fe20000410000 */
[----:B------:R-:W-:Y:S01]  /*6310*/  FMUL.FTZ R9, R9, UR7 ;  /* 0x0000000709097c20 */ /* 0x000fe20008410000 */
[----:B------:R-:W-:Y:S01]  /*6320*/  FFMA.FTZ R7, -R97, R97, 1 ;  /* 0x3f80000061077423 */ /* 0x000fe20000010161 */
[----:B------:R-:W-:Y:S01]  /*6330*/  F2FP.F16.F32.PACK_AB R8, R10, R11 ;  /* 0x0000000b0a08723e */ /* 0x000fe200000000ff */
[----:B------:R-:W-:Y:S01]  /*6340*/  FMUL.FTZ R14, R14, R6 ;  /* 0x000000060e0e7220 */ /* 0x000fe20000410000 */
[----:B------:R-:W-:Y:S01]  /*6350*/  FADD.FTZ R17, -R81, R17 ;  /* 0x0000001151117221 */ /* 0x000fe20000010100 */
[----:B------:R-:W-:Y:S01]  /*6360*/  FMUL.FTZ R16, R107, R16 ;  /* 0x000000106b107220 */ /* 0x000fe20000410000 */
[----:B--2---:R-:W-:Y:S01]  /*6370*/  FFMA.FTZ R4, -R94, R94, 1 ;  /* 0x3f8000005e047423 */ /* 0x004fe2000001015e */
[----:B------:R-:W-:Y:S01]  /*6380*/  FMUL.FTZ R13, R73, R9 ;  /* 0x00000009490d7220 */ /* 0x000fe20000410000 */
[----:B------:R-:W-:Y:S01]  /*6390*/  FMUL.FTZ R7, R7, UR7 ;  /* 0x0000000707077c20 */ /* 0x000fe20008410000 */
[----:B------:R-:W-:Y:S01]  /*63a0*/  FFMA.FTZ R6, -R96, R96, 1 ;  /* 0x3f80000060067423 */ /* 0x000fe20000010160 */
[----:B------:R-:W-:Y:S01]  /*63b0*/  F2FP.F16.F32.PACK_AB R9, R68, R69 ;  /* 0x000000454409723e */ /* 0x000fe200000000ff */
[----:B------:R-:W-:Y:S01]  /*63c0*/  STS [R102+0x12000], R8 ;  /* 0x0120000866007388 */ /* 0x000fe20000000800 */
[----:B------:R-:W-:Y:S01]  /*63d0*/  FFMA.FTZ R5, -R95, R95, 1 ;  /* 0x3f8000005f057423 */ /* 0x000fe2000001015f */
[----:B------:R-:W-:Y:S01]  /*63e0*/  FMUL.FTZ R10, R4, UR7 ;  /* 0x00000007040a7c20 */ /* 0x000fe20008410000 */
[C---:B------:R-:W-:Y:S01]  /*63f0*/  FADD.FTZ R18, -R80.reuse, R18 ;  /* 0x0000001250127221 */ /* 0x040fe20000010100 */
[----:B------:R-:W-:Y:S01]  /*6400*/  FADD.FTZ R19, -R80, R19 ;  /* 0x0000001350137221 */ /* 0x000fe20000010100 */
[----:B------:R-:W-:Y:S01]  /*6410*/  FMUL.FTZ R17, R106, R17 ;  /* 0x000000116a117220 */ /* 0x000fe20000410000 */
[----:B------:R-:W-:Y:S01]  /*6420*/  FMUL.FTZ R4, R16, R7 ;  /* 0x0000000710047220 */ /* 0x000fe20000410000 */
[----:B------:R-:W-:Y:S01]  /*6430*/  FMUL.FTZ R6, R6, UR7 ;  /* 0x0000000706067c20 */ /* 0x000fe20008410000 */
[----:B------:R-:W-:Y:S01]  /*6440*/  F2FP.F16.F32.PACK_AB R7, R12, R13 ;  /* 0x0000000d0c07723e */ /* 0x000fe200000000ff */
[----:B------:R-:W-:Y:S01]  /*6450*/  STS [R102+0x12400], R9 ;  /* 0x0124000966007388 */ /* 0x000fe20000000800 */
[----:B------:R-:W-:Y:S01]  /*6460*/  FMUL.FTZ R11, R5, UR7 ;  /* 0x00000007050b7c20 */ /* 0x000fe20008410000 */
[----:B------:R-:W-:Y:S01]  /*6470*/  FMUL.FTZ R18, R105, R18 ;  /* 0x0000001269127220 */ /* 0x000fe20000410000 */
[----:B------:R-:W-:Y:S01]  /*6480*/  FMUL.FTZ R19, R104, R19 ;  /* 0x0000001368137220 */ /* 0x000fe20000410000 */
[----:B------:R-:W-:Y:S01]  /*6490*/  FMUL.FTZ R5, R17, R6 ;  /* 0x0000000611057220 */ /* 0x000fe20000410000 */
[----:B------:R-:W-:Y:S01]  /*64a0*/  F2FP.F16.F32.PACK_AB R6, R14, R15 ;  /* 0x0000000f0e06723e */ /* 0x000fe200000000ff */
[----:B------:R-:W-:Y:S01]  /*64b0*/  STS [R101+0x12000], R7 ;  /* 0x0120000765007388 */ /* 0x000fe20000000800 */
[----:B------:R-:W-:Y:S01]  /*64c0*/  FMUL.FTZ R11, R18, R11 ;  /* 0x0000000b120b7220 */ /* 0x000fe20000410000 */
[----:B------:R-:W-:Y:S01]  /*64d0*/  FMUL.FTZ R10, R19, R10 ;  /* 0x0000000a130a7220 */ /* 0x000fe20000410000 */
[----:B------:R-:W-:Y:S01]  /*64e0*/  F2FP.F16.F32.PACK_AB R5, R5, R4 ;  /* 0x000000040505723e */ /* 0x000fe200000000ff */
[----:B------:R-:W-:Y:S03]  /*64f0*/  STS [R101+0x12400], R6 ;  /* 0x0124000665007388 */ /* 0x000fe60000000800 */
[----:B------:R-:W-:Y:S01]  /*6500*/  F2FP.F16.F32.PACK_AB R4, R10, R11 ;  /* 0x0000000b0a04723e */ /* 0x000fe200000000ff */
[----:B------:R-:W-:Y:S04]  /*6510*/  STS [R100+0x12000], R5 ;  /* 0x0120000564007388 */ /* 0x000fe80000000800 */
[----:B------:R-:W-:Y:S01]  /*6520*/  STS [R100+0x12400], R4 ;  /* 0x0124000464007388 */ /* 0x000fe20000000800 */
[----:B------:R-:W-:Y:S06]  /*6530*/  BAR.SYNC.DEFER_BLOCKING 0x0 ;  /* 0x0000000000007b1d */ /* 0x000fec0000010000 */
[----:B------:R-:W-:Y:S04]  /*6540*/  LDSM.16.MT88.4 R4, [R3+0x14000] ;  /* 0x014000000304783b */ /* 0x000fe80000004200 */
[----:B------:R-:W2:Y:S04]  /*6550*/  LDSM.16.MT88.4 R8, [R0+0x6000] ;  /* 0x006000000008783b */ /* 0x000ea80000004200 */
[----:B------:R1:W5:Y:S04]  /*6560*/  LDL.LU R109, [R1+0xb0] ;  /* 0x0000b000016d7983 */ /* 0x0003680000300800 */
[----:B------:R-:W3:Y:S04]  /*6570*/  LDSM.16.MT88.4 R12, [R2+0x14000] ;  /* 0x01400000020c783b */ /* 0x000ee80000004200 */
[----:B------:R1:W5:Y:S04]  /*6580*/  LDL.LU R108, [R1+0xac] ;  /* 0x0000ac00016c7983 */ /* 0x0003680000300800 */
[----:B------:R1:W5:Y:S04]  /*6590*/  LDL.LU R107, [R1+0xa8] ;  /* 0x0000a800016b7983 */ /* 0x0003680000300800 */
[----:B------:R1:W5:Y:S04]  /*65a0*/  LDL.LU R106, [R1+0xa4] ;  /* 0x0000a400016a7983 */ /* 0x0003680000300800 */
[----:B------:R1:W5:Y:S04]  /*65b0*/  LDL.LU R105, [R1+0xa0] ;  /* 0x0000a00001697983 */ /* 0x0003680000300800 */
[----:B------:R-:W4:Y:S04]  /*65c0*/  LDSM.16.MT88.4 R16, [R0+0x8000] ;  /* 0x008000000010783b */ /* 0x000f280000004200 */
[----:B------:R1:W5:Y:S04]  /*65d0*/  LDL.LU R104, [R1+0x9c] ;  /* 0x00009c0001687983 */ /* 0x0003680000300800 */
[----:B------:R1:W5:Y:S01]  /*65e0*/  LDL.LU R103, [R1+0x98] ;  /* 0x0000980001677983 */ /* 0x0003620000300800 */
[-C--:B--2---:R-:W-:Y:S03]  /*65f0*/  HMMA.16816.F32 R20, R4, R8.reuse, R20 ;  /* 0x000000080414723c */ /* 0x084fe60000001814 */
        /* <DEDUP_REMOVED lines=124> */
.L_x_688:
        /* <DEDUP_REMOVED lines=430> */
.L_x_689:
        /* <DEDUP_REMOVED lines=176> */
.L_x_691:
        /* <DEDUP_REMOVED lines=20> */
.L_x_692:
        /* <DEDUP_REMOVED lines=53> */
.L_x_694:
[----:B------:R-:W-:Y:S05]  /*9830*/  BSYNC B0 ;  /* 0x0000000000007941 */ /* 0x000fea0003800000 */
.L_x_693:
        /* <DEDUP_REMOVED lines=20> */
.L_x_696:
[----:B------:R-:W-:Y:S05]  /*9980*/  BSYNC B0 ;  /* 0x0000000000007941 */ /* 0x000fea0003800000 */
.L_x_695:
        /* <DEDUP_REMOVED lines=35> */
.L_x_698:
[----:B------:R-:W-:Y:S05]  /*9bc0*/  BSYNC B0 ;  /* 0x0000000000007941 */ /* 0x000fea0003800000 */
.L_x_697:
        /* <DEDUP_REMOVED lines=19> */
.L_x_669:
[----:B------:R-:W-:Y:S05]  /*9d00*/  BSYNC B1 ;  /* 0x0000000000017941 */ /* 0x000fea0003800000 */
.L_x_655:
        /* <DEDUP_REMOVED lines=8> */
.L_x_699:
[----:B------:R-:W-:Y:S05]  /*9d90*/  EXIT ;  /* 0x000000000000794d */ /* 0x000fea0003800000 */
.L_x_701:
        /* <DEDUP_REMOVED lines=14> */
.L_x_1598:


//--------------------- .text._ZN5flash44flash_bwd_dq_dk_dv_loop_seqk_parallel_kernelI23Flash_bwd_kernel_traitsILi192ELi64ELi64ELi8ELi4ELi2ELi2ELb1ELb1EN7cutlass6half_tE19Flash_kernel_traitsILi192ELi64ELi64ELi8ES3_EELb1ELb0ELb0ELb0ELb0ELb1ELb0EEEvNS_16Flash_bwd_paramsE --------------------------
	.section	.text._ZN5flash44flash_bwd_dq_dk_dv_loop_seqk_parallel_kernelI23Flash_bwd_kernel_traitsILi192ELi64ELi64ELi8ELi4ELi2ELi2ELb1ELb1EN7cutlass6half_tE19Flash_kernel_traitsILi192ELi64ELi64ELi8ES3_EELb1ELb0ELb0ELb0ELb0ELb1ELb0EEEvNS_16Flash_bwd_paramsE,"ax",@progbits
	.align	128
        .global         _ZN5flash44flash_bwd_dq_dk_dv_loop_seqk_parallel_kernelI23Flash_bwd_kernel_traitsILi192ELi64ELi64ELi8ELi4ELi2ELi2ELb1ELb1EN7cutlass6half_tE19Flash_kernel_traitsILi192ELi64ELi64ELi8ES3_EELb1ELb0ELb0ELb0ELb0ELb1ELb0EEEvNS_16Flash_bwd_paramsE
        .type           _ZN5flash44flash_bwd_dq_dk_dv_loop_seqk_parallel_kernelI23Flash_bwd_kernel_traitsILi192ELi64ELi64ELi8ELi4ELi2ELi2ELb1ELb1EN7cutlass6half_tE19Flash_kernel_traitsILi192ELi64ELi64ELi8ES3_EELb1ELb0ELb0ELb0ELb0ELb1ELb0EEEvNS_16Flash_bwd_paramsE,@function
        .size           _ZN5flash44flash_bwd_dq_dk_dv_loop_seqk_parallel_kernelI23Flash_bwd_kernel_traitsILi192ELi64ELi64ELi8ELi4ELi2ELi2ELb1ELb1EN7cutlass6half_tE19Flash_kernel_traitsILi192ELi64ELi64ELi8ES3_EELb1ELb0ELb0ELb0ELb0ELb1ELb0EEEvNS_16Flash_bwd_paramsE,(.L_x_1599 - _ZN5flash44flash_bwd_dq_dk_dv_loop_seqk_parallel_kernelI23Flash_bwd_kernel_traitsILi192ELi64ELi64ELi8ELi4ELi2ELi2ELb1ELb1EN7cutlass6half_tE19Flash_kernel_traitsILi192ELi64ELi64ELi8ES3_EELb1ELb0ELb0ELb0ELb0ELb1ELb0EEEvNS_16Flash_bwd_paramsE)
        .other          _ZN5flash44flash_bwd_dq_dk_dv_loop_seqk_parallel_kernelI23Flash_bwd_kernel_traitsILi192ELi64ELi64ELi8ELi4ELi2ELi2ELb1ELb1EN7cutlass6half_tE19Flash_kernel_traitsILi192ELi64ELi64ELi8ES3_EELb1ELb0ELb0ELb0ELb0ELb1ELb0EEEvNS_16Flash_bwd_paramsE,@"STO_CUDA_ENTRY STV_DEFAULT"
_ZN5flash44flash_bwd_dq_dk_dv_loop_seqk_parallel_kernelI23Flash_bwd_kernel_traitsILi192ELi64ELi64ELi8ELi4ELi2ELi2ELb1ELb1EN7cutlass6half_tE19Flash_kernel_traitsILi192ELi64ELi64ELi8ES3_EELb1ELb0ELb0ELb0ELb0ELb1ELb0EEEvNS_16Flash_bwd_paramsE:
.text._ZN5flash44flash_bwd_dq_dk_dv_loop_seqk_parallel_kernelI23Flash_bwd_kernel_traitsILi192ELi64ELi64ELi8ELi4ELi2ELi2ELb1ELb1EN7cutlass6half_tE19Flash_kernel_traitsILi192ELi64ELi64ELi8ES3_EELb1ELb0ELb0ELb0ELb0ELb1ELb0EEEvNS_16Flash_bwd_paramsE:
        /* <DEDUP_REMOVED lines=20> */
[CC--:B------:R-:W-:Y:S01]  /*0140*/  LEA.HI R12, R2.reuse, R8.reuse, RZ, 0x3 ;  /* 0x00000008020c7211 */ /* 0x0c0fe200078f18ff */
[----:B------:R-:W-:Y:S01]  /*0150*/  USHF.R.S32.HI UR61, URZ, 0x1f, UR53 ;  /* 0x0000001f3f3d7899 */ /* 0x000fe20008011435 */
        /* <DEDUP_REMOVED lines=9> */
[----:B------:R-:W-:Y:S01]  /*01f0*/  SHF.R.S32.HI R4, RZ, 0x5, R0 ;  /* 0x00000005ff047819 */ /* 0x000fe20000011400 */
[C---:B------:R-:W-:Y:S01]  /*0200*/  IMAD.IADD R11, R8.reuse, 0x1, -R6 ;  /* 0x00000001080b7824 */ /* 0x040fe200078e0a06 */
[----:B------:R-:W-:Y:S01]  /*0210*/  SHF.R.S32.HI R6, RZ, 0x1f, R0 ;  /* 0x0000001fff067819 */ /* 0x000fe20000011400 */
[----:B------:R-:W-:Y:S01]  /*0220*/  IMAD.IADD R17, R8, 0x1, -R7 ;  /* 0x0000000108117824 */ /* 0x000fe200078e0a07 */
[----:B------:R-:W-:-:S02]  /*0230*/  LOP3.LUT R5, R12, 0xfffffff8, RZ, 0xc0, !PT ;  /* 0xfffffff80c057812 */ /* 0x000fc400078ec0ff */
[----:B------:R-:W-:Y:S02]  /*0240*/  SHF.R.S32.HI R7, RZ, 0x4, R3 ;  /* 0x00000004ff077819 */ /* 0x000fe40000011403 */
[--C-:B------:R-:W-:Y:S01]  /*0250*/  SHF.R.S32.HI R9, RZ, 0x2, R2.reuse ;  /* 0x00000002ff097819 */ /* 0x100fe20000011402 */
[----:B------:R-:W-:Y:S01]  /*0260*/  IMAD.IADD R5, R8, 0x1, -R5 ;  /* 0x0000000108057824 */ /* 0x000fe200078e0a05 */
[----:B------:R-:W-:Y:S02]  /*0270*/  SHF.R.S32.HI R2, RZ, 0x1f, R2 ;  /* 0x0000001fff027819 */ /* 0x000fe40000011402 */
[----:B------:R-:W-:Y:S02]  /*0280*/  LEA.HI R6, R6, R4, RZ, 0x2 ;  /* 0x0000000406067211 */ /* 0x000fe400078f10ff */
[----:B------:R-:W-:Y:S02]  /*0290*/  LEA.HI R3, R3, R7, RZ, 0x1 ;  /* 0x0000000703037211 */ /* 0x000fe400078f08ff */
[----:B------:R-:W-:-:S02]  /*02a0*/  SHF.R.S32.HI R13, RZ, 0x3, R12 ;  /* 0x00000003ff0d7819 */ /* 0x000fc4000001140c */
[----:B------:R-:W-:Y:S02]  /*02b0*/  LEA.HI R0, R0, R4, RZ, 0x1 ;  /* 0x0000000400007211 */ /* 0x000fe400078f08ff */
[----:B------:R-:W-:Y:S02]  /*02c0*/  LEA.HI R8, R2, R9, RZ, 0x3 ;  /* 0x0000000902087211 */ /* 0x000fe400078f18ff */
[----:B------:R-:W-:Y:S01]  /*02d0*/  LOP3.LUT R2, R6, 0xfffffffc, RZ, 0xc0, !PT ;  /* 0xfffffffc06027812 */ /* 0x000fe200078ec0ff */
[----:B------:R-:W-:Y:S01]  /*02e0*/  IMAD.SHL.U32 R6, R13, 0x40, RZ ;  /* 0x000000400d067824 */ /* 0x000fe200078e00ff */
[----:B------:R-:W-:Y:S02]  /*02f0*/  LOP3.LUT R3, R3, 0xfffffffe, RZ, 0xc0, !PT ;  /* 0xfffffffe03037812 */ /* 0x000fe400078ec0ff */
[----:B------:R-:W-:Y:S01]  /*0300*/  LOP3.LUT R0, R0, 0xfffffffe, RZ, 0xc0, !PT ;  /* 0xfffffffe00007812 */ /* 0x000fe200078ec0ff */
[----:B------:R-:W-:Y:S01]  /*0310*/  IMAD.IADD R19, R4, 0x1, -R2 ;  /* 0x0000000104137824 */ /* 0x000fe200078e0a02 */
[----:B------:R-:W-:Y:S01]  /*0320*/  LOP3.LUT R2, R8, 0xfffffff8, RZ, 0xc0, !PT ;  /* 0xfffffff808027812 */ /* 0x000fe200078ec0ff */
[----:B------:R-:W-:Y:S01]  /*0330*/  IMAD.IADD R13, R7, 0x1, -R3 ;  /* 0x00000001070d7824 */ /* 0x000fe200078e0a03 */
[C---:B------:R-:W-:Y:S01]  /*0340*/  LOP3.LUT P4, RZ, R5.reuse, 0x2, RZ, 0xc0, !PT ;  /* 0x0000000205ff7812 */ /* 0x040fe2000788c0ff */
[----:B------:R-:W-:Y:S01]  /*0350*/  IMAD.IADD R15, R4, 0x1, -R0 ;  /* 0x00000001040f7824 */ /* 0x000fe200078e0a00 */
[----:B------:R-:W-:Y:S01]  /*0360*/  LOP3.LUT R0, R6, 0x1c0, RZ, 0xc0, !PT ;  /* 0x000001c006007812 */ /* 0x000fe200078ec0ff */
[----:B------:R-:W-:Y:S01]  /*0370*/  IMAD.SHL.U32 R3, R5, 0x8, RZ ;  /* 0x0000000805037824 */ /* 0x000fe200078e00ff */
[----:B------:R-:W-:Y:S01]  /*0380*/  SHF.R.S32.HI R4, RZ, 0x1f, R10 ;  /* 0x0000001fff047819 */ /* 0x000fe2000001140a */
[----:B------:R-:W-:Y:S01]  /*0390*/  IMAD.IADD R6, R9, 0x1, -R2 ;  /* 0x0000000109067824 */ /* 0x000fe200078e0a02 */
[----:B------:R-:W-:Y:S01]  /*03a0*/  SHF.R.U32.HI R2, RZ, 0x3, R0 ;  /* 0x00000003ff027819 */ /* 0x000fe20000011600 */
[----:B------:R-:W-:Y:S01]  /*03b0*/  STL [R1+0x7c], R19 ;  /* 0x00007c1301007387 */ /* 0x000fe20000100800 */
[----:B------:R-:W-:Y:S01]  /*03c0*/  LOP3.LUT R3, R0, 0x38, R3, 0xf8, !PT ;  /* 0x0000003800037812 */ /* 0x000fe200078ef803 */
[C---:B------:R-:W-:Y:S01]  /*03d0*/  IMAD.SHL.U32 R0, R5.reuse, 0x40, RZ ;  /* 0x0000004005007824 */ /* 0x040fe200078e00ff */
[----:B------:R-:W-:-:S02]  /*03e0*/  LOP3.LUT P3, RZ, R5, 0x4, RZ, 0xc0, !PT ;  /* 0x0000000405ff7812 */ /* 0x000fc4000786c0ff */
[----:B------:R-:W-:Y:S01]  /*03f0*/  LOP3.LUT R9, R3, R2, RZ, 0x3c, !PT ;  /* 0x0000000203097212 */ /* 0x000fe200078e3cff */
[----:B------:R-:W-:Y:S01]  /*0400*/  IMAD.SHL.U32 R2, R15, 0x10, RZ ;  /* 0x000000100f027824 */ /* 0x000fe200078e00ff */
[----:B------:R-:W-:Y:S02]  /*0410*/  LOP3.LUT R0, R0, 0x1c0, RZ, 0xc0, !PT ;  /* 0x000001c000007812 */ /* 0x000fe400078ec0ff */
[----:B------:R-:W-:Y:S02]  /*0420*/  SHF.R.S32.HI R3, RZ, 0x1f, R11 ;  /* 0x0000001fff037819 */ /* 0x000fe4000001140b */
[----:B------:R-:W-:Y:S02]  /*0430*/  LOP3.LUT R5, R0, 0x10, R2, 0xf8, !PT ;  /* 0x0000001000057812 */ /* 0x000fe400078ef802 */
[----:B------:R-:W-:Y:S02]  /*0440*/  SHF.R.S32.HI R20, RZ, 0x7, R14 ;  /* 0x00000007ff147819 */ /* 0x000fe4000001140e */
[----:B------:R-:W-:-:S02]  /*0450*/  LEA.HI R18, R4, R10, RZ, 0x2 ;  /* 0x0000000a04127211 */ /* 0x000fc400078f10ff */
[----:B------:R-:W-:Y:S01]  /*0460*/  LEA.HI R14, R3, R11, RZ, 0x3 ;  /* 0x0000000b030e7211 */ /* 0x000fe200078f18ff */
[----:B------:R-:W-:Y:S01]  /*0470*/  IMAD.SHL.U32 R3, R13, 0x200, RZ ;  /* 0x000002000d037824 */ /* 0x000fe200078e00ff */
[----:B------:R-:W-:Y:S01]  /*0480*/  LOP3.LUT R4, R0, 0x8, R12, 0xf8, !PT ;  /* 0x0000000800047812 */ /* 0x000fe200078ef80c */
[----:B------:R-:W-:Y:S01]  /*0490*/  IMAD.SHL.U32 R10, R20, 0x20, RZ ;  /* 0x00000020140a7824 */ /* 0x000fe200078e00ff */
[----:B------:R-:W-:Y:S02]  /*04a0*/  SHF.R.U32.HI R2, RZ, 0x3, R0 ;  /* 0x00000003ff027819 */ /* 0x000fe40000011600 */
        /* <DEDUP_REMOVED lines=13> */
[C---:B------:R-:W-:Y:S02]  /*0580*/  IMAD.SHL.U32 R3, R6.reuse, 0x40, RZ ;  /* 0x0000004006037824 */ /* 0x040fe400078e00ff */
[----:B------:R-:W-:Y:S01]  /*0590*/  IMAD.IADD R7, R11, 0x1, -R7 ;  /* 0x000000010b077824 */ /* 0x000fe200078e0a07 */
[----:B------:R-:W-:Y:S01]  /*05a0*/  R2P PR, R6, 0x6 ;  /* 0x0000000606007804 */ /* 0x000fe20000000000 */
[----:B------:R-:W-:Y:S01]  /*05b0*/  IMAD.SHL.U32 R6, R17, 0x2, RZ ;  /* 0x0000000211067824 */ /* 0x000fe200078e00ff */
[----:B------:R-:W-:Y:S01]  /*05c0*/  LOP3.LUT R3, R3, 0x1c0, RZ, 0xc0, !PT ;  /* 0x000001c003037812 */ /* 0x000fe200078ec0ff */
[----:B------:R-:W-:Y:S01]  /*05d0*/  IMAD.SHL.U32 R8, R13, 0x20, RZ ;  /* 0x000000200d087824 */ /* 0x000fe200078e00ff */
[----:B------:R-:W-:Y:S01]  /*05e0*/  LOP3.LUT R4, R4, 0x18, RZ, 0xc0, !PT ;  /* 0x0000001804047812 */ /* 0x000fe200078ec0ff */
[----:B------:R-:W-:Y:S01]  /*05f0*/  IMAD R11, R19, 0x400, R6 ;  /* 0x00000400130b7824 */ /* 0x000fe200078e0206 */
[----:B------:R-:W-:-:S02]  /*0600*/  LOP3.LUT R9, R3, 0x20, R10, 0xf8, !PT ;  /* 0x0000002003097812 */ /* 0x000fc400078ef80a */
[----:B------:R-:W-:Y:S02]  /*0610*/  SHF.R.U32.HI R5, RZ, 0x3, R3 ;  /* 0x00000003ff057819 */ /* 0x000fe40000011603 */
[C---:B------:R-:W-:Y:S01]  /*0620*/  LOP3.LUT P6, RZ, R7.reuse, 0x2, RZ, 0xc0, !PT ;  /* 0x0000000207ff7812 */ /* 0x040fe200078cc0ff */
[C---:B-1----:R-:W-:Y:S01]  /*0630*/  IMAD.SHL.U32 R10, R7.reuse, 0x40, RZ ;  /* 0x00000040070a7824 */ /* 0x042fe200078e00ff */
[----:B------:R-:W-:Y:S02]  /*0640*/  LOP3.LUT P5, RZ, R7, 0x4, RZ, 0xc0, !PT ;  /* 0x0000000407ff7812 */ /* 0x000fe400078ac0ff */
[----:B------:R-:W-:Y:S02]  /*0650*/  LOP3.LUT R9, R9, R5, RZ, 0x3c, !PT ;  /* 0x0000000509097212 */ /* 0x000fe400078e3cff */
[----:B------:R-:W-:Y:S01]  /*0660*/  LOP3.LUT R7, R5, R3, R4, 0x1e, !PT ;  /* 0x0000000305077212 */ /* 0x000fe200078e1e04 */
[----:B------:R-:W-:Y:S01]  /*0670*/  IMAD R5, R15, 0x400, R6 ;  /* 0x000004000f057824 */ /* 0x000fe200078e0206 */
[----:B------:R-:W-:Y:S01]  /*0680*/  LOP3.LUT R3, R10, 0x1c0, RZ, 0xc0, !PT ;  /* 0x000001c00a037812 */ /* 0x000fe200078ec0ff */
[----:B------:R-:W-:Y:S01]  /*0690*/  IMAD.SHL.U32 R6, R13, 0x8, RZ ;  /* 0x000000080d067824 */ /* 0x000fe200078e00ff */
[----:B------:R-:W-:Y:S01]  /*06a0*/  LOP3.LUT R8, R4, 0x20, R8, 0xf8, !PT ;  /* 0x0000002004087812 */ /* 0x000fe200078ef808 */
[----:B------:R-:W-:Y:S01]  /*06b0*/  IMAD.IADD R12, R11, 0x1, R9 ;  /* 0x000000010b0c7824 */ /* 0x000fe200078e0209 */
[----:B------:R-:W-:Y:S01]  /*06c0*/  SHF.R.U32.HI R4, RZ, 0x3, R3 ;  /* 0x00000003ff047819 */ /* 0x000fe20000011603 */
[----:B------:R-:W-:Y:S01]  /*06d0*/  IMAD.IADD R11, R5, 0x1, R7 ;  /* 0x00000001050b7824 */ /* 0x000fe200078e0207 */
[----:B------:R-:W-:Y:S01]  /*06e0*/  LOP3.LUT R5, R3, 0x8, R6, 0xf8, !PT ;  /* 0x0000000803057812 */ /* 0x000fe200078ef806 */
[----:B------:R-:W-:Y:S01]  /*06f0*/  IMAD.SHL.U32 R9, R14, 0x40, RZ ;  /* 0x000000400e097824 */ /* 0x000fe200078e00ff */
[----:B------:R-:W-:Y:S01]  /*0700*/  LOP3.LUT R3, R4, R8, R3, 0x1e, !PT ;  /* 0x0000000804037212 */ /* 0x000fe200078e1e03 */
[----:B------:R-:W-:Y:S01]  /*0710*/  IMAD.MOV.U32 R6, RZ, RZ, 0x20 ;  /* 0x00000020ff067424 */ /* 0x000fe200078e00ff */
[----:B------:R-:W-:Y:S01]  /*0720*/  LOP3.LUT R4, R5, R4, RZ, 0x3c, !PT ;  /* 0x0000000405047212 */ /* 0x000fe200078e3cff */
[----:B------:R-:W-:Y:S01]  /*0730*/  IMAD.U32 R5, RZ, RZ, UR5 ;  /* 0x00000005ff057e24 */ /* 0x000fe2000f8e00ff */
[----:B------:R-:W-:Y:S01]  /*0740*/  LOP3.LUT R9, R9, 0xfffffe00, RZ, 0xc0, !PT ;  /* 0xfffffe0009097812 */ /* 0x000fe200078ec0ff */
[----:B----4-:R-:W-:Y:S01]  /*0750*/  USHF.L.U32 UR5, UR42, 0x7, URZ ;  /* 0x000000072a057899 */ /* 0x010fe2000800063f */
[----:B------:R-:W-:Y:S01]  /*0760*/  SHF.R.S32.HI R5, RZ, 0x2, R18 ;  /* 0x00000002ff057819 */ /* 0x000fe20000011412 */
[----:B------:R-:W-:-:S02]  /*0770*/  IMAD.MOV.U32 R13, RZ, RZ, 0x40 ;  /* 0x00000040ff0d7424 */ /* 0x000fc400078e00ff */
[--C-:B------:R-:W-:Y:S02]  /*0780*/  IMAD R7, R19, 0x400, R9.reuse ;  /* 0x0000040013077824 */ /* 0x100fe400078e0209 */
[----:B------:R-:W-:Y:S01]  /*0790*/  IMAD R8, R15, 0x400, R9 ;  /* 0x000004000f087824 */ /* 0x000fe200078e0209 */
[----:B------:R-:W-:Y:S01]  /*07a0*/  LOP3.LUT R9, R3, R9, RZ, 0xfc, !PT ;  /* 0x0000000903097212 */ /* 0x000fe200078efcff */
[----:B------:R-:W-:Y:S01]  /*07b0*/  IMAD.U32 R3, RZ, RZ, UR5 ;  /* 0x00000005ff037e24 */ /* 0x000fe2000f8e00ff */
[----:B------:R-:W-:Y:S01]  /*07c0*/  USHF.R.S32.HI UR5, URZ, 0x1f, UR42 ;  /* 0x0000001f3f057899 */ /* 0x000fe2000801142a */
[----:B------:R-:W-:Y:S01]  /*07d0*/  IMAD R14, R19, 0x10, R5 ;  /* 0x00000010130e7824 */ /* 0x000fe200078e0205 */
[----:B------:R-:W-:Y:S01]  /*07e0*/  LEA R5, R16, UR4, 0x1 ;  /* 0x0000000410057c11 */ /* 0x000fe2000f8e08ff */
[----:B------:R-:W-:Y:S02]  /*07f0*/  IMAD.IADD R7, R7, 0x1, R4 ;  /* 0x0000000107077824 */ /* 0x000fe400078e0204 */
[----:B------:R-:W-:Y:S01]  /*0800*/  IMAD.IADD R8, R4, 0x1, R8 ;  /* 0x0000000104087824 */ /* 0x000fe200078e0208 */
[----:B------:R1:W-:Y:S01]  /*0810*/  STL [R1+0x60], R14 ;  /* 0x0000600e01007387 */ /* 0x0003e20000100800 */
[----:B------:R-:W-:Y:S01]  /*0820*/  IMAD.U32 R4, RZ, RZ, UR5 ;  /* 0x00000005ff047e24 */ /* 0x000fe2000f8e00ff */
[----:B------:R-:W-:Y:S01]  /*0830*/  SEL R4, R6, 0xffffffe0, !P4 ;  /* 0xffffffe006047807 */ /* 0x000fe20006000000 */
[----:B------:R-:W-:Y:S01]  /*0840*/  IMAD.U32 R3, RZ, RZ, UR6 ;  /* 0x00000006ff037e24 */ /* 0x000fe2000f8e00ff */
[----:B------:R2:W-:Y:S01]  /*0850*/  STL [R1+0x2c], R5 ;  /* 0x00002c0501007387 */ /* 0x0005e20000100800 */
[----:B------:R-:W-:Y:S01]  /*0860*/  IMAD.MOV.U32 R10, RZ, RZ, -0x10 ;  /* 0xfffffff0ff0a7424 */ /* 0x000fe200078e00ff */
[----:B------:R-:W-:Y:S01]  /*0870*/  UIADD3 UR6, UR4, 0xc000, URZ ;  /* 0x0000c00004067890 */ /* 0x000fe2000fffe03f */
[----:B------:R-:W-:Y:S01]  /*0880*/  IMAD.U32 R3, RZ, RZ, UR5 ;  /* 0x00000005ff037e24 */ /* 0x000fe2000f8e00ff */
[----:B------:R-:W-:Y:S01]  /*0890*/  SEL R3, R13, 0xffffffc0, !P3 ;  /* 0xffffffc00d037807 */ /* 0x000fe20005800000 */
[----:B------:R-:W-:Y:S01]  /*08a0*/  UIADD3 UR5, UR4, 0x12000, URZ ;  /* 0x0001200004057890 */ /* 0x000fe2000fffe03f */
[----:B------:R-:W-:-:S02]  /*08b0*/  SEL R10, R10, 0x10, !P0 ;  /* 0x000000100a0a7807 */ /* 0x000fc40004000000 */
[----:B------:R-:W-:-:S03]  /*08c0*/  SEL R6, R6, 0xffffffe0, !P6 ;  /* 0xffffffe006067807 */ /* 0x000fc60007000000 */
        /* <DEDUP_REMOVED lines=20> */
[----:B---3--:R-:W-:Y:S02]  /*0a10*/  LEA R0, R9, UR4, 0x1 ;  /* 0x0000000409007c11 */ /* 0x008fe4000f8e08ff */
[----:B-1----:R-:W-:Y:S01]  /*0a20*/  LEA R11, R7, UR4, 0x1 ;  /* 0x00000004070b7c11 */ /* 0x002fe2000f8e08ff */
[----:B------:R-:W-:-:S04]  /*0a30*/  ULDC.64 UR4, c[0x0][0x208] ;  /* 0x0000820000047ab9 */ /* 0x000fc80000000a00 */
[----:B------:R-:W-:Y:S01]  /*0a40*/  STL [R1+0x8], R11 ;  /* 0x0000080b01007387 */ /* 0x000fe20000100800 */
[C---:B------:R-:W-:Y:S02]  /*0a50*/  IMAD.IADD R7, R11.reuse, 0x1, R6 ;  /* 0x000000010b077824 */ /* 0x040fe400078e0206 */
[----:B------:R-:W-:Y:S01]  /*0a60*/  IMAD.IADD R9, R11, 0x1, R5 ;  /* 0x000000010b097824 */ /* 0x000fe200078e0205 */
[----:B------:R1:W-:Y:S04]  /*0a70*/  STL [R1+0x4c], R4 ;  /* 0x00004c0401007387 */ /* 0x0003e80000100800 */
[----:B------:R-:W-:Y:S04]  /*0a80*/  STL [R1+0x1c], R8 ;  /* 0x00001c0801007387 */ /* 0x000fe80000100800 */
[----:B------:R-:W-:Y:S01]  /*0a90*/  STL [R1+0x74], R12 ;  /* 0x0000740c01007387 */ /* 0x000fe20000100800 */
[----:B-1----:R-:W-:-:S05]  /*0aa0*/  IMAD.IADD R4, R10, 0x1, R4 ;  /* 0x000000010a047824 */ /* 0x002fca00078e0204 */
        /* <DEDUP_REMOVED lines=11> */
.L_x_730:
        /* <DEDUP_REMOVED lines=67> */
.L_x_702:
        /* <DEDUP_REMOVED lines=27> */
[----:B------:R-:W-:Y:S01]  /*1140*/  UISETP.NE.AND UP0, UPT, UR33, -0x1, UPT ;  /* 0xffffffff2100788c */ /* 0x000fe2000bf05270 */
[----:B------:R-:W1:Y:S01]  /*1150*/  I2F.RP R4, R8 ;  /* 0x0000000800047306 */ /* 0x000e620000209400 */
[----:B------:R-:W-:Y:S01]  /*1160*/  USHF.L.U64.HI UR17, UR42, 0x7, UR55 ;  /* 0x000000072a117899 */ /* 0x000fe20008010237 */
[----:B------:R-:W-:Y:S01]  /*1170*/  ULDC.U8 UR19, c[0x0][0x3d8] ;  /* 0x0000f60000137ab9 */ /* 0x000fe20000000000 */
[----:B--2---:R-:W-:-:S02]  /*1180*/  UIMAD.WIDE.U32 UR26, UR7, UR10, URZ ;  /* 0x0000000a071a72a5 */ /* 0x004fc4000f8e003f */
[----:B------:R-:W-:Y:S02]  /*1190*/  USEL UR17, UR17, URZ, UP2 ;  /* 0x0000003f11117287 */ /* 0x000fe40009000000 */
[----:B------:R-:W-:Y:S02]  /*11a0*/  UIMAD UR45, UR7, UR11, UR27 ;  /* 0x0000000b072d72a4 */ /* 0x000fe4000f8e021b */
[----:B------:R-:W-:Y:S01]  /*11b0*/  @!UP1 UIMAD UR7, UR55, UR8, URZ ;  /* 0x00000008370792a4 */ /* 0x000fe2000f8e023f */
[----:B------:R-:W-:Y:S01]  /*11c0*/  @UP1 ULDC.64 UR10, c[0x0][0x420] ;  /* 0x00010800000a1ab9 */ /* 0x000fe20000000a00 */
[----:B------:R-:W-:Y:S01]  /*11d0*/  USEL UR27, UR12, URZ, UP2 ;  /* 0x0000003f0c1b7287 */ /* 0x000fe20009000000 */
[----:B-1----:R-:W1:Y:S01]  /*11e0*/  MUFU.RCP R4, R4 ;  /* 0x0000000400047308 */ /* 0x002e620000001000 */
[----:B------:R-:W-:Y:S02]  /*11f0*/  @!UP1 UIMAD UR32, UR42, UR9, UR7 ;  /* 0x000000092a2092a4 */ /* 0x000fe4000f8e0207 */
[----:B------:R-:W-:-:S02]  /*1200*/  UIADD3 UR7, UR29, 0x3f, URZ ;  /* 0x0000003f1d077890 */ /* 0x000fc4000fffe03f */
[----:B------:R-:W-:Y:S02]  /*1210*/  @UP1 UIMAD.WIDE.U32 UR38, UR16, UR10, URZ ;  /* 0x0000000a102612a5 */ /* 0x000fe4000f8e003f */
[----:B------:R-:W-:Y:S02]  /*1220*/  USHF.R.S32.HI UR18, URZ, 0x1f, UR7 ;  /* 0x0000001f3f127899 */ /* 0x000fe40008011407 */
[----:B------:R-:W-:Y:S02]  /*1230*/  @UP1 UIMAD UR46, UR16, UR11, UR39 ;  /* 0x0000000b102e12a4 */ /* 0x000fe4000f8e0227 */
[----:B------:R-:W-:Y:S02]  /*1240*/  ULEA.HI UR41, UR18, UR7, URZ, 0x6 ;  /* 0x0000000712297291 */ /* 0x000fe4000f8f303f */
[----:B------:R-:W-:Y:S02]  /*1250*/  UIMAD UR7, UR40, UR42, URZ ;  /* 0x0000002a280772a4 */ /* 0x000fe4000f8e023f */
[----:B------:R-:W-:Y:S01]  /*1260*/  UIMAD.WIDE.U32 UR12, UR16, UR34, URZ ;  /* 0x00000022100c72a5 */ /* 0x000fe2000f8e003f */
[----:B-1----:R-:W-:Y:S01]  /*1270*/  VIADD R4, R4, 0xffffffe ;  /* 0x0ffffffe04047836 */ /* 0x002fe20000000000 */
[----:B------:R-:W-:-:S02]  /*1280*/  UIMAD.WIDE UR8, UR58, UR57, URZ ;  /* 0x000000393a0872a5 */ /* 0x000fc4000f8e023f */
[----:B------:R-:W-:Y:S01]  /*1290*/  UIMAD.WIDE.U32 UR10, UR42, UR56, URZ ;  /* 0x000000382a0a72a5 */ /* 0x000fe2000f8e003f */
[----:B------:R-:W1:Y:S01]  /*12a0*/  F2I.FTZ.U32.TRUNC.NTZ R5, R4 ;  /* 0x0000000400057305 */ /* 0x000e62000021f000 */
[----:B------:R-:W-:Y:S02]  /*12b0*/  UIMAD UR7, UR55, UR56, UR7 ;  /* 0x00000038370772a4 */ /* 0x000fe4000f8e0207 */
[----:B------:R-:W-:Y:S02]  /*12c0*/  USEL UR54, UR14, UR12, !UP1 ;  /* 0x0000000c0e367287 */ /* 0x000fe4000c800000 */
[----:B------:R-:W-:Y:S02]  /*12d0*/  @UP1 UIADD3 UR44, UR13, UR23, URZ ;  /* 0x000000170d2c1290 */ /* 0x000fe4000fffe03f */
[----:B------:R-:W-:Y:S02]  /*12e0*/  UIMAD.WIDE.U32 UR14, UR8, UR10, URZ ;  /* 0x0000000a080e72a5 */ /* 0x000fe4000f8e003f */
[----:B------:R-:W-:-:S02]  /*12f0*/  UIMAD UR13, UR9, UR10, URZ ;  /* 0x0000000a090d72a4 */ /* 0x000fc4000f8e023f */
        /* <DEDUP_REMOVED lines=9> */
[----:B------:R-:W-:Y:S01]  /*1390*/  UIADD3 UR43, UR15, UR7, URZ ;  /* 0x000000070f2b7290 */ /* 0x000fe2000fffe03f */
[----:B------:R-:W-:Y:S01]  /*13a0*/  IMAD.HI.U32 R5, R5, R6, R4 ;  /* 0x0000000605057227 */ /* 0x000fe200078e0004 */
[----:B------:R-:W-:Y:S01]  /*13b0*/  MOV R4, R7 ;  /* 0x0000000700047202 */ /* 0x000fe20000000f00 */
[----:B------:R-:W-:Y:S02]  /*13c0*/  UISETP.NE.AND UP3, UPT, UR19, URZ, UPT ;  /* 0x0000003f1300728c */ /* 0x000fe4000bf65270 */
[----:B------:R-:W-:Y:S02]  /*13d0*/  USHF.R.S32.HI UR23, URZ, 0x1f, UR14 ;  /* 0x0000001f3f177899 */ /* 0x000fe4000801140e */
[----:B------:R-:W-:Y:S01]  /*13e0*/  IMAD.HI.U32 R6, R5, R4, RZ ;  /* 0x0000000405067227 */ /* 0x000fe200078e00ff */
[----:B------:R-:W-:Y:S02]  /*13f0*/  UIADD3 UR7, UP2, UR14, UR27, URZ ;  /* 0x0000001b0e077290 */ /* 0x000fe4000ff5e03f */
[----:B------:R-:W-:Y:S01]  /*1400*/  UIMAD UR13, UR9, UR16, URZ ;  /* 0x00000010090d72a4 */ /* 0x000fe2000f8e023f */
[----:B------:R-:W-:Y:S01]  /*1410*/  IMAD.MOV R5, RZ, RZ, -R6 ;  /* 0x000000ffff057224 */ /* 0x000fe200078e0a06 */
[----:B------:R-:W-:-:S02]  /*1420*/  UIADD3.X UR10, UR23, UR17, URZ, UP2, !UPT ;  /* 0x00000011170a7290 */ /* 0x000fc400097fe43f */
[----:B------:R-:W-:Y:S01]  /*1430*/  UIMAD UR9, UR9, UR7, URZ ;  /* 0x00000007090972a4 */ /* 0x000fe2000f8e023f */
[C---:B------:R-:W-:Y:S01]  /*1440*/  IMAD R4, R8.reuse, R5, R4 ;  /* 0x0000000508047224 */ /* 0x040fe200078e0204 */
[----:B------:R-:W-:Y:S01]  /*1450*/  @UP0 UIADD3 UR24, UR31, UR33, URZ ;  /* 0x000000211f180290 */ /* 0x000fe2000fffe03f */
[----:B------:R-:W-:Y:S01]  /*1460*/  @UP0 ULDC.64 UR18, c[0x0][0x250] ;  /* 0x0000940000120ab9 */ /* 0x000fe20000000a00 */
[----:B------:R-:W-:Y:S02]  /*1470*/  @UP1 UIADD3 UR43, UR11, UR13, URZ ;  /* 0x0000000d0b2b1290 */ /* 0x000fe4000fffe03f */
[----:B------:R-:W-:Y:S01]  /*1480*/  ISETP.GT.U32.AND P1, PT, R8, R4, PT ;  /* 0x000000040800720c */ /* 0x000fe20003f24070 */
[----:B------:R-:W-:Y:S01]  /*1490*/  UIMAD UR9, UR8, UR10, UR9 ;  /* 0x0000000a080972a4 */ /* 0x000fe2000f8e0209 */
[----:B------:R-:W-:Y:S01]  /*14a0*/  ULDC UR59, c[0x0][0x2c4] ;  /* 0x0000b100003b7ab9 */ /* 0x000fe20000000800 */
[----:B------:R-:W-:Y:S02]  /*14b0*/  @UP0 UIMAD.WIDE.U32 UR10, UR24, UR18, URZ ;  /* 0x00000012180a02a5 */ /* 0x000fe4000f8e003f */
[----:B------:R-:W-:-:S02]  /*14c0*/  @UP0 UIMAD UR15, UR24, UR19, URZ ;  /* 0x00000013180f02a4 */ /* 0x000fc4000f8e023f */
[----:B------:R-:W-:Y:S02]  /*14d0*/  UIMAD.WIDE.U32 UR24, UR8, UR7, URZ ;  /* 0x00000007081872a5 */ /* 0x000fe4000f8e003f */
[----:B------:R-:W-:Y:S01]  /*14e0*/  @UP3 UIMAD UR7, UR42, UR59, URZ ;  /* 0x0000003b2a0732a4 */ /* 0x000fe2000f8e023f */
[----:B------:R-:W-:-:S03]  /*14f0*/  ULDC.U8 UR20, c[0x0][0x480] ;  /* 0x0001200000147ab9 */ /* 0x000fc60000000000 */
[----:B------:R-:W-:Y:S01]  /*1500*/  @!P1 IMAD.IADD R4, R4, 0x1, -R8 ;  /* 0x0000000104049824 */ /* 0x000fe200078e0a08 */
[----:B------:R-:W-:Y:S01]  /*1510*/  @!P1 IADD3 R6, R6, 0x1, RZ ;  /* 0x0000000106069810 */ /* 0x000fe20007ffe0ff */
[----:B------:R-:W-:Y:S01]  /*1520*/  @UP0 UIADD3 UR22, UR31, UR33, URZ ;  /* 0x000000211f160290 */ /* 0x000fe2000fffe03f */
[----:B------:R-:W-:Y:S01]  /*1530*/  PLOP3.LUT P1, PT, PT, PT, UP0, 0x80, 0x0 ;  /* 0x000000000000781c */ /* 0x000fe20003f2f008 */
[----:B------:R-:W-:Y:S01]  /*1540*/  UISETP.NE.AND UP4, UPT, UR20, URZ, UPT ;  /* 0x0000003f1400728c */ /* 0x000fe2000bf85270 */
[----:B------:R-:W-:Y:S01]  /*1550*/  ISETP.GE.U32.AND P0, PT, R4, R8, PT ;  /* 0x000000080400720c */ /* 0x000fe20003f06070 */
[----:B------:R-:W-:Y:S01]  /*1560*/  @UP3 USEL UR8, UR7, UR16, !UP1 ;  /* 0x0000001007083287 */ /* 0x000fe2000c800000 */
[----:B------:R-:W-:Y:S01]  /*1570*/  LOP3.LUT R4, R9, UR53, RZ, 0x3c, !PT ;  /* 0x0000003509047c12 */ /* 0x000fe2000f8e3cff */
[----:B------:R-:W-:Y:S01]  /*1580*/  @UP0 ULDC.64 UR20, c[0x0][0x248] ;  /* 0x0000920000140ab9 */ /* 0x000fe20000000a00 */
[----:B------:R-:W-:Y:S01]  /*1590*/  @UP3 ULDC UR7, c[0x0][0x2e4] ;  /* 0x0000b90000073ab9 */ /* 0x000fe20000000800 */
[----:B------:R-:W-:Y:S01]  /*15a0*/  @UP0 UIMAD.WIDE.U32 UR12, UR22, UR20, URZ ;  /* 0x00000014160c02a5 */ /* 0x000fe2000f8e003f */
[----:B------:R-:W-:Y:S01]  /*15b0*/  ISETP.GE.AND P2, PT, R4, RZ, PT ;  /* 0x000000ff0400720c */ /* 0x000fe20003f46270 */
[----:B------:R-:W-:-:S02]  /*15c0*/  @UP3 UIMAD UR17, UR53, UR7, UR8 ;  /* 0x00000007351132a4 */ /* 0x000fc4000f8e0208 */
[----:B------:R-:W-:Y:S02]  /*15d0*/  UIMAD UR47, UR53, UR58, URZ ;  /* 0x0000003a352f72a4 */ /* 0x000fe4000f8e023f */
[----:B------:R-:W-:Y:S02]  /*15e0*/  @UP0 UIMAD UR22, UR22, UR21, URZ ;  /* 0x00000015161602a4 */ /* 0x000fe4000f8e023f */
[----:B------:R-:W-:Y:S01]  /*15f0*/  @!UP3 UIMAD UR7, UR42, UR57, UR53 ;  /* 0x000000392a07b2a4 */ /* 0x000fe2000f8e0235 */
[----:B------:R-:W-:Y:S01]  /*1600*/  @P0 VIADD R6, R6, 0x1 ;  /* 0x0000000106060836 */ /* 0x000fe20000000000 */
[----:B------:R-:W-:Y:S01]  /*1610*/  @!UP1 UIADD3 UR46, UR37, UR32, URZ ;  /* 0x00000020252e9290 */ /* 0x000fe2000fffe03f */
[----:B------:R-:W-:Y:S01]  /*1620*/  PLOP3.LUT P0, PT, PT, PT, UP3, 0x80, 0x0 ;  /* 0x000000000000781c */ /* 0x000fe20003f0f038 */
[----:B------:R-:W-:Y:S02]  /*1630*/  USEL UR49, UR26, URZ, UP4 ;  /* 0x0000003f1a317287 */ /* 0x000fe4000a000000 */
[----:B------:R-:W-:Y:S01]  /*1640*/  USEL UR48, UR45, URZ, UP4 ;  /* 0x0000003f2d307287 */ /* 0x000fe2000a000000 */
[----:B------:R-:W-:Y:S01]  /*1650*/  @!P2 IADD3 R6, -R6, RZ, RZ ;  /* 0x000000ff0606a210 */ /* 0x000fe20007ffe1ff */
[----:B------:R-:W-:Y:S01]  /*1660*/  USHF.R.S32.HI UR50, URZ, 0x1f, UR28 ;  /* 0x0000001f3f327899 */ /* 0x000fe2000801141c */
[----:B------:R-:W-:Y:S01]  /*1670*/  @!P3 LOP3.LUT R6, RZ, R9, RZ, 0x33, !PT ;  /* 0x00000009ff06b212 */ /* 0x000fe200078e33ff */
[----:B------:R-:W-:-:S02]  /*1680*/  USHF.R.S32.HI UR51, URZ, 0x1f, UR47 ;  /* 0x0000001f3f337899 */ /* 0x000fc4000801142f */
[----:B------:R-:W-:Y:S02]  /*1690*/  @UP0 UIADD3 UR40, UR11, UR15, URZ ;  /* 0x0000000f0b280290 */ /* 0x000fe4000fffe03f */
[----:B------:R-:W-:Y:S02]  /*16a0*/  @!UP3 UIMAD UR17, UR7, UR59, URZ ;  /* 0x0000003b0711b2a4 */ /* 0x000fe4000f8e023f */
        /* <DEDUP_REMOVED lines=17> */
.L_x_704:
        /* <DEDUP_REMOVED lines=13> */
.L_x_705:
        /* <DEDUP_REMOVED lines=11> */
.L_x_706:
[----:B------:R-:W-:-:S04]  /*1940*/  UIMAD UR7, UR42, UR57, UR53 ;  /* 0x000000392a0772a4 */ /* 0x000fc8000f8e0235 */
[----:B------:R-:W-:-:S12]  /*1950*/  UIMAD UR7, UR7, UR56, URZ ;  /* 0x00000038070772a4 */ /* 0x000fd8000f8e023f */
.L_x_707:
        /* <DEDUP_REMOVED lines=9> */
[----:B------:R-:W-:-:S02]  /*19f0*/  UIMAD UR7, UR15, UR8, URZ ;  /* 0x000000080f0772a4 */ /* 0x000fc4000f8e023f */
[----:B------:R-:W-:Y:S01]  /*1a00*/  UIADD3 UR16, UR14, UR17, URZ ;  /* 0x000000110e107290 */ /* 0x000fe2000fffe03f */
[----:B------:R-:W-:Y:S01]  /*1a10*/  ULDC.64 UR12, c[0x0][0x258] ;  /* 0x00009600000c7ab9 */ /* 0x000fe20000000a00 */
[----:B------:R-:W-:Y:S01]  /*1a20*/  ULDC.64 UR36, c[0x0][0x2b0] ;  /* 0x0000ac0000247ab9 */ /* 0x000fe20000000a00 */
[----:B------:R-:W-:Y:S01]  /*1a30*/  ULDC.64 UR38, c[0x0][0x478] ;  /* 0x00011e0000267ab9 */ /* 0x000fe20000000a00 */
[----:B------:R-:W-:Y:S02]  /*1a40*/  ULEA.HI.SX32 UR25, UR41, 0xffffffff, 0x1a ;  /* 0xffffffff29197891 */ /* 0x000fe4000f8fd23f */
[----:B------:R-:W-:Y:S01]  /*1a50*/  UIMAD.WIDE UR16, UR16, 0x4, UR36 ;  /* 0x00000004101078a5 */ /* 0x000fe2000f8e0224 */
[----:B--2---:R-:W-:-:S04]  /*1a60*/  IMAD R7, R14, UR23, RZ ;  /* 0x000000170e077c24 */ /* 0x004fc8000f8e02ff */
[----:B------:R-:W-:Y:S01]  /*1a70*/  IMAD R7, R15, UR14, R7 ;  /* 0x0000000e0f077c24 */ /* 0x000fe2000f8e0207 */
[----:B-1----:R-:W-:-:S04]  /*1a80*/  SHF.R.S32.HI R12, RZ, 0x1f, R16 ;  /* 0x0000001fff0c7819 */ /* 0x002fc80000011410 */
[-C--:B------:R-:W-:Y:S02]  /*1a90*/  LEA.HI R4, R12, R16.reuse, RZ, 0x3 ;  /* 0x000000100c047211 */ /* 0x080fe400078f18ff */
[----:B---3--:R-:W-:Y:S02]  /*1aa0*/  SHF.R.S32.HI R38, RZ, 0x1f, R38 ;  /* 0x0000001fff267819 */ /* 0x008fe40000011426 */
[----:B------:R-:W-:Y:S02]  /*1ab0*/  LOP3.LUT R4, R4, 0xfffffff8, RZ, 0xc0, !PT ;  /* 0xfffffff804047812 */ /* 0x000fe400078ec0ff */
[----:B----4-:R-:W-:Y:S02]  /*1ac0*/  LEA.HI R38, R38, R39, RZ, 0x3 ;  /* 0x0000002726267211 */ /* 0x010fe400078f18ff */
[----:B------:R-:W-:Y:S01]  /*1ad0*/  LEA.HI R12, R12, R16, RZ, 0x5 ;  /* 0x000000100c0c7211 */ /* 0x000fe200078f28ff */
[----:B------:R-:W-:Y:S01]  /*1ae0*/  IMAD.IADD R31, R16, 0x1, -R4 ;  /* 0x00000001101f7824 */ /* 0x000fe200078e0a04 */
[----:B------:R-:W-:-:S02]  /*1af0*/  SHF.R.S32.HI R38, RZ, 0x3, R38 ;  /* 0x00000003ff267819 */ /* 0x000fc40000011426 */
[----:B------:R-:W-:Y:S01]  /*1b00*/  LOP3.LUT R30, R12, 0xffffffe0, RZ, 0xc0, !PT ;  /* 0xffffffe00c1e7812 */ /* 0x000fe200078ec0ff */
[----:B------:R-:W-:Y:S01]  /*1b10*/  IMAD.SHL.U32 R4, R31, 0x8, RZ ;  /* 0x000000081f047824 */ /* 0x000fe200078e00ff */
[----:B------:R-:W-:Y:S02]  /*1b20*/  SHF.R.S32.HI R34, RZ, 0x1f, R38 ;  /* 0x0000001fff227819 */ /* 0x000fe40000011426 */
[----:B------:R-:W-:Y:S01]  /*1b30*/  IADD3 R10, P0, R38, UR14, RZ ;  /* 0x0000000e260a7c10 */ /* 0x000fe2000ff1e0ff */
[----:B------:R-:W-:Y:S01]  /*1b40*/  IMAD.IADD R30, R16, 0x1, -R30 ;  /* 0x00000001101e7824 */ /* 0x000fe200078e0a1e */
[----:B------:R-:W-:Y:S02]  /*1b50*/  SHF.R.S32.HI R5, RZ, 0x1f, R4 ;  /* 0x0000001fff057819 */ /* 0x000fe40000011404 */
[----:B------:R-:W-:Y:S02]  /*1b60*/  IADD3.X R9, R34, UR23, RZ, P0, !PT ;  /* 0x0000001722097c10 */ /* 0x000fe400087fe4ff */
[----:B------:R-:W-:Y:S01]  /*1b70*/  IADD3 R8, P0, R4, UR10, RZ ;  /* 0x0000000a04087c10 */ /* 0x000fe2000ff1e0ff */
[----:B------:R-:W-:Y:S01]  /*1b80*/  USHF.L.U32 UR10, UR11, 0x6, URZ ;  /* 0x000000060b0a7899 */ /* 0x000fe2000800063f */
[----:B------:R-:W-:Y:S01]  /*1b90*/  SHF.R.S32.HI R12, RZ, 0x5, R12 ;  /* 0x00000005ff0c7819 */ /* 0x000fe2000001140c */
[----:B------:R-:W-:Y:S01]  /*1ba0*/  IMAD R11, R9, UR34, RZ ;  /* 0x00000022090b7c24 */ /* 0x000fe2000f8e02ff */
[----:B------:R-:W-:-:S03]  /*1bb0*/  IADD3.X R9, R5, UR46, RZ, P0, !PT ;  /* 0x0000002e05097c10 */ /* 0x000fc600087fe4ff */
[----:B------:R-:W-:Y:S02]  /*1bc0*/  IMAD R13, R10, UR35, R11 ;  /* 0x000000230a0d7c24 */ /* 0x000fe4000f8e020b */
[----:B------:R-:W-:Y:S01]  /*1bd0*/  IMAD.WIDE.U32 R8, R14, UR14, R8 ;  /* 0x0000000e0e087c25 */ /* 0x000fe2000f8e0008 */
[----:B------:R-:W-:Y:S02]  /*1be0*/  UIMAD UR14, UR53, UR9, UR7 ;  /* 0x00000009350e72a4 */ /* 0x000fe4000f8e0207 */
[----:B------:R-:W-:Y:S01]  /*1bf0*/  UIMAD UR7, UR15, UR12, URZ ;  /* 0x0000000c0f0772a4 */ /* 0x000fe2000f8e023f */
[----:B------:R-:W-:Y:S01]  /*1c00*/  IMAD.WIDE.U32 R10, R10, UR34, R4 ;  /* 0x000000220a0a7c25 */ /* 0x000fe2000f8e0004 */
[----:B------:R-:W-:Y:S02]  /*1c10*/  USHF.R.S32.HI UR9, URZ, 0x1f, UR10 ;  /* 0x0000001f3f097899 */ /* 0x000fe4000801140a */
[----:B------:R-:W-:Y:S01]  /*1c20*/  UIMAD UR15, UR53, UR13, UR7 ;  /* 0x0000000d350f72a4 */ /* 0x000fe2000f8e0207 */
[----:B------:R-:W-:Y:S01]  /*1c30*/  IMAD.IADD R9, R9, 0x1, R7 ;  /* 0x0000000109097824 */ /* 0x000fe200078e0207 */
[----:B------:R-:W-:Y:S01]  /*1c40*/  IADD3 R10, P0, R10, UR54, RZ ;  /* 0x000000360a0a7c10 */ /* 0x000fe2000ff1e0ff */
[----:B------:R-:W-:Y:S01]  /*1c50*/  IMAD.U32 R7, RZ, RZ, UR8 ;  /* 0x00000008ff077e24 */ /* 0x000fe2000f8e00ff */
[----:B------:R-:W-:Y:S01]  /*1c60*/  UIADD3 UR8, UP1, UP0, UR24, UR10, UR47 ;  /* 0x0000000a18087290 */ /* 0x000fe2000f83e02f */
[----:B------:R-:W-:Y:S01]  /*1c70*/  IMAD R12, R12, UR11, R30 ;  /* 0x0000000b0c0c7c24 */ /* 0x000fe2000f8e021e */
[----:B------:R-:W-:Y:S01]  /*1c80*/  IADD3.X R11, R11, UR44, R13, P0, !PT ;  /* 0x0000002c0b0b7c10 */ /* 0x000fe200087fe40d */
[----:B------:R-:W-:Y:S01]  /*1c90*/  IMAD.WIDE.U32 R8, R7, UR53, R8 ;  /* 0x0000003507087c25 */ /* 0x000fe2000f8e0008 */
[----:B------:R-:W-:-:S02]  /*1ca0*/  UIADD3.X UR7, UR45, UR9, UR51, UP1, UP0 ;  /* 0x000000092d077290 */ /* 0x000fc40008fe0433 */
[----:B------:R-:W-:Y:S01]  /*1cb0*/  UIADD3 UR8, UP1, UP0, UR49, UR8, UR52 ;  /* 0x0000000831087290 */ /* 0x000fe2000f83e034 */
[----:B------:R-:W-:Y:S01]  /*1cc0*/  IMAD.U32 R7, RZ, RZ, UR12 ;  /* 0x0000000cff077e24 */ /* 0x000fe2000f8e00ff */
[----:B------:R-:W-:Y:S01]  /*1cd0*/  ULDC.64 UR12, c[0x0][0x210] ;  /* 0x00008400000c7ab9 */ /* 0x000fe20000000a00 */
[----:B------:R-:W-:Y:S01]  /*1ce0*/  VIADD R9, R9, UR14 ;  /* 0x0000000e09097c36 */ /* 0x000fe20008000000 */
[----:B------:R-:W-:Y:S01]  /*1cf0*/  UIADD3.X UR7, UR48, UR7, UR43, UP1, UP0 ;  /* 0x0000000730077290 */ /* 0x000fe20008fe042b */
[----:B------:R-:W-:Y:S01]  /*1d00*/  IMAD.WIDE.U32 R10, R7, UR53, R10 ;  /* 0x00000035070a7c25 */ /* 0x000fe2000f8e000a */
[----:B------:R-:W-:Y:S01]  /*1d10*/  IADD3 R7, P0, R12, UR8, RZ ;  /* 0x000000080c077c10 */ /* 0x000fe2000ff1e0ff */
[----:B------:R-:W-:Y:S01]  /*1d20*/  ULDC.64 UR8, c[0x0][0x400] ;  /* 0x0001000000087ab9 */ /* 0x000fe20000000a00 */
[----:B------:R-:W-:Y:S01]  /*1d30*/  UISETP.GE.AND UP0, UPT, UR29, 0x1, UPT ;  /* 0x000000011d00788c */ /* 0x000fe2000bf06270 */
[-C--:B------:R-:W-:Y:S01]  /*1d40*/  IMAD R13, R34, R14.reuse, RZ ;  /* 0x0000000e220d7224 */ /* 0x080fe200078e02ff */
[----:B------:R-:W-:Y:S01]  /*1d50*/  LEA.HI.X.SX32 R12, R12, UR7, 0x1, P0 ;  /* 0x000000070c0c7c11 */ /* 0x000fe200080f0eff */
[----:B------:R-:W-:Y:S01]  /*1d60*/  IMAD.WIDE.U32 R8, R38, R14, R8 ;  /* 0x0000000e26087225 */ /* 0x000fe200078e0008 */
[C---:B------:R-:W-:Y:S01]  /*1d70*/  LEA R28, P0, R7.reuse, UR8, 0x2 ;  /* 0x00000008071c7c11 */ /* 0x040fe2000f8010ff */
[----:B------:R-:W-:Y:S01]  /*1d80*/  ULDC.64 UR10, c[0x0][0x3e0] ;  /* 0x0000f800000a7ab9 */ /* 0x000fe20000000a00 */
[----:B------:R-:W-:Y:S01]  /*1d90*/  LEA R22, P2, R10, UR12, 0x1 ;  /* 0x0000000c0a167c11 */ /* 0x000fe2000f8408ff */
[----:B------:R-:W-:Y:S01]  /*1da0*/  IMAD R13, R38, R15, R13 ;  /* 0x0000000f260d7224 */ /* 0x000fe200078e020d */
        /* <DEDUP_REMOVED lines=10> */
[----:B------:R-:W-:Y:S01]  /*1e50*/  UIMAD UR8, UR50, UR18, URZ ;  /* 0x00000012320872a4 */ /* 0x000fe2000f8e023f */
[----:B------:R-:W-:Y:S01]  /*1e60*/  IMAD.U32 R8, RZ, RZ, UR18 ;  /* 0x00000012ff087e24 */ /* 0x000fe2000f8e00ff */
[----:B------:R-:W-:Y:S01]  /*1e70*/  UMOV UR7, UR25 ;  /* 0x0000001900077c82 */ /* 0x000fe20008000000 */
[----:B------:R-:W-:Y:S01]  /*1e80*/  UIMAD UR10, UR50, UR20, URZ ;  /* 0x00000014320a72a4 */ /* 0x000fe2000f8e023f */
[----:B------:R-:W-:Y:S01]  /*1e90*/  IMAD.U32 R7, RZ, RZ, UR20 ;  /* 0x00000014ff077e24 */ /* 0x000fe2000f8e00ff */
[----:B------:R-:W-:Y:S01]  /*1ea0*/  UIMAD UR11, UR28, UR19, UR8 ;  /* 0x000000131c0b72a4 */ /* 0x000fe2000f8e0208 */
[----:B------:R-:W-:Y:S01]  /*1eb0*/  VIADD R11, R38, 0x20 ;  /* 0x00000020260b7836 */ /* 0x000fe20000000000 */
[----:B------:R-:W-:Y:S01]  /*1ec0*/  UIMAD UR8, UR7, -0x40, UR29 ;  /* 0xffffffc0070878a4 */ /* 0x000fe2000f8e021d */
[----:B------:R-:W-:Y:S01]  /*1ed0*/  IMAD.WIDE.U32 R8, R8, UR28, R4 ;  /* 0x0000001c08087c25 */ /* 0x000fe2000f8e0004 */
[----:B------:R-:W-:-:S02]  /*1ee0*/  UIMAD UR10, UR28, UR21, UR10 ;  /* 0x000000151c0a72a4 */ /* 0x000fc4000f8e020a */
[----:B------:R-:W-:Y:S01]  /*1ef0*/  UIMAD UR9, UR30, -0x40, UR6 ;  /* 0xffffffc01e0978a4 */ /* 0x000fe2000f8e0206 */
[----:B------:R-:W-:Y:S01]  /*1f00*/  IMAD.WIDE.U32 R4, R7, UR28, R4 ;  /* 0x0000001c07047c25 */ /* 0x000fe2000f8e0004 */
[----:B------:R-:W-:-:S03]  /*1f10*/  ISETP.GE.AND P0, PT, R11, UR8, PT ;  /* 0x000000080b007c0c */ /* 0x000fc6000bf06270 */
[----:B------:R-:W-:Y:S01]  /*1f20*/  IMAD.MOV.U32 R36, RZ, RZ, R12 ;  /* 0x000000ffff247224 */ /* 0x000fe200078e000c */
[----:B------:R-:W-:Y:S01]  /*1f30*/  IADD3 R8, P3, R8, UR26, RZ ;  /* 0x0000001a08087c10 */ /* 0x000fe2000ff7e0ff */
[----:B------:R-:W-:Y:S01]  /*1f40*/  IMAD.U32 R10, RZ, RZ, UR11 ;  /* 0x0000000bff0a7e24 */ /* 0x000fe2000f8e00ff */
[----:B------:R-:W-:Y:S01]  /*1f50*/  IADD3 R4, P1, R4, UR27, RZ ;  /* 0x0000001b04047c10 */ /* 0x000fe2000ff3e0ff */
[----:B------:R-:W-:Y:S01]  /*1f60*/  IMAD.U32 R7, RZ, RZ, UR10 ;  /* 0x0000000aff077e24 */ /* 0x000fe2000f8e00ff */
[----:B------:R-:W-:Y:S01]  /*1f70*/  ISETP.GE.AND P2, PT, R11, UR9, PT ;  /* 0x000000090b007c0c */ /* 0x000fe2000bf46270 */
[----:B------:R-:W-:Y:S01]  /*1f80*/  ULDC.64 UR10, c[0x0][0x268] ;  /* 0x00009a00000a7ab9 */ /* 0x000fe20000000a00 */
[----:B------:R-:W-:Y:S01]  /*1f90*/  IMAD.SHL.U32 R11, R15, 0x40, RZ ;  /* 0x000000400f0b7824 */ /* 0x000fe200078e00ff */
[----:B------:R-:W-:Y:S01]  /*1fa0*/  IADD3.X R9, R9, UR40, R10, P3, !PT ;  /* 0x0000002809097c10 */ /* 0x000fe20009ffe40a */
[----:B------:R-:W-:Y:S01]  /*1fb0*/  IMAD.WIDE.U32 R14, R14, 0x40, RZ ;  /* 0x000000400e0e7825 */ /* 0x000fe200078e00ff */
[----:B------:R-:W-:-:S03]  /*1fc0*/  IADD3.X R5, R5, UR32, R7, P1, !PT ;  /* 0x0000002005057c10 */ /* 0x000fc60008ffe407 */
[----:B------:R-:W-:Y:S01]  /*1fd0*/  IMAD.MOV.U32 R37, RZ, RZ, R13 ;  /* 0x000000ffff257224 */ /* 0x000fe200078e000d */
[----:B------:R-:W-:Y:S01]  /*1fe0*/  ISETP.GE.AND P3, PT, R38, UR9, PT ;  /* 0x0000000926007c0c */ /* 0x000fe2000bf66270 */
[C---:B------:R-:W-:Y:S01]  /*1ff0*/  IMAD R7, R17.reuse, UR10, RZ ;  /* 0x0000000a11077c24 */ /* 0x040fe2000f8e02ff */
[----:B------:R-:W-:Y:S01]  /*2000*/  @!P0 IADD3 R16, P1, R36, R14, RZ ;  /* 0x0000000e24108210 */ /* 0x000fe20007f3e0ff */
[----:B------:R-:W-:Y:S01]  /*2010*/  IMAD.WIDE.U32 R8, R6, UR10, R8 ;  /* 0x0000000a06087c25 */ /* 0x000fe2000f8e0008 */
[C---:B------:R-:W-:Y:S01]  /*2020*/  @!P2 IADD3 R14, P5, R38.reuse, 0x20, RZ ;  /* 0x00000020260ea810 */ /* 0x040fe20007fbe0ff */
[----:B------:R-:W1:Y:S01]  /*2030*/  @!P2 LDC.64 R32, c[0x0][0x220] ;  /* 0x00008800ff20ab82 */ /* 0x000e620000000a00 */
[----:B------:R-:W-:Y:S01]  /*2040*/  @!P2 IADD3 R18, P4, R38, 0x20, RZ ;  /* 0x000000202612a810 */ /* 0x000fe20007f9e0ff */
[C---:B------:R-:W-:Y:S01]  /*2050*/  IMAD R7, R6.reuse, UR11, R7 ;  /* 0x0000000b06077c24 */ /* 0x040fe2000f8e0207 */
[----:B------:R-:W-:Y:S01]  /*2060*/  ULDC.64 UR10, c[0x0][0x260] ;  /* 0x00009800000a7ab9 */ /* 0x000fe20000000a00 */
[----:B------:R-:W-:Y:S01]  /*2070*/  @!P2 IMAD.MOV.U32 R12, RZ, RZ, R8 ;  /* 0x000000ffff0ca224 */ /* 0x000fe200078e0008 */
[----:B------:R-:W-:Y:S01]  /*2080*/  STL.64 [R1+0x40], R36 ;  /* 0x0000402401007387 */ /* 0x000fe20000100a00 */
[----:B------:R-:W-:Y:S01]  /*2090*/  IMAD R10, R17, UR10, RZ ;  /* 0x0000000a110a7c24 */ /* 0x000fe2000f8e02ff */
[----:B------:R-:W-:Y:S01]  /*20a0*/  @!P0 IADD3.X R17, R37, R15, R11, P1, !PT ;  /* 0x0000000f25118210 */ /* 0x000fe20000ffe40b */
[----:B------:R-:W3:Y:S01]  /*20b0*/  @!P3 LDC.64 R24, c[0x0][0x220] ;  /* 0x00008800ff18bb82 */ /* 0x000ee20000000a00 */
[----:B------:R-:W-:Y:S01]  /*20c0*/  PLOP3.LUT P1, PT, PT, PT, UP4, 0x80, 0x0 ;  /* 0x000000000000781c */ /* 0x000fe20003f2f048 */
[C---:B------:R-:W-:Y:S01]  /*20d0*/  IMAD R10, R6.reuse, UR11, R10 ;  /* 0x0000000b060a7c24 */ /* 0x040fe2000f8e020a */
[----:B------:R-:W-:Y:S01]  /*20e0*/  STL.64 [R1+0x38], R22 ;  /* 0x0000381601007387 */ /* 0x000fe20000100a00 */
[----:B------:R-:W-:Y:S01]  /*20f0*/  IMAD.WIDE.U32 R4, R6, UR10, R4 ;  /* 0x0000000a06047c25 */ /* 0x000fe2000f8e0004 */
[----:B------:R-:W-:-:S02]  /*2100*/  USHF.L.U32 UR9, UR35, 0x6, URZ ;  /* 0x0000000623097899 */ /* 0x000fc4000800063f */
[----:B------:R-:W-:Y:S01]  /*2110*/  UIMAD.WIDE.U32 UR10, UR34, 0x40, URZ ;  /* 0x00000040220a78a5 */ /* 0x000fe2000f8e003f */
[----:B------:R-:W-:Y:S01]  /*2120*/  IMAD.IADD R7, R9, 0x1, R7 ;  /* 0x0000000109077824 */ /* 0x000fe200078e0207 */
[----:B------:R-:W4:Y:S01]  /*2130*/  @!P2 LDC.64 R26, c[0x0][0x218] ;  /* 0x00008600ff1aab82 */ /* 0x000f220000000a00 */
[----:B------:R-:W-:Y:S02]  /*2140*/  @!P3 IMAD.MOV.U32 R6, RZ, RZ, R8 ;  /* 0x000000ffff06b224 */ /* 0x000fe400078e0008 */
[----:B------:R-:W-:Y:S01]  /*2150*/  IMAD.MOV.U32 R240, RZ, RZ, 0x20 ;  /* 0x00000020fff07424 */ /* 0x000fe200078e00ff */
[----:B------:R-:W-:-:S04]  /*2160*/  USHF.L.U32 UR12, UR30, 0x6, URZ ;  /* 0x000000061e0c7899 */ /* 0x000fc8000800063f */
[----:B------:R-:W-:Y:S01]  /*2170*/  @P1 BAR.SYNC.DEFER_BLOCKING 0x0 ;  /* 0x0000000000001b1d */ /* 0x000fe20000010000 */
[----:B------:R-:W-:Y:S02]  /*2180*/  @!P3 IMAD R8, R34, UR18, RZ ;  /* 0x000000122208bc24 */ /* 0x000fe4000f8e02ff */
[----:B------:R-:W-:Y:S02]  /*2190*/  @!P2 IMAD.X R9, RZ, RZ, R34, P5 ;  /* 0x000000ffff09a224 */ /* 0x000fe400028e0622 */
[C---:B------:R-:W-:Y:S01]  /*21a0*/  @!P3 IMAD R20, R38.reuse, UR19, R8 ;  /* 0x000000132614bc24 */ /* 0x040fe2000f8e0208 */
[----:B------:R-:W-:Y:S01]  /*21b0*/  CS2R R142, SRZ ;  /* 0x00000000008e7805 */ /* 0x000fe2000001ff00 */
[----:B------:R-:W-:Y:S01]  /*21c0*/  @!P2 IMAD R19, R9, UR18, RZ ;  /* 0x000000120913ac24 */ /* 0x000fe2000f8e02ff */
[----:B------:R-:W-:Y:S01]  /*21d0*/  CS2R R140, SRZ ;  /* 0x00000000008c7805 */ /* 0x000fe2000001ff00 */
[----:B------:R-:W-:Y:S01]  /*21e0*/  @!P2 IMAD.X R15, RZ, RZ, R34, P4 ;  /* 0x000000ffff0fa224 */ /* 0x000fe200020e0622 */
[----:B------:R-:W-:Y:S01]  /*21f0*/  CS2R R146, SRZ ;  /* 0x0000000000927805 */ /* 0x000fe2000001ff00 */
[----:B------:R-:W-:Y:S01]  /*2200*/  @!P3 IMAD.WIDE.U32 R8, R38, UR18, R6 ;  /* 0x000000122608bc25 */ /* 0x000fe2000f8e0006 */
[----:B------:R-:W-:-:S02]  /*2210*/  CS2R R144, SRZ ;  /* 0x0000000000907805 */ /* 0x000fc4000001ff00 */
[----:B------:R-:W-:Y:S02]  /*2220*/  CS2R R138, SRZ ;  /* 0x00000000008a7805 */ /* 0x000fe4000001ff00 */
[----:B------:R-:W-:Y:S01]  /*2230*/  CS2R R136, SRZ ;  /* 0x0000000000887805 */ /* 0x000fe2000001ff00 */
[----:B------:R-:W-:Y:S01]  /*2240*/  @!P2 IMAD.MOV.U32 R13, RZ, RZ, R7 ;  /* 0x000000ffff0da224 */ /* 0x000fe200078e0007 */
[----:B---3--:R-:W-:Y:S01]  /*2250*/  @!P3 LEA R6, P4, R8, R24, 0x1 ;  /* 0x000000180806b211 */ /* 0x008fe200078808ff */
[----:B------:R-:W-:Y:S01]  /*2260*/  @!P2 IMAD R7, R15, UR20, RZ ;  /* 0x000000140f07ac24 */ /* 0x000fe2000f8e02ff */
[----:B------:R-:W-:Y:S01]  /*2270*/  CS2R R134, SRZ ;  /* 0x0000000000867805 */ /* 0x000fe2000001ff00 */
[----:B------:R-:W-:Y:S01]  /*2280*/  @!P3 IMAD.IADD R9, R9, 0x1, R20 ;  /* 0x000000010909b824 */ /* 0x000fe200078e0214 */
[----:B------:R-:W-:Y:S01]  /*2290*/  CS2R R132, SRZ ;  /* 0x0000000000847805 */ /* 0x000fe2000001ff00 */
[----:B------:R-:W-:Y:S01]  /*22a0*/  @!P2 IMAD R20, R18, UR21, R7 ;  /* 0x000000151214ac24 */ /* 0x000fe2000f8e0207 */
[----:B------:R-:W-:Y:S01]  /*22b0*/  CS2R R126, SRZ ;  /* 0x00000000007e7805 */ /* 0x000fe2000001ff00 */
[----:B------:R-:W-:Y:S01]  /*22c0*/  IMAD.IADD R5, R5, 0x1, R10 ;  /* 0x0000000105057824 */ /* 0x000fe200078e020a */
[----:B------:R-:W-:Y:S01]  /*22d0*/  @!P3 LEA.HI.X R7, R8, R25, R9, 0x1, P4 ;  /* 0x000000190807b211 */ /* 0x000fe200020f0c09 */
[----:B------:R-:W-:Y:S01]  /*22e0*/  @!P2 IMAD R21, R14, UR19, R19 ;  /* 0x000000130e15ac24 */ /* 0x000fe2000f8e0213 */
[----:B------:R-:W3:Y:S01]  /*22f0*/  @!P3 LDC.64 R24, c[0x0][0x218] ;  /* 0x00008600ff18bb82 */ /* 0x000ee20000000a00 */
[----:B------:R-:W-:Y:S01]  /*2300*/  @!P2 IMAD.MOV.U32 R10, RZ, RZ, R4 ;  /* 0x000000ffff0aa224 */ /* 0x000fe200078e0004 */
[----:B------:R-:W-:Y:S01]  /*2310*/  @!P0 IADD3 R8, P6, R22, UR10, RZ ;  /* 0x0000000a16088c10 */ /* 0x000fe2000ffde0ff */
[----:B------:R-:W-:Y:S01]  /*2320*/  @!P2 IMAD.MOV.U32 R11, RZ, RZ, R5 ;  /* 0x000000ffff0ba224 */ /* 0x000fe200078e0005 */
[----:B------:R-:W-:Y:S01]  /*2330*/  CS2R R124, SRZ ;  /* 0x00000000007c7805 */ /* 0x000fe2000001ff00 */
[----:B------:R-:W-:Y:S01]  /*2340*/  @!P2 IMAD.WIDE.U32 R14, R14, UR18, R12 ;  /* 0x000000120e0eac25 */ /* 0x000fe2000f8e000c */
[----:B------:R-:W-:-:S02]  /*2350*/  CS2R R130, SRZ ;  /* 0x0000000000827805 */ /* 0x000fc4000001ff00 */
[----:B------:R-:W-:Y:S02]  /*2360*/  CS2R R128, SRZ ;  /* 0x0000000000807805 */ /* 0x000fe4000001ff00 */
[----:B------:R-:W-:Y:S01]  /*2370*/  CS2R R122, SRZ ;  /* 0x00000000007a7805 */ /* 0x000fe2000001ff00 */
[----:B------:R-:W-:Y:S01]  /*2380*/  @!P2 IMAD.WIDE.U32 R18, R18, UR20, R10 ;  /* 0x000000141212ac25 */ /* 0x000fe2000f8e000a */
[----:B-1----:R-:W-:Y:S02]  /*2390*/  @!P2 LEA R10, P1, R14, R32, 0x1 ;  /* 0x000000200e0aa211 */ /* 0x002fe400078208ff */
[----:B------:R-:W-:Y:S02]  /*23a0*/  CS2R R120, SRZ ;  /* 0x0000000000787805 */ /* 0x000fe4000001ff00 */
[----:B------:R-:W-:Y:S01]  /*23b0*/  CS2R R118, SRZ ;  /* 0x0000000000767805 */ /* 0x000fe2000001ff00 */
[----:B------:R-:W-:Y:S01]  /*23c0*/  @!P3 IMAD.WIDE.U32 R12, R38, UR20, R4 ;  /* 0x00000014260cbc25 */ /* 0x000fe2000f8e0004 */
[----:B----4-:R-:W-:-:S02]  /*23d0*/  @!P2 LEA R4, P4, R18, R26, 0x1 ;  /* 0x0000001a1204a211 */ /* 0x010fc400078808ff */
[----:B------:R-:W-:Y:S02]  /*23e0*/  CS2R R116, SRZ ;  /* 0x0000000000747805 */ /* 0x000fe4000001ff00 */
[----:B------:R-:W-:Y:S01]  /*23f0*/  CS2R R110, SRZ ;  /* 0x00000000006e7805 */ /* 0x000fe2000001ff00 */
[----:B------:R-:W-:Y:S01]  /*2400*/  @!P2 IMAD.IADD R9, R19, 0x1, R20 ;  /* 0x000000011309a824 */ /* 0x000fe200078e0214 */
        /* <DEDUP_REMOVED lines=22> */
[----:B------:R-:W-:Y:S01]  /*2570*/  ULDC.U8 UR13, c[0x0][0x388] ;  /* 0x0000e200000d7ab9 */ /* 0x000fe20000000000 */
        /* <DEDUP_REMOVED lines=11> */
[----:B------:R-:W-:Y:S01]  /*2630*/  @P2 STS.128 [R35+0x17000], RZ ;  /* 0x017000ff23002388 */ /* 0x000fe20000000c00 */
[----:B-1----:R-:W-:-:S02]  /*2640*/  @!P2 IMAD.IADD R7, R15, 0x1, R21 ;  /* 0x000000010f07a824 */ /* 0x002fc400078e0215 */
[----:B------:R-:W-:-:S03]  /*2650*/  @!P3 IMAD R6, R34, UR20, RZ ;  /* 0x000000142206bc24 */ /* 0x000fc6000f8e02ff */
[----:B------:R-:W-:Y:S01]  /*2660*/  @!P2 LEA.HI.X R11, R14, R33, R7, 0x1, P1 ;  /* 0x000000210e0ba211 */ /* 0x000fe200008f0c07 */
[C---:B------:R-:W-:Y:S01]  /*2670*/  @!P3 IMAD R6, R38.reuse, UR21, R6 ;  /* 0x000000152606bc24 */ /* 0x040fe2000f8e0206 */
[----:B------:R-:W-:Y:S01]  /*2680*/  ISETP.GE.AND P1, PT, R38, UR8, PT ;  /* 0x0000000826007c0c */ /* 0x000fe2000bf26270 */
[----:B------:R-:W-:Y:S02]  /*2690*/  IMAD.U32 R14, RZ, RZ, UR9 ;  /* 0x00000009ff0e7e24 */ /* 0x000fe4000f8e00ff */
[----:B------:R-:W-:Y:S01]  /*26a0*/  @!PT LDS RZ, [RZ] ;  /* 0x00000000fffff984 */ /* 0x000fe20000000800 */
[----:B------:R-:W-:Y:S01]  /*26b0*/  @!PT LDS RZ, [RZ] ;  /* 0x00000000fffff984 */ /* 0x000fe20000000800 */
[----:B------:R-:W-:Y:S01]  /*26c0*/  @!PT LDS RZ, [RZ] ;  /* 0x00000000fffff984 */ /* 0x000fe20000000800 */
[----:B------:R-:W-:Y:S01]  /*26d0*/  @!P2 LDGSTS.E.BYPASS.LTC128B.128 [R35+0x13000], desc[UR4][R10.64] ;  /* 0x130000000a23afae */ /* 0x000fe2000b901d44 */
[----:B------:R-:W-:Y:S01]  /*26e0*/  @!P3 IMAD.IADD R5, R13, 0x1, R6 ;  /* 0x000000010d05b824 */ /* 0x000fe200078e0206 */
[C---:B---3--:R-:W-:Y:S02]  /*26f0*/  @!P3 LEA R6, P5, R12.reuse, R24, 0x1 ;  /* 0x000000180c06b211 */ /* 0x048fe400078a08ff */
[----:B------:R-:W-:Y:S02]  /*2700*/  @!P2 LDGSTS.E.BYPASS.LTC128B.128 [R35+0x15000], desc[UR4][R10.64+0x80] ;  /* 0x150000800a23afae */ /* 0x000fe4000b901d44 */
[----:B------:R-:W-:-:S02]  /*2710*/  @!P3 LEA.HI.X R7, R12, R25, R5, 0x1, P5 ;  /* 0x000000190c07b211 */ /* 0x000fc400028f0c05 */
[----:B------:R-:W-:Y:S01]  /*2720*/  @!P2 LDGSTS.E.BYPASS.LTC128B.128 [R35+0x17000], desc[UR4][R10.64+0x100] ;  /* 0x170001000a23afae */ /* 0x000fe2000b901d44 */
[----:B------:R-:W-:Y:S02]  /*2730*/  @!P2 LEA.HI.X R5, R18, R27, R9, 0x1, P4 ;  /* 0x0000001b1205a211 */ /* 0x000fe400020f0c09 */
[----:B------:R-:W-:Y:S01]  /*2740*/  @!P0 IADD3.X R9, R23, UR11, R14, P6, !PT ;  /* 0x0000000b17098c10 */ /* 0x000fe2000b7fe40e */
        /* <DEDUP_REMOVED lines=9> */
[----:B------:R-:W2:Y:S04]  /*27e0*/  LDL R10, [R1+0x60] ;  /* 0x00006000010a7983 */ /* 0x000ea80000100800 */
[----:B------:R-:W-:Y:S04]  /*27f0*/  @!P1 LDGSTS.E.BYPASS.LTC128B.128 [R35+0xa000], desc[UR4][R36.64+0x100] ;  /* 0x0a00010024239fae */ /* 0x000fe8000b901d44 */
        /* <DEDUP_REMOVED lines=45> */
[----:B------:R-:W0:Y:S01]  /*2ad0*/  LDGDEPBAR ;  /* 0x00000000000079af */ /* 0x000e220000000000 */
[----:B------:R-:W-:Y:S01]  /*2ae0*/  UMOV UR9, UR17 ;  /* 0x0000001100097c82 */ /* 0x000fe20008000000 */
[----:B-1----:R-:W-:-:S02]  /*2af0*/  IMAD.MOV.U32 R9, RZ, RZ, 0x7f800000 ;  /* 0x7f800000ff097424 */ /* 0x002fc400078e00ff */
[----:B------:R-:W-:Y:S01]  /*2b00*/  IMAD.MOV.U32 R8, RZ, RZ, 0x7f800000 ;  /* 0x7f800000ff087424 */ /* 0x000fe200078e00ff */
[----:B---3--:R-:W1:Y:S01]  /*2b10*/  LDC.64 R6, c[0x0][0x3b8] ;  /* 0x0000ee00ff067b82 */ /* 0x008e620000000a00 */
[----:B------:R-:W-:-:S04]  /*2b20*/  DEPBAR.LE SB0, 0x1 ;  /* 0x000080400000791a */ /* 0x000fc80000000000 */
[C---:B--2---:R-:W-:Y:S01]  /*2b30*/  VIADD R4, R10.reuse, 0x8 ;  /* 0x000000080a047836 */ /* 0x044fe20000000000 */
[----:B------:R-:W-:-:S04]  /*2b40*/  ISETP.GE.AND P1, PT, R10, UR8, PT ;  /* 0x000000080a007c0c */ /* 0x000fc8000bf26270 */
[----:B------:R-:W-:Y:S01]  /*2b50*/  ISETP.GE.AND P0, PT, R4, UR8, PT ;  /* 0x0000000804007c0c */ /* 0x000fe2000bf06270 */
[----:B------:R-:W-:Y:S01]  /*2b60*/  IMAD.MOV.U32 R4, RZ, RZ, 0x4 ;  /* 0x00000004ff047424 */ /* 0x000fe200078e00ff */
[----:B------:R-:W-:-:S03]  /*2b70*/  UMOV UR8, UR16 ;  /* 0x0000001000087c82 */ /* 0x000fc60008000000 */
[----:B------:R-:W-:-:S05]  /*2b80*/  IMAD.WIDE R4, R10, R4, UR8 ;  /* 0x000000080a047e25 */ /* 0x000fca000f8e0204 */
[----:B------:R2:W3:Y:S04]  /*2b90*/  @!P1 LDG.E R9, desc[UR4][R4.64] ;  /* 0x0000000404099981 */ /* 0x0004e8000c1e1900 */
[----:B------:R-:W4:Y:S01]  /*2ba0*/  @!P0 LDG.E R8, desc[UR4][R4.64+0x20] ;  /* 0x0000200404088981 */ /* 0x000f22000c1e1900 */
[----:B------:R-:W-:Y:S06]  /*2bb0*/  BAR.SYNC.DEFER_BLOCKING 0x0 ;  /* 0x0000000000007b1d */ /* 0x000fec0000010000 */
[----:B-1----:R-:W2:Y:S01]  /*2bc0*/  LDG.E.64 R4, desc[UR4][R6.64+0x8] ;  /* 0x0000080406047981 */ /* 0x002ea2000c1e1b00 */
[----:B------:R-:W-:Y:S01]  /*2bd0*/  UIMAD UR10, UR42, UR57, UR53 ;  /* 0x000000392a0a72a4 */ /* 0x000fe2000f8e0235 */
[----:B------:R-:W-:-:S02]  /*2be0*/  LOP3.LUT P0, RZ, R31, 0x2, RZ, 0xc0, !PT ;  /* 0x000000021fff7812 */ /* 0x000fc4000780c0ff */
[----:B------:R-:W1:Y:S04]  /*2bf0*/  LDSM.16.M88.4 R164, [R252+0x12000] ;  /* 0x01200000fca4783b */ /* 0x000e680000000200 */
[----:B------:R-:W1:Y:S04]  /*2c00*/  LDSM.16.M88.4 R168, [R252+0x12800] ;  /* 0x01280000fca8783b */ /* 0x000e680000000200 */
[----:B------:R-:W1:Y:S04]  /*2c10*/  LDSM.16.M88.4 R196, [R252+0x14000] ;  /* 0x01400000fcc4783b */ /* 0x000e680000000200 */
[----:B------:R-:W1:Y:S04]  /*2c20*/  LDSM.16.M88.4 R200, [R252+0x14800] ;  /* 0x01480000fcc8783b */ /* 0x000e680000000200 */
[----:B------:R-:W1:Y:S04]  /*2c30*/  LDSM.16.M88.4 R228, [R252+0x16000] ;  /* 0x01600000fce4783b */ /* 0x000e680000000200 */
[----:B------:R-:W1:Y:S04]  /*2c40*/  LDSM.16.M88.4 R232, [R252+0x16800] ;  /* 0x01680000fce8783b */ /* 0x000e680000000200 */
[----:B------:R-:W5:Y:S01]  /*2c50*/  LDG.E.64 R6, desc[UR4][R6.64] ;  /* 0x0000000406067981 */ /* 0x000f62000c1e1b00 */
[----:B------:R-:W-:-:S04]  /*2c60*/  USHF.L.U32 UR10, UR10, 0x5, URZ ;  /* 0x000000050a0a7899 */ /* 0x000fc8000800063f */
[----:B------:R-:W-:Y:S01]  /*2c70*/  USHF.R.S32.HI UR11, URZ, 0x1f, UR10 ;  /* 0x0000001f3f0b7899 */ /* 0x000fe2000801140a */
[----:B----4-:R4:W-:Y:S02]  /*2c80*/  STL [R1+0x5c], R8 ;  /* 0x00005c0801007387 */ /* 0x0109e40000100800 */
[--C-:B----4-:R-:W-:Y:S02]  /*2c90*/  SHF.R.S32.HI R8, RZ, 0x1f, R30.reuse ;  /* 0x0000001fff087819 */ /* 0x110fe4000001141e */
[----:B--2---:R-:W-:-:S04]  /*2ca0*/  IADD3 R4, P2, P1, R4, UR10, R30 ;  /* 0x0000000a04047c10 */ /* 0x004fc8000f95e01e */
[----:B------:R-:W-:-:S05]  /*2cb0*/  IADD3.X R5, R5, UR11, R8, P2, P1 ;  /* 0x0000000b05057c10 */ /* 0x000fca00097e2408 */
[----:B------:R2:W-:Y:S04]  /*2cc0*/  STL [R1+0x78], R5 ;  /* 0x0000780501007387 */ /* 0x0005e80000100800 */
[----:B------:R4:W-:Y:S01]  /*2cd0*/  STL.64 [R1+0x30], R28 ;  /* 0x0000301c01007387 */ /* 0x0009e20000100a00 */
[----:B-----5:R-:W-:-:S03]  /*2ce0*/  R2UR UR17, R6 ;  /* 0x00000000061172ca */ /* 0x020fc600000e0000 */
[----:B------:R-:W5:Y:S04]  /*2cf0*/  LDL R6, [R1] ;  /* 0x0000000001067983 */ /* 0x000f680000100800 */
[----:B--2---:R-:W2:Y:S01]  /*2d00*/  LDL R5, [R1+0x4] ;  /* 0x0000040001057983 */ /* 0x004ea20000100800 */
[----:B------:R-:W-:-:S05]  /*2d10*/  SEL R240, R240, 0xffffffe0, !P0 ;  /* 0xffffffe0f0f07807 */ /* 0x000fca0004000000 */
[----:B------:R-:W-:-:S05]  /*2d20*/  IMAD.IADD R240, R240, 0x1, R252 ;  /* 0x00000001f0f07824 */ /* 0x000fca00078e02fc */
[----:B------:R-:W1:Y:S04]  /*2d30*/  LDSM.16.M88.4 R172, [R240+0x12000] ;  /* 0x01200000f0ac783b */ /* 0x000e680000000200 */
[----:B------:R-:W1:Y:S04]  /*2d40*/  LDSM.16.M88.4 R176, [R240+0x12800] ;  /* 0x01280000f0b0783b */ /* 0x000e680000000200 */
[----:B------:R-:W1:Y:S04]  /*2d50*/  LDSM.16.M88.4 R204, [R240+0x14000] ;  /* 0x01400000f0cc783b */ /* 0x000e680000000200 */
[----:B------:R-:W1:Y:S04]  /*2d60*/  LDSM.16.M88.4 R208, [R240+0x14800] ;  /* 0x01480000f0d0783b */ /* 0x000e680000000200 */
[----:B------:R-:W1:Y:S04]  /*2d70*/  LDSM.16.M88.4 R236, [R240+0x16000] ;  /* 0x01600000f0ec783b */ /* 0x000e680000000200 */
[----:B------:R-:W1:Y:S04]  /*2d80*/  LDSM.16.M88.4 R240, [R240+0x16800] ;  /* 0x01680000f0f0783b */ /* 0x000e680000000200 */
[----:B---3--:R-:W-:Y:S01]  /*2d90*/  STL [R1+0x58], R9 ;  /* 0x0000580901007387 */ /* 0x008fe20000100800 */
[----:B------:R-:W-:Y:S01]  /*2da0*/  R2UR UR16, R7 ;  /* 0x00000000071072ca */ /* 0x000fe200000e0000 */
[----:B------:R-:W-:Y:S01]  /*2db0*/  UIADD3 UR12, UR12, 0x40, URZ ;  /* 0x000000400c0c7890 */ /* 0x000fe2000fffe03f */
[----:B------:R-:W-:-:S02]  /*2dc0*/  CS2R R38, SRZ ;  /* 0x0000000000267805 */ /* 0x000fc4000001ff00 */
[----:B------:R-:W-:Y:S02]  /*2dd0*/  CS2R R36, SRZ ;  /* 0x0000000000247805 */ /* 0x000fe4000001ff00 */
[----:B------:R-:W-:Y:S02]  /*2de0*/  CS2R R30, SRZ ;  /* 0x00000000001e7805 */ /* 0x000fe4000001ff00 */
[----:B----4-:R-:W-:Y:S02]  /*2df0*/  CS2R R28, SRZ ;  /* 0x00000000001c7805 */ /* 0x010fe4000001ff00 */
[----:B------:R-:W-:Y:S02]  /*2e00*/  CS2R R34, SRZ ;  /* 0x0000000000227805 */ /* 0x000fe4000001ff00 */
[----:B------:R-:W-:Y:S02]  /*2e10*/  CS2R R32, SRZ ;  /* 0x0000000000207805 */ /* 0x000fe4000001ff00 */
[----:B------:R-:W-:-:S02]  /*2e20*/  CS2R R26, SRZ ;  /* 0x00000000001a7805 */ /* 0x000fc4000001ff00 */
[----:B------:R-:W-:Y:S02]  /*2e30*/  CS2R R24, SRZ ;  /* 0x0000000000187805 */ /* 0x000fe4000001ff00 */
[----:B------:R-:W-:Y:S02]  /*2e40*/  CS2R R22, SRZ ;  /* 0x0000000000167805 */ /* 0x000fe4000001ff00 */
[----:B------:R-:W-:Y:S01]  /*2e50*/  CS2R R20, SRZ ;  /* 0x0000000000147805 */ /* 0x000fe2000001ff00 */
[----:B------:R-:W-:Y:S01]  /*2e60*/  UISETP.GE.AND UP0, UPT, UR12, UR6, UPT ;  /* 0x000000060c00728c */ /* 0x000fe2000bf06270 */
[----:B------:R-:W-:Y:S01]  /*2e70*/  UMOV UR11, UR14 ;  /* 0x0000000e000b7c82 */ /* 0x000fe20008000000 */
[----:B------:R-:W-:Y:S01]  /*2e80*/  UMOV UR10, UR15 ;  /* 0x0000000f000a7c82 */ /* 0x000fe20008000000 */
        /* <DEDUP_REMOVED lines=12> */
[----:B------:R-:W-:Y:S01]  /*2f50*/  ULDC UR12, c[0x0][0x2ec] ;  /* 0x0000bb00000c7ab9 */ /* 0x000fe20000000800 */
[----:B-----5:R-:W3:Y:S04]  /*2f60*/  LDSM.16.M88.4 R148, [R6+0x12000] ;  /* 0x012000000694783b */ /* 0x020ee80000000200 */
        /* <DEDUP_REMOVED lines=13> */
.L_x_711:
[----:B------:R-:W2:Y:S01]  /*3040*/  LDL R98, [R1] ;  /* 0x0000000001627983 */ /* 0x000ea20000100800 */
[----:B------:R-:W-:Y:S01]  /*3050*/  PLOP3.LUT P0, PT, PT, PT, UP0, 0x80, 0x0 ;  /* 0x000000000000781c */ /* 0x000fe20003f0f008 */
[----:B------:R-:W-:Y:S01]  /*3060*/  UISETP.GE.AND UP2, UPT, UR7, 0x1, UPT ;  /* 0x000000010700788c */ /* 0x000fe2000bf46270 */
[----:B------:R-:W-:Y:S02]  /*3070*/  PLOP3.LUT P3, PT, PT, PT, UP0, 0x80, 0x0 ;  /* 0x000000000000781c */ /* 0x000fe40003f6f008 */
[----:B------:R-:W3:Y:S01]  /*3080*/  LDL R249, [R1+0x8] ;  /* 0x0000080001f97983 */ /* 0x000ee20000100800 */
[----:B------:R-:W-:Y:S02]  /*3090*/  PLOP3.LUT P1, PT, PT, PT, UP0, 0x80, 0x0 ;  /* 0x000000000000781c */ /* 0x000fe40003f2f008 */
[----:B------:R-:W-:Y:S02]  /*30a0*/  PLOP3.LUT P2, PT, PT, PT, UP0, 0x80, 0x0 ;  /* 0x000000000000781c */ /* 0x000fe40003f4f008 */
[----:B------:R-:W4:Y:S01]  /*30b0*/  LDL R97, [R1+0x4] ;  /* 0x0000040001617983 */ /* 0x000f220000100800 */
[----:B------:R-:W-:Y:S02]  /*30c0*/  PLOP3.LUT P5, PT, PT, PT, UP0, 0x80, 0x0 ;  /* 0x000000000000781c */ /* 0x000fe40003faf008 */
[----:B------:R-:W-:Y:S02]  /*30d0*/  PLOP3.LUT P4, PT, PT, PT, UP0, 0x80, 0x0 ;  /* 0x000000000000781c */ /* 0x000fe40003f8f008 */
[----:B------:R-:W4:Y:S01]  /*30e0*/  LDL R248, [R1+0xc] ;  /* 0x00000c0001f87983 */ /* 0x000f220000100800 */
[----:B------:R-:W-:Y:S04]  /*30f0*/  PLOP3.LUT P6, PT, PT, PT, UP0, 0x80, 0x0 ;  /* 0x000000000000781c */ /* 0x000fe80003fcf008 */
[----:B-1----:R-:W4:Y:S05]  /*3100*/  LDL R247, [R1+0x18] ;  /* 0x0000180001f77983 */ /* 0x002f2a0000100800 */
        /* <DEDUP_REMOVED lines=403> */
[-C--:B------:R-:W-:Y:S02]  /*4a40*/  FSEL R9, R9, R81.reuse, P1 ;  /* 0x0000005109097208 */ /* 0x080fe40000800000 */
[----:B------:R-:W-:Y:S01]  /*4a50*/  FSETP.GE.FTZ.AND P1, PT, R85, RZ, PT ;  /* 0x000000ff5500720b */ /* 0x000fe20003f36000 */
[----:B------:R1:W-:Y:S01]  /*4a60*/  STS [R245+0x12000], R4 ;  /* 0x01200004f5007388 */ /* 0x0003e20000000800 */
[----:B------:R-:W-:Y:S01]  /*4a70*/  FSEL R13, R13, R81, P2 ;  /* 0x000000510d0d7208 */ /* 0x000fe20001000000 */
[----:B------:R-:W-:Y:S01]  /*4a80*/  FMUL.FTZ R9, R91, R9 ;  /* 0x000000095b097220 */ /* 0x000fe20000410000 */
[-C--:B------:R-:W-:Y:S02]  /*4a90*/  FSEL R12, R12, R81.reuse, P3 ;  /* 0x000000510c0c7208 */ /* 0x080fe40001800000 */
        /* <DEDUP_REMOVED lines=17> */
[----:B-1----:R-:W-:Y:S01]  /*4bb0*/  FADD.FTZ R4, -R80, R7 ;  /* 0x0000000750047221 */ /* 0x002fe20000010100 */
        /* <DEDUP_REMOVED lines=14> */
[----:B------:R-:W-:Y:S01]  /*4ca0*/  FMUL.FTZ R10, R89, R10 ;  /* 0x0000000a590a7220 */ /* 0x000fe20000410000 */
[----:B------:R-:W-:Y:S01]  /*4cb0*/  PLOP3.LUT P3, PT, PT, PT, UP2, 0x80, 0x0 ;  /* 0x000000000000781c */ /* 0x000fe20003f6f028 */
[----:B------:R-:W-:Y:S01]  /*4cc0*/  FMUL.FTZ R90, R90, R4 ;  /* 0x000000045a5a7220 */ /* 0x000fe20000410000 */
[----:B------:R-:W-:Y:S02]  /*4cd0*/  F2FP.F16.F32.PACK_AB R4, R94, R95 ;  /* 0x0000005f5e04723e */ /* 0x000fe400000000ff */
[----:B------:R-:W-:Y:S01]  /*4ce0*/  FSEL R5, R5, R80, P1 ;  /* 0x0000005005057208 */ /* 0x000fe20000800000 */
[----:B------:R-:W-:Y:S01]  /*4cf0*/  @P0 FADD.FTZ R80, -R80, R19 ;  /* 0x0000001350500221 */ /* 0x000fe20000010100 */
[----:B------:R-:W-:Y:S01]  /*4d00*/  F2FP.F16.F32.PACK_AB R6, R90, R92 ;  /* 0x0000005c5a06723e */ /* 0x000fe200000000ff */
[----:B------:R1:W-:Y:S02]  /*4d10*/  STS [R245+0x12400], R4 ;  /* 0x01240004f5007388 */ /* 0x0003e40000000800 */
        /* <DEDUP_REMOVED lines=20> */
[-C--:B-1---5:R-:W-:Y:S04]  /*4e60*/  HMMA.16816.F32 R20, R4, R8.reuse, R20 ;  /* 0x000000080414723c */ /* 0x0a2fe80000001814 */
        /* <DEDUP_REMOVED lines=84> */
.L_x_709:
        /* <DEDUP_REMOVED lines=27> */
[----:B------:R-:W-:Y:S01]  /*5560*/  LDSM.16.MT88.4 R36, [R0+0xe800] ;  /* 0x00e800000024783b */ /* 0x000fe20000004200 */
[----:B----4-:R-:W1:Y:S03]  /*5570*/  LDC R22, c[0x0][0x270] ;  /* 0x00009c00ff167b82 */ /* 0x010e660000000800 */
[----:B------:R-:W4:Y:S01]  /*5580*/  LDL R20, [R1+0x20] ;  /* 0x0000200001147983 */ /* 0x000f220000100800 */
[----:B-1----:R-:W-:Y:S04]  /*5590*/  IMAD R23, R22, UR32, RZ ;  /* 0x0000002016177c24 */ /* 0x002fe8000f8e02ff */
[----:B------:R-:W-:Y:S01]  /*55a0*/  IMAD R22, R23, 0x28, RZ ;  /* 0x0000002817167824 */ /* 0x000fe200078e02ff */
        /* <DEDUP_REMOVED lines=70> */
[----:B---3--:R-:W2:Y:S01]  /*5a10*/  @P3 LDG.E R33, desc[UR4][R28.64+0x20] ;  /* 0x000020041c213981 */ /* 0x008ea2000c1e1900 */
[C---:B------:R-:W-:Y:S01]  /*5a20*/  IMAD.SHL.U32 R249, R23.reuse, 0x10, RZ ;  /* 0x0000001017f97824 */ /* 0x040fe200078e00ff */
[-C--:B------:R-:W-:Y:S02]  /*5a30*/  HMMA.16816.F32 R84, R244, R24.reuse, R84 ;  /* 0x00000018f454723c */ /* 0x080fe40000001854 */
[----:B------:R1:W3:Y:S03]  /*5a40*/  @P3 LDG.E R32, desc[UR4][R28.64] ;  /* 0x000000041c203981 */ /* 0x0002e6000c1e1900 */
[C---:B------:R-:W-:Y:S01]  /*5a50*/  IMAD.U32 R248, R23.reuse, -0x40, RZ ;  /* 0xffffffc017f87824 */ /* 0x040fe200078e00ff */
[C---:B------:R-:W-:Y:S01]  /*5a60*/  HMMA.16816.F32 R88, R36.reuse, R24, R88 ;  /* 0x000000182458723c */ /* 0x040fe20000001858 */
[----:B------:R-:W1:Y:S05]  /*5a70*/  LDC R24, c[0x0][0x270] ;  /* 0x00009c00ff187b82 */ /* 0x000e6a0000000800 */
[-C--:B------:R-:W-:Y:S05]  /*5a80*/  HMMA.16816.F32 R92, R36, R26.reuse, R92 ;  /* 0x0000001a245c723c */ /* 0x080fea000000185c */
[----:B------:R-:W-:Y:S01]  /*5a90*/  IMAD.MOV.U32 R25, RZ, RZ, R30 ;  /* 0x000000ffff197224 */ /* 0x000fe200078e001e */
[----:B------:R-:W-:Y:S05]  /*5aa0*/  HMMA.16816.F32 R96, R244, R26, R96 ;  /* 0x0000001af460723c */ /* 0x000fea0000001860 */
[C---:B------:R-:W-:Y:S02]  /*5ab0*/  IMAD R30, R23.reuse, 0x18, RZ ;  /* 0x00000018171e7824 */ /* 0x040fe400078e02ff */
[C---:B-1----:R-:W-:Y:S04]  /*5ac0*/  IMAD.SHL.U32 R28, R23.reuse, 0x20, RZ ;  /* 0x00000020171c7824 */ /* 0x042fe800078e00ff */
[----:B------:R-:W-:Y:S02]  /*5ad0*/  IMAD R29, R24, UR32, RZ ;  /* 0x00000020181d7c24 */ /* 0x000fe4000f8e02ff */
[----:B------:R-:W-:Y:S02]  /*5ae0*/  IMAD R24, R23, 0x38, RZ ;  /* 0x0000003817187824 */ /* 0x000fe400078e02ff */
[----:B------:R-:W-:Y:S01]  /*5af0*/  IMAD.SHL.U32 R29, R29, 0x20, RZ ;  /* 0x000000201d1d7824 */ /* 0x000fe200078e00ff */
[C---:B----4-:R-:W-:Y:S04]  /*5b00*/  LEA R251, P0, R248.reuse, R20, 0x2 ;  /* 0x00000014f8fb7211 */ /* 0x050fe800078010ff */
[----:B------:R-:W-:Y:S01]  /*5b10*/  LEA.HI.X.SX32 R250, R248, R21, 0x2, P0 ;  /* 0x00000015f8fa7211 */ /* 0x000fe200000f16ff */
[----:B------:R-:W-:Y:S02]  /*5b20*/  IMAD.MOV.U32 R20, RZ, RZ, R251 ;  /* 0x000000ffff147224 */ /* 0x000fe400078e00fb */
[----:B------:R-:W-:Y:S02]  /*5b30*/  IMAD.SHL.U32 R248, R23, 0x8, RZ ;  /* 0x0000000817f87824 */ /* 0x000fe400078e00ff */
[----:B------:R-:W-:Y:S01]  /*5b40*/  IMAD.MOV.U32 R21, RZ, RZ, R250 ;  /* 0x000000ffff157224 */ /* 0x000fe200078e00fa */
[-C--:B------:R-:W-:Y:S02]  /*5b50*/  LEA R22, P2, R22, R20.reuse, 0x2 ;  /* 0x0000001416167211 */ /* 0x080fe400078410ff */
[CC--:B------:R-:W-:Y:S02]  /*5b60*/  LEA R250, P1, R248.reuse, R20.reuse, 0x2 ;  /* 0x00000014f8fa7211 */ /* 0x0c0fe400078210ff */
[----:B------:R-:W-:Y:S02]  /*5b70*/  STL.64 [R1+0x30], R20 ;  /* 0x0000301401007387 */ /* 0x000fe40000100a00 */
[-C--:B------:R-:W-:Y:S02]  /*5b80*/  LEA.HI.X.SX32 R251, R248, R21.reuse, 0x2, P1 ;  /* 0x00000015f8fb7211 */ /* 0x080fe400008f16ff */
[----:B------:R1:W-:Y:S04]  /*5b90*/  REDG.E.ADD.F32.FTZ.RN.STRONG.GPU desc[UR4][R20.64], R4 ;  /* 0x00000004140079a6 */ /* 0x0003e8000c10f384 */
[----:B------:R4:W-:Y:S01]  /*5ba0*/  REDG.E.ADD.F32.FTZ.RN.STRONG.GPU desc[UR4][R250.64], R5 ;  /* 0x00000005fa0079a6 */ /* 0x0009e2000c10f384 */
[CC--:B-1----:R-:W-:Y:S04]  /*5bb0*/  LEA R4, P1, R30.reuse, R20.reuse, 0x2 ;  /* 0x000000141e047211 */ /* 0x0c2fe800078210ff */
[-C--:B----4-:R-:W-:Y:S01]  /*5bc0*/  LEA.HI.X.SX32 R5, R30, R21.reuse, 0x2, P1 ;  /* 0x000000151e057211 */ /* 0x090fe200008f16ff */
[----:B--2---:R-:W-:Y:S04]  /*5bd0*/  @P3 STL [R1+0x5c], R33 ;  /* 0x00005c2101003387 */ /* 0x004fe80000100800 */
        /* <DEDUP_REMOVED lines=257> */
.L_x_710:
[----:B------:R-:W-:Y:S01]  /*6bf0*/  ISETP.LT.AND P0, PT, RZ, UR7, PT ;  /* 0x00000007ff007c0c */ /* 0x000fe2000bf01270 */
[----:B------:R-:W-:Y:S11]  /*6c00*/  UIADD3 UR7, UR7, -0x1, URZ ;  /* 0xffffffff07077890 */ /* 0x000ff6000fffe03f */
[----:B------:R-:W-:Y:S01]  /*6c10*/  @!UPT UIADD3 URZ, URZ, URZ, URZ ;  /* 0x0000003f3f3ff290 */ /* 0x000fe2000fffe03f */
[----:B------:R-:W-:Y:S05]  /*6c20*/  @P0 BRA `(.L_x_711) ;  /* 0xffffffc400040947 */ /* 0x000fea000383ffff */
[----:B------:R-:W2:Y:S01]  /*6c30*/  LDL R85, [R1+0x70] ;  /* 0x0000700001557983 */ /* 0x000ea20000100800 */
[----:B------:R-:W-:Y:S01]  /*6c40*/  ULDC UR8, c[0x0][0x38c] ;  /* 0x0000e30000087ab9 */ /* 0x000fe20000000800 */
[----:B------:R-:W-:Y:S02]  /*6c50*/  ULDC UR7, c[0x0][0x390] ;  /* 0x0000e40000077ab9 */ /* 0x000fe40000000800 */
[----:B------:R-:W3:Y:S01]  /*6c60*/  LDL R84, [R1+0x74] ;  /* 0x0000740001547983 */ /* 0x000ee20000100800 */
[----:B------:R-:W-:Y:S01]  /*6c70*/  FMUL.FTZ R15, R49, UR8 ;  /* 0x00000008310f7c20 */ /* 0x000fe20008410000 */
[----:B------:R-:W-:Y:S01]  /*6c80*/  FMUL.FTZ R69, R48, UR8 ;  /* 0x0000000830457c20 */ /* 0x000fe20008410000 */
[----:B------:R-:W-:Y:S01]  /*6c90*/  FMUL.FTZ R100, R100, UR7 ;  /* 0x0000000764647c20 */ /* 0x000fe20008410000 */
[----:B------:R-:W-:Y:S01]  /*6ca0*/  FMUL.FTZ R49, R101, UR7 ;  /* 0x0000000765317c20 */ /* 0x000fe20008410000 */
[----:B------:R-:W-:Y:S01]  /*6cb0*/  FMUL.FTZ R14, R51, UR8 ;  /* 0x00000008330e7c20 */ /* 0x000fe20008410000 */
[----:B-----5:R-:W-:Y:S01]  /*6cc0*/  FMUL.FTZ R13, R45, UR8 ;  /* 0x000000082d0d7c20 */ /* 0x020fe20008410000 */
        /* <DEDUP_REMOVED lines=116> */
[----:B-1----:R-:W-:Y:S01]  /*7410*/  FMUL.FTZ R9, R57, UR8 ;  /* 0x0000000839097c20 */ /* 0x002fe20008410000 */
        /* <DEDUP_REMOVED lines=68> */
[----:B------:R-:W-:Y:S04]  /*7860*/  STS [R85+0x9400], R16 ;  /* 0x0094001055007388 */ /* 0x000fe80000000800 */
[----:B------:R-:W-:Y:S01]  /*7870*/  STS [R84+0x9000], R13 ;  /* 0x0090000d54007388 */ /* 0x000fe20000000800 */
[----:B-1----:R-:W1:Y:S03]  /*7880*/  S2R R19, SR_TID.X ;  /* 0x0000000000137919 */ /* 0x002e660000002100 */
        /* <DEDUP_REMOVED lines=8> */
[----:B------:R2:W-:Y:S01]  /*7910*/  STS [R84+0xb400], R4 ;  /* 0x00b4000454007388 */ /* 0x0005e20000000800 */
[----:B-1----:R-:W-:Y:S01]  /*7920*/  SHF.R.S32.HI R6, RZ, 0x1f, R19 ;  /* 0x0000001fff067819 */ /* 0x002fe20000011413 */
[----:B------:R-:W-:Y:S06]  /*7930*/  @P0 BRA `(.L_x_712) ;  /* 0x0000000000340947 */ /* 0x000fec0003800000 */
        /* <DEDUP_REMOVED lines=13> */
.L_x_712:
        /* <DEDUP_REMOVED lines=23> */
.L_x_713:
[----:B------:R-:W-:Y:S01]  /*7b80*/  BAR.SYNC.DEFER_BLOCKING 0x0 ;  /* 0x0000000000007b1d */ /* 0x000fe20000010000 */
[----:B------:R-:W-:Y:S01]  /*7b90*/  IMAD.SHL.U32 R6, R6, 0x8, RZ ;  /* 0x0000000806067824 */ /* 0x000fe200078e00ff */
[----:B------:R-:W-:Y:S01]  /*7ba0*/  USHF.R.S32.HI UR7, URZ, 0x1f, UR17 ;  /* 0x0000001f3f077899 */ /* 0x000fe20008011411 */
[----:B--2---:R-:W-:Y:S01]  /*7bb0*/  IMAD.U32 R4, RZ, RZ, UR12 ;  /* 0x0000000cff047e24 */ /* 0x004fe2000f8e00ff */
[----:B------:R-:W-:Y:S02]  /*7bc0*/  UIMAD UR6, UR30, -0x40, UR6 ;  /* 0xffffffc01e0678a4 */ /* 0x000fe4000f8e0206 */
[----:B------:R-:W-:Y:S01]  /*7bd0*/  UIMAD UR10, UR7, UR12, URZ ;  /* 0x0000000c070a72a4 */ /* 0x000fe2000f8e023f */
[--C-:B------:R-:W-:Y:S01]  /*7be0*/  SHF.R.S32.HI R7, RZ, 0x1f, R6.reuse ;  /* 0x0000001fff077819 */ /* 0x100fe20000011406 */
[----:B------:R-:W1:Y:S01]  /*7bf0*/  S2R R53, SR_TID.X ;  /* 0x0000000000357919 */ /* 0x000e620000002100 */
[----:B------:R-:W-:Y:S01]  /*7c00*/  USHF.R.S32.HI UR15, URZ, 0x1f, UR53 ;  /* 0x0000001f3f0f7899 */ /* 0x000fe20008011435 */
[----:B------:R-:W-:Y:S01]  /*7c10*/  BSSY B0, `(.L_x_714) ;  /* 0x000002a000007945 */ /* 0x000fe20003800000 */
[----:B------:R-:W-:Y:S01]  /*7c20*/  UIMAD UR10, UR17, UR13, UR10 ;  /* 0x0000000d110a72a4 */ /* 0x000fe2000f8e020a */
[----:B------:R-:W2:Y:S01]  /*7c30*/  S2R R54, SR_TID.X ;  /* 0x0000000000367919 */ /* 0x000ea20000002100 */
[----:B------:R-:W-:-:S04]  /*7c40*/  IMAD.WIDE.U32 R4, R4, UR17, R6 ;  /* 0x0000001104047c25 */ /* 0x000fc8000f8e0006 */
[----:B------:R-:W-:Y:S01]  /*7c50*/  IMAD.U32 R8, RZ, RZ, UR10 ;  /* 0x0000000aff087e24 */ /* 0x000fe2000f8e00ff */
[----:B------:R-:W-:Y:S01]  /*7c60*/  IADD3 R4, P0, R4, UR18, RZ ;  /* 0x0000001204047c10 */ /* 0x000fe2000ff1e0ff */
[----:B------:R-:W-:Y:S02]  /*7c70*/  ULDC.64 UR10, c[0x0][0x468] ;  /* 0x00011a00000a7ab9 */ /* 0x000fe40000000a00 */
[----:B------:R-:W-:Y:S01]  /*7c80*/  UIMAD UR15, UR15, UR10, URZ ;  /* 0x0000000a0f0f72a4 */ /* 0x000fe2000f8e023f */
        /* <DEDUP_REMOVED lines=34> */
.L_x_715:
[----:B------:R-:W-:Y:S05]  /*7eb0*/  BSYNC B0 ;  /* 0x0000000000007941 */ /* 0x000fea0003800000 */
.L_x_714:
        /* <DEDUP_REMOVED lines=15> */
.L_x_717:
[----:B------:R-:W-:Y:S05]  /*7fb0*/  BSYNC B0 ;  /* 0x0000000000007941 */ /* 0x000fea0003800000 */
.L_x_716:
[----:B--2---:R2:W1:Y:S01]  /*7fc0*/  LDS.128 R20, [R247+0x12000] ;  /* 0x01200000f7147984 */ /* 0x0044620000000c00 */
[----:B------:R-:W-:Y:S01]  /*7fd0*/  UIMAD UR6, UR7, UR8, URZ ;  /* 0x00000008070672a4 */ /* 0x000fe2000f8e023f */
[----:B----4-:R-:W-:Y:S01]  /*7fe0*/  IMAD.U32 R4, RZ, RZ, UR8 ;  /* 0x00000008ff047e24 */ /* 0x010fe2000f8e00ff */
[----:B------:R-:W-:Y:S01]  /*7ff0*/  USHF.R.S32.HI UR10, URZ, 0x1f, UR53 ;  /* 0x0000001f3f0a7899 */ /* 0x000fe20008011435 */
[----:B------:R2:W4:Y:S01]  /*8000*/  LDS.128 R16, [R247+0x14000] ;  /* 0x01400000f7107984 */ /* 0x0005220000000c00 */
        /* <DEDUP_REMOVED lines=26> */
.L_x_719:
[----:B------:R-:W-:Y:S05]  /*81b0*/  BSYNC B0 ;  /* 0x0000000000007941 */ /* 0x000fea0003800000 */
.L_x_718:
        /* <DEDUP_REMOVED lines=15> */
.L_x_708:
        /* <DEDUP_REMOVED lines=23> */
.L_x_721:
        /* <DEDUP_REMOVED lines=21> */
.L_x_722:
[----:B------:R-:W1:Y:S01]  /*8570*/  S2R R15, SR_TID.X ;  /* 0x00000000000f7919 */ /* 0x000e620000002100 */
[----:B------:R-:W-:Y:S01]  /*8580*/  UIMAD UR7, UR17, UR12, URZ ;  /* 0x0000000c110772a4 */ /* 0x000fe2000f8e023f */
[----:B------:R-:W-:Y:S01]  /*8590*/  IMAD.U32 R6, RZ, RZ, UR12 ;  /* 0x0000000cff067e24 */ /* 0x000fe2000f8e00ff */
[----:B------:R-:W-:Y:S01]  /*85a0*/  UIMAD UR6, UR30, -0x40, UR6 ;  /* 0xffffffc01e0678a4 */ /* 0x000fe2000f8e0206 */
[----:B------:R-:W2:Y:S01]  /*85b0*/  S2R R16, SR_TID.X ;  /* 0x0000000000107919 */ /* 0x000ea20000002100 */
[----:B------:R-:W-:Y:S01]  /*85c0*/  UIMAD UR7, UR16, UR13, UR7 ;  /* 0x0000000d100772a4 */ /* 0x000fe2000f8e0207 */
[----:B------:R-:W-:Y:S01]  /*85d0*/  IMAD.WIDE.U32 R6, R6, UR16, R4 ;  /* 0x0000001006067c25 */ /* 0x000fe2000f8e0004 */
[----:B------:R-:W-:Y:S01]  /*85e0*/  ULDC.64 UR10, c[0x0][0x468] ;  /* 0x00011a00000a7ab9 */ /* 0x000fe20000000a00 */
[----:B------:R-:W-:Y:S03]  /*85f0*/  BSSY B0, `(.L_x_723) ;  /* 0x000001d000007945 */ /* 0x000fe60003800000 */
[----:B------:R-:W-:Y:S01]  /*8600*/  IMAD.U32 R9, RZ, RZ, UR7 ;  /* 0x00000007ff097e24 */ /* 0x000fe2000f8e00ff */
[----:B------:R-:W-:Y:S01]  /*8610*/  IADD3 R8, P0, R6, UR18, RZ ;  /* 0x0000001206087c10 */ /* 0x000fe2000ff1e0ff */
[----:B------:R-:W-:Y:S01]  /*8620*/  UIMAD UR7, UR61, UR10, URZ ;  /* 0x0000000a3d0772a4 */ /* 0x000fe2000f8e023f */
[----:B------:R-:W-:-:S02]  /*8630*/  IMAD.U32 R6, RZ, RZ, UR10 ;  /* 0x0000000aff067e24 */ /* 0x000fc4000f8e00ff */
[----:B------:R-:W-:Y:S01]  /*8640*/  IADD3.X R9, R7, UR19, R9, P0, !PT ;  /* 0x0000001307097c10 */ /* 0x000fe200087fe409 */
        /* <DEDUP_REMOVED lines=23> */
.L_x_724:
[----:B------:R-:W-:Y:S05]  /*87c0*/  BSYNC B0 ;  /* 0x0000000000007941 */ /* 0x000fea0003800000 */
.L_x_723:
        /* <DEDUP_REMOVED lines=15> */
.L_x_726:
[----:B------:R-:W-:Y:S05]  /*88c0*/  BSYNC B0 ;  /* 0x0000000000007941 */ /* 0x000fea0003800000 */
.L_x_725:
[----:B-12---:R-:W-:Y:S01]  /*88d0*/  IMAD.U32 R6, RZ, RZ, UR8 ;  /* 0x00000008ff067e24 */ /* 0x006fe2000f8e00ff */
[----:B------:R-:W-:Y:S01]  /*88e0*/  UIMAD UR6, UR17, UR8, URZ ;  /* 0x00000008110672a4 */ /* 0x000fe2000f8e023f */
[----:B------:R-:W-:Y:S02]  /*88f0*/  BSSY B0, `(.L_x_727) ;  /* 0x0000019000007945 */ /* 0x000fe40003800000 */
[----:B------:R-:W-:Y:S01]  /*8900*/  IMAD.WIDE.U32 R4, R6, UR16, R4 ;  /* 0x0000001006047c25 */ /* 0x000fe2000f8e0004 */
[----:B------:R-:W-:Y:S02]  /*8910*/  UIMAD UR6, UR16, UR9, UR6 ;  /* 0x00000009100672a4 */ /* 0x000fe4000f8e0206 */
[----:B------:R-:W-:-:S04]  /*8920*/  IADD3 R6, P0, R4, UR14, RZ ;  /* 0x0000000e04067c10 */ /* 0x000fc8000ff1e0ff */
[----:B------:R-:W-:Y:S01]  /*8930*/  IMAD.U32 R4, RZ, RZ, UR6 ;  /* 0x00000006ff047e24 */ /* 0x000fe2000f8e00ff */
[----:B------:R-:W-:Y:S02]  /*8940*/  ULDC.64 UR6, c[0x0][0x470] ;  /* 0x00011c0000067ab9 */ /* 0x000fe40000000a00 */
[----:B------:R-:W-:Y:S02]  /*8950*/  UIMAD UR10, UR61, UR6, URZ ;  /* 0x000000063d0a72a4 */ /* 0x000fe4000f8e023f */
        /* <DEDUP_REMOVED lines=18> */
.L_x_728:
[----:B------:R-:W-:Y:S05]  /*8a80*/  BSYNC B0 ;  /* 0x0000000000007941 */ /* 0x000fea0003800000 */
.L_x_727:
        /* <DEDUP_REMOVED lines=14> */
.L_x_720:
[----:B------:R-:W-:Y:S05]  /*8b70*/  BSYNC B1 ;  /* 0x0000000000017941 */ /* 0x000fea0003800000 */
.L_x_703:
[----:B------:R-:W-:Y:S02]  /*8b80*/  ULDC UR6, c[0x0][0xc] ;  /* 0x0000030000067ab9 */ /* 0x000fe40000000800 */
[----:B------:R-:W-:-:S04]  /*8b90*/  UIADD3 UR30, UR6, UR30, URZ ;  /* 0x0000001e061e7290 */ /* 0x000fc8000fffe03f */
[----:B------:R-:W-:-:S06]  /*8ba0*/  UISETP.GE.AND UP0, UPT, UR30, UR60, UPT ;  /* 0x0000003c1e00728c */ /* 0x000fcc000bf06270 */
[----:B------:R-:W-:-:S13]  /*8bb0*/  PLOP3.LUT P0, PT, PT, PT, UP0, 0x80, 0x0 ;  /* 0x000000000000781c */ /* 0x000fda0003f0f008 */
[----:B------:R-:W-:Y:S05]  /*8bc0*/  @P0 BRA `(.L_x_729) ;  /* 0x0000000000040947 */ /* 0x000fea0003800000 */
[----:B------:R-:W-:Y:S05]  /*8bd0*/  BRA `(.L_x_730) ;  /* 0xffffff7c00e07947 */ /* 0x000fea000383ffff */
.L_x_729:
[----:B------:R-:W-:Y:S05]  /*8be0*/  EXIT ;  /* 0x000000000000794d */ /* 0x000fea0003800000 */
.L_x_731:
        /* <DEDUP_REMOVED lines=9> */
.L_x_1599:


//--------------------- .text._ZN5flash44flash_bwd_dq_dk_dv_loop_seqk_parallel_kernelI23Flash_bwd_kernel_traitsILi192ELi64ELi64ELi8ELi4ELi2ELi2ELb1ELb1EN7cutlass6half_tE19Flash_kernel_traitsILi192ELi64ELi64ELi8ES3_EELb0ELb0ELb0ELb0ELb0ELb1ELb1EEEvNS_16Flash_bwd_paramsE --------------------------
	.section	.text._ZN5flash44flash_bwd_dq_dk_dv_loop_seqk_parallel_kernelI23Flash_bwd_kernel_traitsILi192ELi64ELi64ELi8ELi4ELi2ELi2ELb1ELb1EN7cutlass6half_tE19Flash_kernel_traitsILi192ELi64ELi64ELi8ES3_EELb0ELb0ELb0ELb0ELb0ELb1ELb1EEEvNS_16Flash_bwd_paramsE,"ax",@progbits
	.align	128
        .global         _ZN5flash44flash_bwd_dq_dk_dv_loop_seqk_parallel_kernelI23Flash_bwd_kernel_traitsILi192ELi64ELi64ELi8ELi4ELi2ELi2ELb1ELb1EN7cutlass6half_tE19Flash_kernel_traitsILi192ELi64ELi64ELi8ES3_EELb0ELb0ELb0ELb0ELb0ELb1ELb1EEEvNS_16Flash_bwd_paramsE
        .type           _ZN5flash44flash_bwd_dq_dk_dv_loop_seqk_parallel_kernelI23Flash_bwd_kernel_traitsILi192ELi64ELi64ELi8ELi4ELi2ELi2ELb1ELb1EN7cutlass6half_tE19Flash_kernel_traitsILi192ELi64ELi64ELi8ES3_EELb0ELb0ELb0ELb0ELb0ELb1ELb1EEEvNS_16Flash_bwd_paramsE,@function
        .size           _ZN5flash44flash_bwd_dq_dk_dv_loop_seqk_parallel_kernelI23Flash_bwd_kernel_traitsILi192ELi64ELi64ELi8ELi4ELi2ELi2ELb1ELb1EN7cutlass6half_tE19Flash_kernel_traitsILi192ELi64ELi64ELi8ES3_EELb0ELb0ELb0ELb0ELb0ELb1ELb1EEEvNS_16Flash_bwd_paramsE,(.L_x_1600 - _ZN5flash44flash_bwd_dq_dk_dv_loop_seqk_parallel_kernelI23Flash_bwd_kernel_traitsILi192ELi64ELi64ELi8ELi4ELi2ELi2ELb1ELb1EN7cutlass6half_tE19Flash_kernel_traitsILi192ELi64ELi64ELi8ES3_EELb0ELb0ELb0ELb0ELb0ELb1ELb1EEEvNS_16Flash_bwd_paramsE)
        .other          _ZN5flash44flash_bwd_dq_dk_dv_loop_seqk_parallel_kernelI23Flash_bwd_kernel_traitsILi192ELi64ELi64ELi8ELi4ELi2ELi2ELb1ELb1EN7cutlass6half_tE19Flash_kernel_traitsILi192ELi64ELi64ELi8ES3_EELb0ELb0ELb0ELb0ELb0ELb1ELb1EEEvNS_16Flash_bwd_paramsE,@"STO_CUDA_ENTRY STV_DEFAULT"
_ZN5flash44flash_bwd_dq_dk_dv_loop_seqk_parallel_kernelI23Flash_bwd_kernel_traitsILi192ELi64ELi64ELi8ELi4ELi2ELi2ELb1ELb1EN7cutlass6half_tE19Flash_kernel_traitsILi192ELi64ELi64ELi8ES3_EELb0ELb0ELb0ELb0ELb0ELb1ELb1EEEvNS_16Flash_bwd_paramsE:
.text._ZN5flash44flash_bwd_dq_dk_dv_loop_seqk_parallel_kernelI23Flash_bwd_kernel_traitsILi192ELi64ELi64ELi8ELi4ELi2ELi2ELb1ELb1EN7cutlass6half_tE19Flash_kernel_traitsILi192ELi64ELi64ELi8ES3_EELb0ELb0ELb0ELb0ELb0ELb1ELb1EEEvNS_16Flash_bwd_paramsE:
        /* <DEDUP_REMOVED lines=178> */
.L_x_760:
        /* <DEDUP_REMOVED lines=67> */
.L_x_732:
        /* <DEDUP_REMOVED lines=131> */
.L_x_734:
        /* <DEDUP_REMOVED lines=13> */
.L_x_735:
        /* <DEDUP_REMOVED lines=11> */
.L_x_736:
[----:B------:R-:W-:-:S04]  /*1900*/  UIMAD UR8, UR43, UR58, UR54 ;  /* 0x0000003a2b0872a4 */ /* 0x000fc8000f8e0236 */
[----:B------:R-:W-:-:S12]  /*1910*/  UIMAD UR8, UR8, UR57, URZ ;  /* 0x00000039080872a4 */ /* 0x000fd8000f8e023f */
.L_x_737:
        /* <DEDUP_REMOVED lines=100> */
[----:B------:R-:W-:-:S02]  /*1f60*/  IADD3 R8, P5, R8, UR28, RZ ;  /* 0x0000001c08087c10 */ /* 0x000fc4000ffbe0ff */
[----:B------:R-:W-:Y:S01]  /*1f70*/  ISETP.GE.AND P3, PT, R35, UR10, PT ;  /* 0x0000000a23007c0c */ /* 0x000fe2000bf66270 */
[----:B------:R-:W-:Y:S01]  /*1f80*/  IMAD.WIDE.U32 R14, R14, 0x40, RZ ;  /* 0x000000400e0e7825 */ /* 0x000fe200078e00ff */
[----:B------:R-:W-:Y:S01]  /*1f90*/  IADD3 R10, P1, R4, UR29, RZ ;  /* 0x0000001d040a7c10 */ /* 0x000fe2000ff3e0ff */
[----:B------:R-:W1:Y:S02]  /*1fa0*/  @!P2 LDC.64 R26, c[0x0][0x220] ;  /* 0x00008800ff1aab82 */ /* 0x000e640000000a00 */
[----:B------:R-:W-:Y:S02]  /*1fb0*/  IMAD.MOV.U32 R38, RZ, RZ, R12 ;  /* 0x000000ffff267224 */ /* 0x000fe400078e000c */
[----:B------:R-:W-:Y:S02]  /*1fc0*/  IMAD.MOV.U32 R39, RZ, RZ, R13 ;  /* 0x000000ffff277224 */ /* 0x000fe400078e000d */
[----:B------:R-:W-:Y:S01]  /*1fd0*/  IMAD.U32 R13, RZ, RZ, UR12 ;  /* 0x0000000cff0d7e24 */ /* 0x000fe2000f8e00ff */
[----:B------:R-:W-:Y:S01]  /*1fe0*/  ULDC.64 UR12, c[0x0][0x268] ;  /* 0x00009a00000c7ab9 */ /* 0x000fe20000000a00 */
[----:B------:R-:W-:Y:S01]  /*1ff0*/  IMAD.U32 R11, RZ, RZ, UR11 ;  /* 0x0000000bff0b7e24 */ /* 0x000fe2000f8e00ff */
[----:B------:R-:W-:Y:S01]  /*2000*/  @!P0 IADD3 R12, P4, R38, R14, RZ ;  /* 0x0000000e260c8210 */ /* 0x000fe20007f9e0ff */
        /* <DEDUP_REMOVED lines=8> */
[C---:B------:R-:W-:Y:S01]  /*2090*/  IMAD.WIDE.U32 R4, R6.reuse, UR12, R8 ;  /* 0x0000000c06047c25 */ /* 0x040fe2000f8e0008 */
[----:B------:R-:W3:Y:S01]  /*20a0*/  @!P3 LDC.64 R24, c[0x0][0x220] ;  /* 0x00008800ff18bb82 */ /* 0x000ee20000000a00 */
[----:B------:R-:W-:Y:S01]  /*20b0*/  ULDC.64 UR10, c[0x0][0x260] ;  /* 0x00009800000a7ab9 */ /* 0x000fe20000000a00 */
[----:B------:R-:W-:Y:S01]  /*20c0*/  USHF.L.U32 UR12, UR37, 0x6, URZ ;  /* 0x00000006250c7899 */ /* 0x000fe2000800063f */
[----:B------:R-:W-:Y:S01]  /*20d0*/  IMAD.IADD R5, R5, 0x1, R15 ;  /* 0x0000000105057824 */ /* 0x000fe200078e020f */
[----:B------:R4:W-:Y:S01]  /*20e0*/  STL.64 [R1+0x40], R38 ;  /* 0x0000402601007387 */ /* 0x0009e20000100a00 */
[----:B------:R-:W-:Y:S01]  /*20f0*/  @!P2 IMAD.X R15, RZ, RZ, R30, P1 ;  /* 0x000000ffff0fa224 */ /* 0x000fe200008e061e */
[----:B------:R-:W-:Y:S01]  /*2100*/  PLOP3.LUT P1, PT, PT, PT, UP4, 0x80, 0x0 ;  /* 0x000000000000781c */ /* 0x000fe20003f2f048 */
[----:B------:R-:W-:Y:S01]  /*2110*/  IMAD R14, R17, UR10, RZ ;  /* 0x0000000a110e7c24 */ /* 0x000fe2000f8e02ff */
[----:B------:R-:W-:Y:S01]  /*2120*/  @!P2 IADD3 R17, P4, R35, 0x20, RZ ;  /* 0x000000202311a810 */ /* 0x000fe20007f9e0ff */
[----:B------:R-:W-:-:S04]  /*2130*/  IMAD.WIDE.U32 R8, R6, UR10, R10 ;  /* 0x0000000a06087c25 */ /* 0x000fc8000f8e000a */
[----:B------:R-:W-:Y:S01]  /*2140*/  IMAD R22, R6, UR11, R14 ;  /* 0x0000000b06167c24 */ /* 0x000fe2000f8e020e */
[----:B------:R-:W-:Y:S01]  /*2150*/  UIMAD.WIDE.U32 UR10, UR36, 0x40, URZ ;  /* 0x00000040240a78a5 */ /* 0x000fe2000f8e003f */
[----:B------:R-:W-:Y:S02]  /*2160*/  @!P3 IMAD R6, R30, UR24, RZ ;  /* 0x000000181e06bc24 */ /* 0x000fe4000f8e02ff */
[----:B------:R-:W-:Y:S02]  /*2170*/  @!P2 IMAD.MOV.U32 R10, RZ, RZ, R4 ;  /* 0x000000ffff0aa224 */ /* 0x000fe400078e0004 */
[----:B------:R-:W-:Y:S01]  /*2180*/  @P1 BAR.SYNC.DEFER_BLOCKING 0x0 ;  /* 0x0000000000001b1d */ /* 0x000fe20000010000 */
[----:B------:R-:W-:Y:S01]  /*2190*/  @!P2 IMAD.MOV.U32 R11, RZ, RZ, R5 ;  /* 0x000000ffff0ba224 */ /* 0x000fe200078e0005 */
[C---:B------:R-:W-:Y:S01]  /*21a0*/  ISETP.GE.AND P1, PT, R35.reuse, UR8, PT ;  /* 0x0000000823007c0c */ /* 0x040fe2000bf26270 */
[----:B------:R-:W-:Y:S02]  /*21b0*/  @!P3 IMAD R14, R35, UR25, R6 ;  /* 0x00000019230ebc24 */ /* 0x000fe4000f8e0206 */
[----:B------:R-:W-:-:S02]  /*21c0*/  @!P2 IMAD R6, R15, UR24, RZ ;  /* 0x000000180f06ac24 */ /* 0x000fc4000f8e02ff */
[----:B------:R-:W-:-:S04]  /*21d0*/  @!P3 IMAD.WIDE.U32 R4, R35, UR24, R4 ;  /* 0x000000182304bc25 */ /* 0x000fc8000f8e0004 */
[----:B------:R-:W-:Y:S02]  /*21e0*/  @!P2 IMAD.X R18, RZ, RZ, R30, P4 ;  /* 0x000000ffff12a224 */ /* 0x000fe400020e061e */
[----:B------:R-:W-:Y:S01]  /*21f0*/  @!P2 IMAD R19, R7, UR25, R6 ;  /* 0x000000190713ac24 */ /* 0x000fe2000f8e0206 */
[----:B---3--:R-:W-:Y:S01]  /*2200*/  @!P3 LEA R6, P4, R4, R24, 0x1 ;  /* 0x000000180406b211 */ /* 0x008fe200078808ff */
[----:B------:R-:W-:Y:S02]  /*2210*/  @!P3 IMAD.IADD R14, R5, 0x1, R14 ;  /* 0x00000001050eb824 */ /* 0x000fe400078e020e */
[----:B------:R-:W-:-:S03]  /*2220*/  @!P2 IMAD.WIDE.U32 R10, R7, UR24, R10 ;  /* 0x00000018070aac25 */ /* 0x000fc6000f8e000a */
[----:B------:R-:W-:Y:S01]  /*2230*/  @!P3 LEA.HI.X R7, R4, R25, R14, 0x1, P4 ;  /* 0x000000190407b211 */ /* 0x000fe200020f0c0e */
[----:B------:R-:W-:Y:S01]  /*2240*/  @!P2 IMAD R5, R18, UR26, RZ ;  /* 0x0000001a1205ac24 */ /* 0x000fe2000f8e02ff */
[C---:B-1----:R-:W-:Y:S01]  /*2250*/  @!P2 LEA R4, P4, R10.reuse, R26, 0x1 ;  /* 0x0000001a0a04a211 */ /* 0x042fe200078808ff */
[----:B------:R-:W-:Y:S02]  /*2260*/  @!P2 IMAD.IADD R11, R11, 0x1, R19 ;  /* 0x000000010b0ba824 */ /* 0x000fe400078e0213 */
[----:B------:R-:W-:Y:S01]  /*2270*/  IMAD.IADD R9, R9, 0x1, R22 ;  /* 0x0000000109097824 */ /* 0x000fe200078e0216 */
[----:B------:R-:W1:Y:S01]  /*2280*/  @!P2 LDC.64 R18, c[0x0][0x218] ;  /* 0x00008600ff12ab82 */ /* 0x000e620000000a00 */
[----:B------:R-:W-:Y:S01]  /*2290*/  @!P2 IMAD R22, R17, UR27, R5 ;  /* 0x0000001b1116ac24 */ /* 0x000fe2000f8e0205 */
[----:B------:R-:W-:Y:S01]  /*22a0*/  @!P2 LEA.HI.X R5, R10, R27, R11, 0x1, P4 ;  /* 0x0000001b0a05a211 */ /* 0x000fe200020f0c0b */
[----:B------:R-:W-:Y:S01]  /*22b0*/  IMAD.MOV.U32 R36, RZ, RZ, R20 ;  /* 0x000000ffff247224 */ /* 0x000fe200078e0014 */
[----:B------:R-:W-:Y:S01]  /*22c0*/  SHF.R.S32.HI R10, RZ, 0x1f, R16 ;  /* 0x0000001fff0a7819 */ /* 0x000fe20000011410 */
[----:B------:R-:W-:-:S02]  /*22d0*/  IMAD.MOV.U32 R37, RZ, RZ, R21 ;  /* 0x000000ffff257224 */ /* 0x000fc400078e0015 */
[C---:B------:R-:W-:Y:S01]  /*22e0*/  VIADD R15, R16.reuse, 0x8 ;  /* 0x00000008100f7836 */ /* 0x040fe20000000000 */
[----:B------:R-:W3:Y:S01]  /*22f0*/  @!P3 LDC.64 R20, c[0x0][0x218] ;  /* 0x00008600ff14bb82 */ /* 0x000ee20000000a00 */
[----:B------:R-:W-:Y:S01]  /*2300*/  @!P2 IMAD.MOV.U32 R14, RZ, RZ, R8 ;  /* 0x000000ffff0ea224 */ /* 0x000fe200078e0008 */
[C---:B------:R-:W-:Y:S01]  /*2310*/  SHF.L.U64.HI R10, R16.reuse, 0x2, R10 ;  /* 0x00000002100a7819 */ /* 0x040fe2000001020a */
[----:B------:R-:W-:Y:S01]  /*2320*/  IMAD.SHL.U32 R11, R16, 0x4, RZ ;  /* 0x00000004100b7824 */ /* 0x000fe200078e00ff */
[----:B------:R-:W-:Y:S01]  /*2330*/  ISETP.GE.AND P5, PT, R15, UR8, PT ;  /* 0x000000080f007c0c */ /* 0x000fe2000bfa6270 */
[--C-:B------:R-:W-:Y:S01]  /*2340*/  @!P2 IMAD.MOV.U32 R15, RZ, RZ, R9.reuse ;  /* 0x000000ffff0fa224 */ /* 0x100fe200078e0009 */
[----:B------:R5:W-:Y:S01]  /*2350*/  STL.64 [R1+0x38], R36 ;  /* 0x0000382401007387 */ /* 0x000be20000100a00 */
[----:B------:R-:W-:-:S03]  /*2360*/  @!P3 IMAD.WIDE.U32 R8, R35, UR26, R8 ;  /* 0x0000001a2308bc25 */ /* 0x000fc6000f8e0008 */
[----:B------:R-:W-:Y:S01]  /*2370*/  STL [R1+0x64], R10 ;  /* 0x0000640a01007387 */ /* 0x000fe20000100800 */
[----:B------:R-:W-:-:S03]  /*2380*/  @!P2 IMAD.WIDE.U32 R14, R17, UR26, R14 ;  /* 0x0000001a110eac25 */ /* 0x000fc6000f8e000e */
[----:B------:R-:W-:Y:S04]  /*2390*/  STL [R1+0x60], R11 ;  /* 0x0000600b01007387 */ /* 0x000fe80000100800 */
        /* <DEDUP_REMOVED lines=28> */
[----:B----4-:R-:W-:-:S03]  /*2560*/  @!P3 IMAD R5, R30, UR26, RZ ;  /* 0x0000001a1e05bc24 */ /* 0x010fc6000f8e02ff */
[----:B------:R2:W-:Y:S01]  /*2570*/  @!P1 LDGSTS.E.BYPASS.LTC128B.128 [R34+0xa000], desc[UR6][R38.64+0x100] ;  /* 0x0a00010026229fae */ /* 0x0005e2000b901d46 */
[----:B------:R-:W-:Y:S01]  /*2580*/  @!P0 IADD3 R4, P4, R36, UR10, RZ ;  /* 0x0000000a24048c10 */ /* 0x000fe2000ff9e0ff */
[----:B------:R-:W-:Y:S01]  /*2590*/  UMOV UR10, UR19 ;  /* 0x00000013000a7c82 */ /* 0x000fe20008000000 */
[----:B------:R-:W-:Y:S01]  /*25a0*/  @!P3 IMAD R7, R35, UR27, R5 ;  /* 0x0000001b2307bc24 */ /* 0x000fe2000f8e0205 */
[----:B------:R-:W-:Y:S01]  /*25b0*/  @P0 STS.128 [R34+0x7000], RZ ;  /* 0x007000ff22000388 */ /* 0x000fe20000000c00 */
[----:B------:R-:W-:Y:S01]  /*25c0*/  @!P0 IADD3.X R5, R37, UR11, R6, P4, !PT ;  /* 0x0000000b25058c10 */ /* 0x000fe2000a7fe406 */
[----:B------:R-:W-:Y:S01]  /*25d0*/  UMOV UR11, UR18 ;  /* 0x00000012000b7c82 */ /* 0x000fe20008000000 */
[----:B------:R-:W-:Y:S01]  /*25e0*/  @!P3 IMAD.IADD R7, R9, 0x1, R7 ;  /* 0x000000010907b824 */ /* 0x000fe200078e0207 */
[----:B------:R-:W-:Y:S01]  /*25f0*/  @P0 STS.128 [R34+0x9000], RZ ;  /* 0x009000ff22000388 */ /* 0x000fe20000000c00 */
[----:B---3--:R-:W-:Y:S01]  /*2600*/  @!P3 LEA R6, P4, R8, R20, 0x1 ;  /* 0x000000140806b211 */ /* 0x008fe200078808ff */
[----:B------:R-:W-:-:S02]  /*2610*/  IMAD.MOV.U32 R9, RZ, RZ, 0x7f800000 ;  /* 0x7f800000ff097424 */ /* 0x000fc400078e00ff */
[----:B------:R-:W-:Y:S01]  /*2620*/  IMAD.MOV.U32 R240, RZ, RZ, 0x20 ;  /* 0x00000020fff07424 */ /* 0x000fe200078e00ff */
[----:B------:R-:W-:Y:S01]  /*2630*/  @P0 STS.128 [R34+0xb000], RZ ;  /* 0x00b000ff22000388 */ /* 0x000fe20000000c00 */
[----:B------:R-:W-:Y:S01]  /*2640*/  @!P3 LEA.HI.X R7, R8, R21, R7, 0x1, P4 ;  /* 0x000000150807b211 */ /* 0x000fe200020f0c07 */
[----:B------:R-:W-:Y:S01]  /*2650*/  IMAD.MOV.U32 R8, RZ, RZ, 0x7f800000 ;  /* 0x7f800000ff087424 */ /* 0x000fe200078e00ff */
[----:B------:R-:W-:Y:S01]  /*2660*/  CS2R R142, SRZ ;  /* 0x00000000008e7805 */ /* 0x000fe2000001ff00 */
[----:B------:R-:W-:Y:S01]  /*2670*/  @!PT LDS RZ, [RZ] ;  /* 0x00000000fffff984 */ /* 0x000fe20000000800 */
[----:B------:R-:W-:Y:S01]  /*2680*/  @!PT LDS RZ, [RZ] ;  /* 0x00000000fffff984 */ /* 0x000fe20000000800 */
[----:B------:R-:W-:Y:S01]  /*2690*/  @!PT LDS RZ, [RZ] ;  /* 0x00000000fffff984 */ /* 0x000fe20000000800 */
[----:B------:R-:W-:Y:S01]  /*26a0*/  @!P0 LDGSTS.E.BYPASS.LTC128B.128 [R34+0x7000], desc[UR6][R12.64] ;  /* 0x070000000c228fae */ /* 0x000fe2000b901d46 */
        /* <DEDUP_REMOVED lines=8> */
[----:B------:R-:W-:Y:S02]  /*2730*/  CS2R R132, SRZ ;  /* 0x0000000000847805 */ /* 0x000fe4000001ff00 */
[----:B------:R-:W-:Y:S02]  /*2740*/  CS2R R126, SRZ ;  /* 0x00000000007e7805 */ /* 0x000fe4000001ff00 */
[----:B------:R-:W-:Y:S01]  /*2750*/  CS2R R124, SRZ ;  /* 0x00000000007c7805 */ /* 0x000fe2000001ff00 */
[----:B------:R-:W-:Y:S01]  /*2760*/  @P1 STS.128 [R34], RZ ;  /* 0x000000ff22001388 */ /* 0x000fe20000000c00 */
[----:B------:R-:W-:-:S02]  /*2770*/  CS2R R130, SRZ ;  /* 0x0000000000827805 */ /* 0x000fc4000001ff00 */
[----:B------:R-:W-:Y:S02]  /*2780*/  CS2R R128, SRZ ;  /* 0x0000000000807805 */ /* 0x000fe4000001ff00 */
[----:B------:R-:W-:Y:S01]  /*2790*/  CS2R R122, SRZ ;  /* 0x00000000007a7805 */ /* 0x000fe2000001ff00 */
[----:B------:R-:W-:Y:S01]  /*27a0*/  @P1 STS.128 [R34+0x2000], RZ ;  /* 0x002000ff22001388 */ /* 0x000fe20000000c00 */
[----:B------:R-:W-:Y:S02]  /*27b0*/  CS2R R120, SRZ ;  /* 0x0000000000787805 */ /* 0x000fe4000001ff00 */
[----:B------:R-:W-:Y:S02]  /*27c0*/  CS2R R118, SRZ ;  /* 0x0000000000767805 */ /* 0x000fe4000001ff00 */
[----:B------:R-:W-:Y:S01]  /*27d0*/  CS2R R116, SRZ ;  /* 0x0000000000747805 */ /* 0x000fe2000001ff00 */
[----:B------:R-:W-:Y:S01]  /*27e0*/  @P1 STS.128 [R34+0x4000], RZ ;  /* 0x004000ff22001388 */ /* 0x000fe20000000c00 */
        /* <DEDUP_REMOVED lines=14> */
[----:B------:R5:W-:Y:S01]  /*28d0*/  @!P1 LDGSTS.E.BYPASS.LTC128B.128 [R34+0x4000], desc[UR6][R36.64+0x100] ;  /* 0x0400010024229fae */ /* 0x000be2000b901d46 */
[----:B------:R-:W-:Y:S02]  /*28e0*/  ISETP.GE.AND P1, PT, R16, UR8, PT ;  /* 0x0000000810007c0c */ /* 0x000fe4000bf26270 */
[----:B------:R-:W-:Y:S02]  /*28f0*/  CS2R R60, SRZ ;  /* 0x00000000003c7805 */ /* 0x000fe4000001ff00 */
[----:B------:R-:W-:Y:S01]  /*2900*/  CS2R R66, SRZ ;  /* 0x0000000000427805 */ /* 0x000fe2000001ff00 */
[----:B------:R-:W-:Y:S01]  /*2910*/  @P0 STS.128 [R34+0x1000], RZ ;  /* 0x001000ff22000388 */ /* 0x000fe20000000c00 */
        /* <DEDUP_REMOVED lines=14> */
[----:B------:R-:W-:Y:S01]  /*2a00*/  @!P0 LDGSTS.E.BYPASS.LTC128B.128 [R34+0x1000], desc[UR6][R4.64] ;  /* 0x0100000004228fae */ /* 0x000fe2000b901d46 */
[----:B------:R-:W-:Y:S02]  /*2a10*/  CS2R R42, SRZ ;  /* 0x00000000002a7805 */ /* 0x000fe4000001ff00 */
[----:B------:R-:W-:Y:S02]  /*2a20*/  CS2R R40, SRZ ;  /* 0x0000000000287805 */ /* 0x000fe4000001ff00 */
[----:B--2---:R-:W-:Y:S01]  /*2a30*/  CS2R R38, SRZ ;  /* 0x0000000000267805 */ /* 0x004fe2000001ff00 */
[----:B------:R-:W-:Y:S01]  /*2a40*/  @!P0 LDGSTS.E.BYPASS.LTC128B.128 [R34+0x3000], desc[UR6][R4.64+0x80] ;  /* 0x0300008004228fae */ /* 0x000fe2000b901d46 */
[----:B------:R-:W-:-:S02]  /*2a50*/  CS2R R26, SRZ ;  /* 0x00000000001a7805 */ /* 0x000fc4000001ff00 */
[----:B------:R-:W-:Y:S01]  /*2a60*/  CS2R R24, SRZ ;  /* 0x0000000000187805 */ /* 0x000fe2000001ff00 */
[----:B------:R-:W-:Y:S01]  /*2a70*/  UMOV UR13, UR14 ;  /* 0x0000000e000d7c82 */ /* 0x000fe20008000000 */
[----:B------:R2:W-:Y:S01]  /*2a80*/  @!P0 LDGSTS.E.BYPASS.LTC128B.128 [R34+0x5000], desc[UR6][R4.64+0x100] ;  /* 0x0500010004228fae */ /* 0x0005e2000b901d46 */
[----:B------:R-:W-:Y:S01]  /*2a90*/  USHF.L.U32 UR8, UR21, 0x6, URZ ;  /* 0x0000000615087899 */ /* 0x000fe2000800063f */
[----:B------:R-:W-:Y:S02]  /*2aa0*/  CS2R R20, SRZ ;  /* 0x0000000000147805 */ /* 0x000fe4000001ff00 */
[----:B-----5:R-:W-:Y:S01]  /*2ab0*/  CS2R R36, SRZ ;  /* 0x0000000000247805 */ /* 0x020fe2000001ff00 */
[----:B------:R-:W-:Y:S01]  /*2ac0*/  @P3 STS.128 [R34+0xc000], RZ ;  /* 0x00c000ff22003388 */ /* 0x000fe20000000c00 */
[----:B------:R-:W-:Y:S01]  /*2ad0*/  UMOV UR12, UR15 ;  /* 0x0000000f000c7c82 */ /* 0x000fe20008000000 */
[----:B------:R-:W-:Y:S01]  /*2ae0*/  ULDC UR18, c[0x0][0x2dc] ;  /* 0x0000b70000127ab9 */ /* 0x000fe20000000800 */
[----:B------:R-:W-:Y:S01]  /*2af0*/  ULDC UR14, c[0x0][0x2ec] ;  /* 0x0000bb00000e7ab9 */ /* 0x000fe20000000800 */
        /* <DEDUP_REMOVED lines=69> */
[----:B------:R-:W-:Y:S01]  /*2f50*/  UIADD3 UR8, UR8, 0x40, URZ ;  /* 0x0000004008087890 */ /* 0x000fe2000fffe03f */
[----:B------:R-:W-:-:S02]  /*2f60*/  CS2R R30, SRZ ;  /* 0x00000000001e7805 */ /* 0x000fc4000001ff00 */
[----:B---3--:R-:W-:Y:S02]  /*2f70*/  CS2R R28, SRZ ;  /* 0x00000000001c7805 */ /* 0x008fe4000001ff00 */
[----:B------:R-:W-:Y:S02]  /*2f80*/  CS2R R34, SRZ ;  /* 0x0000000000227805 */ /* 0x000fe4000001ff00 */
[----:B------:R-:W-:Y:S02]  /*2f90*/  CS2R R32, SRZ ;  /* 0x0000000000207805 */ /* 0x000fe4000001ff00 */
[----:B------:R-:W-:Y:S01]  /*2fa0*/  CS2R R22, SRZ ;  /* 0x0000000000167805 */ /* 0x000fe2000001ff00 */
[----:B------:R-:W-:-:S03]  /*2fb0*/  UISETP.GE.AND UP0, UPT, UR8, UR5, UPT ;  /* 0x000000050800728c */ /* 0x000fc6000bf06270 */
[----:B------:R-:W-:Y:S01]  /*2fc0*/  ULDC UR8, c[0x0][0x39c] ;  /* 0x0000e70000087ab9 */ /* 0x000fe20000000800 */
[----:B--2---:R4:W2:Y:S04]  /*2fd0*/  LDSM.16.M88.4 R156, [R5] ;  /* 0x00000000059c783b */ /* 0x0048a80000000200 */
[----:B------:R4:W3:Y:S04]  /*2fe0*/  LDSM.16.M88.4 R160, [R5+0x800] ;  /* 0x0008000005a0783b */ /* 0x0008e80000000200 */
[----:B------:R4:W1:Y:S04]  /*2ff0*/  LDSM.16.M88.4 R188, [R5+0x2000] ;  /* 0x0020000005bc783b */ /* 0x0008680000000200 */
[----:B------:R4:W1:Y:S04]  /*3000*/  LDSM.16.M88.4 R192, [R5+0x2800] ;  /* 0x0028000005c0783b */ /* 0x0008680000000200 */
[----:B------:R4:W1:Y:S04]  /*3010*/  LDSM.16.M88.4 R220, [R5+0x4000] ;  /* 0x0040000005dc783b */ /* 0x0008680000000200 */
[----:B------:R4:W1:Y:S02]  /*3020*/  LDSM.16.M88.4 R224, [R5+0x4800] ;  /* 0x0048000005e0783b */ /* 0x0008640000000200 */
.L_x_741:
        /* <DEDUP_REMOVED lines=10> */
[----:B-1----:R1:W-:Y:S04]  /*30d0*/  STL [R1+0xb4], R115 ;  /* 0x0000b47301007387 */ /* 0x0023e80000100800 */
[----:B------:R-:W0:Y:S04]  /*30e0*/  LDGDEPBAR ;  /* 0x00000000000079af */ /* 0x000e280000000000 */
[----:B-1----:R-:W3:Y:S04]  /*30f0*/  LDL R115, [R1+0x8] ;  /* 0x0000080001737983 */ /* 0x002ee80000100800 */
[----:B------:R1:W-:Y:S04]  /*3100*/  STL [R1+0xb0], R114 ;  /* 0x0000b07201007387 */ /* 0x0003e80000100800 */
[----:B-1----:R-:W3:Y:S04]  /*3110*/  LDL R114, [R1+0xc] ;  /* 0x00000c0001727983 */ /* 0x002ee80000100800 */
[----:B------:R1:W-:Y:S04]  /*3120*/  STL [R1+0xac], R113 ;  /* 0x0000ac7101007387 */ /* 0x0003e80000100800 */
[----:B-1----:R-:W3:Y:S04]  /*3130*/  LDL R113, [R1+0x18] ;  /* 0x0000180001717983 */ /* 0x002ee80000100800 */
[----:B------:R1:W-:Y:S04]  /*3140*/  STL [R1+0xa8], R112 ;  /* 0x0000a87001007387 */ /* 0x0003e80000100800 */
[----:B-1----:R-:W3:Y:S04]  /*3150*/  LDL R112, [R1+0x14] ;  /* 0x0000140001707983 */ /* 0x002ee80000100800 */
        /* <DEDUP_REMOVED lines=13> */
[----:B------:R-:W3:Y:S04]  /*3230*/  LDL R102, [R1+0x54] ;  /* 0x0000540001667983 */ /* 0x000ee80000100800 */
[----:B------:R-:W3:Y:S04]  /*3240*/  LDL R101, [R1+0x4c] ;  /* 0x00004c0001657983 */ /* 0x000ee80000100800 */
[----:B------:R-:W3:Y:S01]  /*3250*/  LDL R100, [R1+0x50] ;  /* 0x0000500001647983 */ /* 0x000ee20000100800 */
[----:B------:R-:W-:Y:S04]  /*3260*/  DEPBAR.LE SB0, 0x0 ;  /* 0x000080000000791a */ /* 0x000fe80000000000 */
[----:B------:R-:W-:Y:S06]  /*3270*/  BAR.SYNC.DEFER_BLOCKING 0x0 ;  /* 0x0000000000007b1d */ /* 0x000fec0000010000 */
[----:B------:R-:W-:Y:S04]  /*3280*/  LDSM.16.M88.4 R88, [R252+-0x6000] ;  /* 0xffa00000fc58783b */ /* 0x000fe80000000200 */
[----:B----4-:R-:W-:Y:S04]  /*3290*/  LDSM.16.M88.4 R8, [R246+0xc000] ;  /* 0x00c00000f608783b */ /* 0x010fe80000000200 */
[----:B------:R-:W-:Y:S04]  /*32a0*/  LDSM.16.M88.4 R68, [R246+0xc800] ;  /* 0x00c80000f644783b */ /* 0x000fe80000000200 */
[----:B--2---:R-:W-:Y:S04]  /*32b0*/  LDSM.16.M88.4 R76, [R245+-0x6000] ;  /* 0xffa00000f54c783b */ /* 0x004fe80000000200 */
[----:B------:R-:W-:Y:S04]  /*32c0*/  LDSM.16.M88.4 R80, [R245+-0x5800] ;  /* 0xffa80000f550783b */ /* 0x000fe80000000200 */
[----:B---3--:R-:W-:Y:S04]  /*32d0*/  LDSM.16.M88.4 R96, [R244] ;  /* 0x00000000f460783b */ /* 0x008fe80000000200 */
        /* <DEDUP_REMOVED lines=225> */
[----:B------:R-:W-:Y:S05]  /*40f0*/  IADD3.X R83, R10, UR12, RZ, P0, !PT ;  /* 0x0000000c0a537c10 */ /* 0x000fea00087fe4ff */
[----:B------:R-:W3:Y:S01]  /*4100*/  LDG.E R81, desc[UR6][R82.64] ;  /* 0x0000000652517981 */ /* 0x000ee2000c1e1900 */
[----:B-1----:R-:W-:Y:S03]  /*4110*/  MOV R7, R93 ;  /* 0x0000005d00077202 */ /* 0x002fe60000000f00 */
[----:B------:R-:W3:Y:S01]  /*4120*/  LDG.E R80, desc[UR6][R82.64+0x20] ;  /* 0x0000200652507981 */ /* 0x000ee2000c1e1900 */
[----:B------:R-:W-:Y:S02]  /*4130*/  @P3 FSEL R7, R93, -INF , !P2 ;  /* 0xff8000005d073808 */ /* 0x000fe40005000000 */
[----:B------:R-:W-:Y:S03]  /*4140*/  PLOP3.LUT P3, PT, PT, PT, UP3, 0x80, 0x0 ;  /* 0x000000000000781c */ /* 0x000fe60003f6f038 */
        /* <DEDUP_REMOVED lines=286> */
.L_x_739:
        /* <DEDUP_REMOVED lines=389> */
.L_x_740:
        /* <DEDUP_REMOVED lines=177> */
.L_x_742:
        /* <DEDUP_REMOVED lines=23> */
.L_x_743:
        /* <DEDUP_REMOVED lines=51> */
.L_x_745:
[----:B------:R-:W-:Y:S05]  /*7b30*/  BSYNC B0 ;  /* 0x0000000000007941 */ /* 0x000fea0003800000 */
.L_x_744:
        /* <DEDUP_REMOVED lines=15> */
.L_x_747:
[----:B------:R-:W-:Y:S05]  /*7c30*/  BSYNC B0 ;  /* 0x0000000000007941 */ /* 0x000fea0003800000 */
.L_x_746:
        /* <DEDUP_REMOVED lines=31> */
.L_x_749:
[----:B------:R-:W-:Y:S05]  /*7e30*/  BSYNC B0 ;  /* 0x0000000000007941 */ /* 0x000fea0003800000 */
.L_x_748:
        /* <DEDUP_REMOVED lines=15> */
.L_x_738:
        /* <DEDUP_REMOVED lines=23> */
.L_x_751:
        /* <DEDUP_REMOVED lines=21> */
.L_x_752:
        /* <DEDUP_REMOVED lines=37> */
.L_x_754:
[----:B------:R-:W-:Y:S05]  /*8440*/  BSYNC B0 ;  /* 0x0000000000007941 */ /* 0x000fea0003800000 */
.L_x_753:
        /* <DEDUP_REMOVED lines=15> */
.L_x_756:
[----:B------:R-:W-:Y:S05]  /*8540*/  BSYNC B0 ;  /* 0x0000000000007941 */ /* 0x000fea0003800000 */
.L_x_755:
        /* <DEDUP_REMOVED lines=27> */
.L_x_758:
[----:B------:R-:W-:Y:S05]  /*8700*/  BSYNC B0 ;  /* 0x0000000000007941 */ /* 0x000fea0003800000 */
.L_x_757:
        /* <DEDUP_REMOVED lines=14> */
.L_x_750:
[----:B------:R-:W-:Y:S05]  /*87f0*/  BSYNC B1 ;  /* 0x0000000000017941 */ /* 0x000fea0003800000 */
.L_x_733:
[----:B------:R-:W-:Y:S02]  /*8800*/  ULDC UR5, c[0x0][0xc] ;  /* 0x0000030000057ab9 */ /* 0x000fe40000000800 */
[----:B------:R-:W-:-:S04]  /*8810*/  UIADD3 UR21, UR5, UR21, URZ ;  /* 0x0000001505157290 */ /* 0x000fc8000fffe03f */
[----:B------:R-:W-:-:S06]  /*8820*/  UISETP.GE.AND UP0, UPT, UR21, UR60, UPT ;  /* 0x0000003c1500728c */ /* 0x000fcc000bf06270 */
[----:B------:R-:W-:-:S13]  /*8830*/  PLOP3.LUT P0, PT, PT, PT, UP0, 0x80, 0x0 ;  /* 0x000000000000781c */ /* 0x000fda0003f0f008 */
[----:B------:R-:W-:Y:S05]  /*8840*/  @P0 BRA `(.L_x_759) ;  /* 0x0000000000040947 */ /* 0x000fea0003800000 */
[----:B------:R-:W-:Y:S05]  /*8850*/  BRA `(.L_x_760) ;  /* 0xffffff8000b07947 */ /* 0x000fea000383ffff */
.L_x_759:
[----:B------:R-:W-:Y:S05]  /*8860*/  EXIT ;  /* 0x000000000000794d */ /* 0x000fea0003800000 */
.L_x_761:
        /* <DEDUP_REMOVED lines=9> */
.L_x_1600:


//--------------------- .text._ZN5flash44flash_bwd_dq_dk_dv_loop_seqk_parallel_kernelI23Flash_bwd_kernel_traitsILi192ELi64ELi64ELi8ELi4ELi2ELi2ELb1ELb1EN7cutlass6half_tE19Flash_kernel_traitsILi192ELi64ELi64ELi8ES3_EELb1ELb0ELb0ELb1ELb0ELb0ELb0EEEvNS_16Flash_bwd_paramsE --------------------------
	.section	.text._ZN5flash44flash_bwd_dq_dk_dv_loop_seqk_parallel_kernelI23Flash_bwd_kernel_traitsILi192ELi64ELi64ELi8ELi4ELi2ELi2ELb1ELb1EN7cutlass6half_tE19Flash_kernel_traitsILi192ELi64ELi64ELi8ES3_EELb1ELb0ELb0ELb1ELb0ELb0ELb0EEEvNS_16Flash_bwd_paramsE,"ax",@progbits
	.align	128
        .global         _ZN5flash44flash_bwd_dq_dk_dv_loop_seqk_parallel_kernelI23Flash_bwd_kernel_traitsILi192ELi64ELi64ELi8ELi4ELi2ELi2ELb1ELb1EN7cutlass6half_tE19Flash_kernel_traitsILi192ELi64ELi64ELi8ES3_EELb1ELb0ELb0ELb1ELb0ELb0ELb0EEEvNS_16Flash_bwd_paramsE
        .type           _ZN5flash44flash_bwd_dq_dk_dv_loop_seqk_parallel_kernelI23Flash_bwd_kernel_traitsILi192ELi64ELi64ELi8ELi4ELi2ELi2ELb1ELb1EN7cutlass6half_tE19Flash_kernel_traitsILi192ELi64ELi64ELi8ES3_EELb1ELb0ELb0ELb1ELb0ELb0ELb0EEEvNS_16Flash_bwd_paramsE,@function
        .size           _ZN5flash44flash_bwd_dq_dk_dv_loop_seqk_parallel_kernelI23Flash_bwd_kernel_traitsILi192ELi64ELi64ELi8ELi4ELi2ELi2ELb1ELb1EN7cutlass6half_tE19Flash_kernel_traitsILi192ELi64ELi64ELi8ES3_EELb1ELb0ELb0ELb1ELb0ELb0ELb0EEEvNS_16Flash_bwd_paramsE,(.L_x_1601 - _ZN5flash44flash_bwd_dq_dk_dv_loop_seqk_parallel_kernelI23Flash_bwd_kernel_traitsILi192ELi64ELi64ELi8ELi4ELi2ELi2ELb1ELb1EN7cutlass6half_tE19Flash_kernel_traitsILi192ELi64ELi64ELi8ES3_EELb1ELb0ELb0ELb1ELb0ELb0ELb0EEEvNS_16Flash_bwd_paramsE)
        .other          _ZN5flash44flash_bwd_dq_dk_dv_loop_seqk_parallel_kernelI23Flash_bwd_kernel_traitsILi192ELi64ELi64ELi8ELi4ELi2ELi2ELb1ELb1EN7cutlass6half_tE19Flash_kernel_traitsILi192ELi64ELi64ELi8ES3_EELb1ELb0ELb0ELb1ELb0ELb0ELb0EEEvNS_16Flash_bwd_paramsE,@"STO_CUDA_ENTRY STV_DEFAULT"
_ZN5flash44flash_bwd_dq_dk_dv_loop_seqk_parallel_kernelI23Flash_bwd_kernel_traitsILi192ELi64ELi64ELi8ELi4ELi2ELi2ELb1ELb1EN7cutlass6half_tE19Flash_kernel_traitsILi192ELi64ELi64ELi8ES3_EELb1ELb0ELb0ELb1ELb0ELb0ELb0EEEvNS_16Flash_bwd_paramsE:
.text._ZN5flash44flash_bwd_dq_dk_dv_loop_seqk_parallel_kernelI23Flash_bwd_kernel_traitsILi192ELi64ELi64ELi8ELi4ELi2ELi2ELb1ELb1EN7cutlass6half_tE19Flash_kernel_traitsILi192ELi64ELi64ELi8ES3_EELb1ELb0ELb0ELb1ELb0ELb0ELb0EEEvNS_16Flash_bwd_paramsE:
        /* <DEDUP_REMOVED lines=14> */
[----:B------:R-:W3:Y:S08]  /*00e0*/  S2UR UR44, SR_CTAID.Y ;  /* 0x00000000002c79c3 */ /* 0x000ef00000002600 */
[----:B------:R-:W4:Y:S01]  /*00f0*/  S2UR UR54, SR_CTAID.Z ;  /* 0x00000000003679c3 */ /* 0x000f220000002700 */
[----:B--2---:R-:W-:Y:S01]  /*0100*/  ULEA UR4, UR4, UR5, 0x18 ;  /* 0x0000000504047291 */ /* 0x004fe2000f8ec03f */
[----:B-1----:R-:W-:Y:S01]  /*0110*/  SHF.R.S32.HI R2, RZ, 0x1f, R8 ;  /* 0x0000001fff027819 */ /* 0x002fe20000011408 */
[----:B---3--:R-:W-:-:S03]  /*0120*/  USHF.L.U32 UR5, UR44, 0x7, URZ ;  /* 0x000000072c057899 */ /* 0x008fc6000800063f */
[CC--:B------:R-:W-:Y:S02]  /*0130*/  LEA.HI R0, R2.reuse, R8.reuse, RZ, 0x5 ;  /* 0x0000000802007211 */ /* 0x0c0fe400078f28ff */
[CC--:B------:R-:W-:Y:S02]  /*0140*/  LEA.HI R13, R2.reuse, R8.reuse, RZ, 0x3 ;  /* 0x00000008020d7211 */ /* 0x0c0fe400078f18ff */
[CC--:B------:R-:W-:Y:S01]  /*0150*/  LEA.HI R3, R2.reuse, R8.reuse, RZ, 0x4 ;  /* 0x0000000802037211 */ /* 0x0c0fe200078f20ff */
[----:B----4-:R-:W-:Y:S01]  /*0160*/  USHF.R.S32.HI UR6, URZ, 0x1f, UR54 ;  /* 0x0000001f3f067899 */ /* 0x010fe20008011436 */
[CC--:B------:R-:W-:Y:S01]  /*0170*/  LEA.HI R15, R2.reuse, R8.reuse, RZ, 0x7 ;  /* 0x00000008020f7211 */ /* 0x0c0fe200078f38ff */
[----:B------:R-:W-:Y:S01]  /*0180*/  USHF.R.S32.HI UR61, URZ, 0x1f, UR54 ;  /* 0x0000001f3f3d7899 */ /* 0x000fe20008011436 */
        /* <DEDUP_REMOVED lines=43> */
[----:B------:R-:W-:Y:S02]  /*0440*/  SHF.R.S32.HI R8, RZ, 0x7, R15 ;  /* 0x00000007ff087819 */ /* 0x000fe4000001140f */
[----:B------:R-:W-:Y:S02]  /*0450*/  LEA.HI R15, R3, R10, RZ, 0x3 ;  /* 0x0000000a030f7211 */ /* 0x000fe400078f18ff */
[C---:B------:R-:W-:Y:S02]  /*0460*/  LOP3.LUT R3, R0.reuse, 0x8, R13, 0xf8, !PT ;  /* 0x0000000800037812 */ /* 0x040fe400078ef80d */
[----:B------:R-:W-:Y:S02]  /*0470*/  SHF.R.U32.HI R9, RZ, 0x3, R0 ;  /* 0x00000003ff097819 */ /* 0x000fe40000011600 */
[----:B------:R-:W-:Y:S01]  /*0480*/  LOP3.LUT R7, R0, 0x10, R2, 0xf8, !PT ;  /* 0x0000001000077812 */ /* 0x000fe200078ef802 */
[----:B------:R-:W-:Y:S01]  /*0490*/  IMAD R2, R8, 0x800, R11 ;  /* 0x0000080008027824 */ /* 0x000fe200078e020b */
[----:B------:R-:W-:-:S02]  /*04a0*/  LOP3.LUT R0, R3, R9, RZ, 0x3c, !PT ;  /* 0x0000000903007212 */ /* 0x000fc400078e3cff */
[----:B------:R-:W-:Y:S02]  /*04b0*/  LOP3.LUT R4, R6, 0x1, RZ, 0xc0, !PT ;  /* 0x0000000106047812 */ /* 0x000fe400078ec0ff */
[C---:B------:R-:W-:Y:S01]  /*04c0*/  LOP3.LUT P4, RZ, R5.reuse, 0x4, RZ, 0xc0, !PT ;  /* 0x0000000405ff7812 */ /* 0x040fe2000788c0ff */
[----:B------:R-:W-:Y:S01]  /*04d0*/  IMAD.IADD R0, R2, 0x1, R0 ;  /* 0x0000000102007824 */ /* 0x000fe200078e0200 */
[----:B------:R-:W-:Y:S02]  /*04e0*/  SHF.R.S32.HI R2, RZ, 0x6, R17 ;  /* 0x00000006ff027819 */ /* 0x000fe40000011411 */
[----:B------:R-:W-:Y:S01]  /*04f0*/  ISETP.NE.U32.AND P0, PT, R4, 0x1, PT ;  /* 0x000000010400780c */ /* 0x000fe20003f05070 */
[----:B------:R-:W-:Y:S01]  /*0500*/  IMAD.SHL.U32 R4, R6, 0x40, RZ ;  /* 0x0000004006047824 */ /* 0x000fe200078e00ff */
[----:B------:R-:W-:Y:S01]  /*0510*/  LOP3.LUT P3, RZ, R5, 0x2, RZ, 0xc0, !PT ;  /* 0x0000000205ff7812 */ /* 0x000fe2000786c0ff */
[C---:B------:R-:W-:Y:S01]  /*0520*/  IMAD.SHL.U32 R3, R2.reuse, 0x8, RZ ;  /* 0x0000000802037824 */ /* 0x040fe200078e00ff */
[----:B------:R-:W-:Y:S01]  /*0530*/  LOP3.LUT R5, R15, 0xfffffff8, RZ, 0xc0, !PT ;  /* 0xfffffff80f057812 */ /* 0x000fe200078ec0ff */
[----:B------:R-:W-:Y:S01]  /*0540*/  IMAD R17, R2, 0x200, R12 ;  /* 0x0000020002117824 */ /* 0x000fe200078e020c */
[----:B------:R-:W-:-:S02]  /*0550*/  LOP3.LUT R2, R4, 0x1c0, RZ, 0xc0, !PT ;  /* 0x000001c004027812 */ /* 0x000fc400078ec0ff */
[----:B------:R-:W-:Y:S01]  /*0560*/  R2P PR, R6, 0x6 ;  /* 0x0000000606007804 */ /* 0x000fe20000000000 */
[----:B------:R-:W-:Y:S01]  /*0570*/  IMAD.SHL.U32 R6, R14, 0x20, RZ ;  /* 0x000000200e067824 */ /* 0x000fe200078e00ff */
[----:B------:R-:W-:Y:S01]  /*0580*/  LOP3.LUT R13, R7, 0x8, R13, 0xf8, !PT ;  /* 0x00000008070d7812 */ /* 0x000fe200078ef80d */
[----:B------:R-:W-:Y:S01]  /*0590*/  IMAD.SHL.U32 R7, R8, 0x20, RZ ;  /* 0x0000002008077824 */ /* 0x000fe200078e00ff */
[----:B------:R-:W-:Y:S01]  /*05a0*/  LOP3.LUT R3, R3, 0x18, RZ, 0xc0, !PT ;  /* 0x0000001803037812 */ /* 0x000fe200078ec0ff */
[----:B------:R-:W-:Y:S01]  /*05b0*/  IMAD.IADD R5, R10, 0x1, -R5 ;  /* 0x000000010a057824 */ /* 0x000fe200078e0a05 */
[----:B------:R-:W-:Y:S01]  /*05c0*/  SHF.R.U32.HI R4, RZ, 0x3, R2 ;  /* 0x00000003ff047819 */ /* 0x000fe20000011602 */
[----:B------:R-:W-:Y:S01]  /*05d0*/  IMAD.SHL.U32 R8, R15, 0x40, RZ ;  /* 0x000000400f087824 */ /* 0x000fe200078e00ff */
[----:B------:R-:W-:Y:S01]  /*05e0*/  LOP3.LUT R10, R3, 0x20, R6, 0xf8, !PT ;  /* 0x00000020030a7812 */ /* 0x000fe200078ef806 */
[----:B------:R-:W-:Y:S01]  /*05f0*/  VIADD R15, R22, 0x80 ;  /* 0x00000080160f7836 */ /* 0x000fe20000000000 */
[----:B------:R-:W-:-:S02]  /*0600*/  LOP3.LUT R7, R2, 0x20, R7, 0xf8, !PT ;  /* 0x0000002002077812 */ /* 0x000fc400078ef807 */
[----:B------:R-:W-:Y:S01]  /*0610*/  LOP3.LUT R6, R4, R2, R3, 0x1e, !PT ;  /* 0x0000000204067212 */ /* 0x000fe200078e1e03 */
[----:B------:R-:W-:Y:S01]  /*0620*/  IMAD.SHL.U32 R2, R19, 0x2, RZ ;  /* 0x0000000213027824 */ /* 0x000fe200078e00ff */
[----:B------:R-:W-:Y:S01]  /*0630*/  LOP3.LUT R7, R7, R4, RZ, 0x3c, !PT ;  /* 0x0000000407077212 */ /* 0x000fe200078e3cff */
[C---:B------:R-:W-:Y:S01]  /*0640*/  IMAD.SHL.U32 R3, R5.reuse, 0x40, RZ ;  /* 0x0000004005037824 */ /* 0x040fe200078e00ff */
[C---:B------:R-:W-:Y:S01]  /*0650*/  LOP3.LUT P6, RZ, R5.reuse, 0x4, RZ, 0xc0, !PT ;  /* 0x0000000405ff7812 */ /* 0x040fe200078cc0ff */
[--C-:B------:R-:W-:Y:S01]  /*0660*/  IMAD R4, R16, 0x400, R2.reuse ;  /* 0x0000040010047824 */ /* 0x100fe200078e0202 */
[----:B------:R-:W-:Y:S01]  /*0670*/  LOP3.LUT P5, RZ, R5, 0x2, RZ, 0xc0, !PT ;  /* 0x0000000205ff7812 */ /* 0x000fe200078ac0ff */
[----:B------:R-:W-:Y:S01]  /*0680*/  IMAD R5, R20, 0x400, R2 ;  /* 0x0000040014057824 */ /* 0x000fe200078e0202 */
[----:B------:R-:W-:Y:S02]  /*0690*/  LOP3.LUT R3, R3, 0x1c0, RZ, 0xc0, !PT ;  /* 0x000001c003037812 */ /* 0x000fe400078ec0ff */
[----:B------:R-:W-:Y:S01]  /*06a0*/  LOP3.LUT R2, R11, R13, R9, 0xf6, !PT ;  /* 0x0000000d0b027212 */ /* 0x000fe200078ef609 */
[----:B------:R-:W-:Y:S01]  /*06b0*/  IMAD.IADD R12, R5, 0x1, R7 ;  /* 0x00000001050c7824 */ /* 0x000fe200078e0207 */
[----:B------:R-:W-:Y:S01]  /*06c0*/  LOP3.LUT R8, R8, 0xfffffe00, RZ, 0xc0, !PT ;  /* 0xfffffe0008087812 */ /* 0x000fe200078ec0ff */
[----:B------:R-:W-:Y:S01]  /*06d0*/  IMAD.SHL.U32 R5, R14, 0x8, RZ ;  /* 0x000000080e057824 */ /* 0x000fe200078e00ff */
[----:B------:R-:W-:Y:S01]  /*06e0*/  LEA R2, R2, UR4, 0x1 ;  /* 0x0000000402027c11 */ /* 0x000fe2000f8e08ff */
[----:B------:R-:W-:Y:S01]  /*06f0*/  IMAD.IADD R11, R4, 0x1, R6 ;  /* 0x00000001040b7824 */ /* 0x000fe200078e0206 */
[----:B------:R-:W-:Y:S01]  /*0700*/  SHF.R.U32.HI R4, RZ, 0x3, R3 ;  /* 0x00000003ff047819 */ /* 0x000fe20000011603 */
[--C-:B------:R-:W-:Y:S01]  /*0710*/  IMAD R9, R16, 0x400, R8.reuse ;  /* 0x0000040010097824 */ /* 0x100fe200078e0208 */
[----:B------:R-:W-:Y:S01]  /*0720*/  LOP3.LUT R5, R3, 0x8, R5, 0xf8, !PT ;  /* 0x0000000803057812 */ /* 0x000fe200078ef805 */
[----:B------:R-:W-:Y:S01]  /*0730*/  VIADD R16, R22, 0x40 ;  /* 0x0000004016107836 */ /* 0x000fe20000000000 */
[----:B------:R-:W-:Y:S01]  /*0740*/  LOP3.LUT R3, R4, R10, R3, 0x1e, !PT ;  /* 0x0000000a04037212 */ /* 0x000fe200078e1e03 */
[C---:B------:R-:W-:Y:S01]  /*0750*/  IMAD R7, R20.reuse, 0x400, R8 ;  /* 0x0000040014077824 */ /* 0x040fe200078e0208 */
[----:B------:R-:W-:Y:S01]  /*0760*/  LOP3.LUT R4, R5, R4, RZ, 0x3c, !PT ;  /* 0x0000000405047212 */ /* 0x000fe200078e3cff */
[----:B------:R-:W-:Y:S01]  /*0770*/  IMAD.U32 R5, RZ, RZ, UR5 ;  /* 0x00000005ff057e24 */ /* 0x000fe2000f8e00ff */
[----:B------:R-:W-:Y:S01]  /*0780*/  SHF.R.S32.HI R5, RZ, 0x2, R18 ;  /* 0x00000002ff057819 */ /* 0x000fe20000011412 */
[----:B------:R-:W-:Y:S01]  /*0790*/  IMAD.MOV.U32 R6, RZ, RZ, 0x20 ;  /* 0x00000020ff067424 */ /* 0x000fe200078e00ff */
[----:B------:R-:W-:Y:S01]  /*07a0*/  USHF.R.S32.HI UR5, URZ, 0x1f, UR44 ;  /* 0x0000001f3f057899 */ /* 0x000fe2000801142c */
[----:B------:R-:W-:Y:S01]  /*07b0*/  STL [R1+0x6c], R16 ;  /* 0x00006c1001007387 */ /* 0x000fe20000100800 */
[----:B------:R-:W-:Y:S01]  /*07c0*/  IMAD.IADD R7, R7, 0x1, R4 ;  /* 0x0000000107077824 */ /* 0x000fe200078e0204 */
[----:B------:R-:W-:Y:S01]  /*07d0*/  LOP3.LUT R8, R3, R8, RZ, 0xfc, !PT ;  /* 0x0000000803087212 */ /* 0x000fe200078efcff */
[----:B------:R-:W-:Y:S01]  /*07e0*/  IMAD R14, R20, 0x10, R5 ;  /* 0x00000010140e7824 */ /* 0x000fe200078e0205 */
[----:B------:R-:W-:Y:S01]  /*07f0*/  LEA R5, R17, UR4, 0x1 ;  /* 0x0000000411057c11 */ /* 0x000fe2000f8e08ff */
[----:B------:R-:W-:Y:S01]  /*0800*/  IMAD.IADD R9, R4, 0x1, R9 ;  /* 0x0000000104097824 */ /* 0x000fe200078e0209 */
[----:B------:R-:W-:Y:S01]  /*0810*/  STL [R1+0x70], R15 ;  /* 0x0000700f01007387 */ /* 0x000fe20000100800 */
[----:B------:R-:W-:Y:S01]  /*0820*/  IMAD.U32 R4, RZ, RZ, UR6 ;  /* 0x00000006ff047e24 */ /* 0x000fe2000f8e00ff */
[----:B------:R-:W-:Y:S01]  /*0830*/  SEL R4, R6, 0xffffffe0, !P3 ;  /* 0xffffffe006047807 */ /* 0x000fe20005800000 */
[----:B------:R-:W-:Y:S01]  /*0840*/  IMAD.MOV.U32 R13, RZ, RZ, 0x40 ;  /* 0x00000040ff0d7424 */ /* 0x000fe200078e00ff */
[----:B------:R1:W-:Y:S01]  /*0850*/  STL [R1+0x74], R14 ;  /* 0x0000740e01007387 */ /* 0x0003e20000100800 */
[----:B------:R-:W-:Y:S01]  /*0860*/  IMAD.U32 R3, RZ, RZ, UR5 ;  /* 0x00000005ff037e24 */ /* 0x000fe2000f8e00ff */
[----:B------:R-:W-:Y:S01]  /*0870*/  UIADD3 UR5, UR4, 0x12000, URZ ;  /* 0x0001200004057890 */ /* 0x000fe2000fffe03f */
[----:B------:R-:W-:Y:S01]  /*0880*/  IMAD.MOV.U32 R10, RZ, RZ, -0x10 ;  /* 0xfffffff0ff0a7424 */ /* 0x000fe200078e00ff */
[----:B------:R2:W-:Y:S01]  /*0890*/  STL [R1+0x2c], R5 ;  /* 0x00002c0501007387 */ /* 0x0005e20000100800 */
[----:B------:R-:W-:Y:S01]  /*08a0*/  IMAD.U32 R3, RZ, RZ, UR6 ;  /* 0x00000006ff037e24 */ /* 0x000fe2000f8e00ff */
[----:B------:R-:W-:Y:S01]  /*08b0*/  SEL R3, R13, 0xffffffc0, !P4 ;  /* 0xffffffc00d037807 */ /* 0x000fe20006000000 */
[----:B------:R-:W-:Y:S01]  /*08c0*/  UIADD3 UR6, UR4, 0xc000, URZ ;  /* 0x0000c00004067890 */ /* 0x000fe2000fffe03f */
[----:B------:R-:W-:-:S02]  /*08d0*/  SEL R10, R10, 0x10, !P0 ;  /* 0x000000100a0a7807 */ /* 0x000fc40004000000 */
[----:B------:R-:W-:Y:S02]  /*08e0*/  SEL R6, R6, 0xffffffe0, !P5 ;  /* 0xffffffe006067807 */ /* 0x000fe40006800000 */
        /* <DEDUP_REMOVED lines=41> */
.L_x_806:
        /* <DEDUP_REMOVED lines=67> */
.L_x_762:
        /* <DEDUP_REMOVED lines=52> */
[----:B------:R-:W-:-:S02]  /*12f0*/  UIMAD.WIDE.U32 UR14, UR8, UR10, URZ ;  /* 0x0000000a080e72a5 */ /* 0x000fc4000f8e003f */
[----:B------:R-:W-:Y:S02]  /*1300*/  UIMAD UR12, UR9, UR10, URZ ;  /* 0x0000000a090c72a4 */ /* 0x000fe4000f8e023f */
[----:B------:R-:W-:Y:S02]  /*1310*/  UIADD3 UR6, UR11, UR6, URZ ;  /* 0x000000060b067290 */ /* 0x000fe4000fffe03f */
[----:B------:R-:W-:Y:S02]  /*1320*/  @UP1 UIADD3 UR31, UR13, UR19, URZ ;  /* 0x000000130d1f1290 */ /* 0x000fe4000fffe03f */
        /* <DEDUP_REMOVED lines=76> */
.L_x_764:
        /* <DEDUP_REMOVED lines=13> */
.L_x_765:
        /* <DEDUP_REMOVED lines=11> */
.L_x_766:
[----:B------:R-:W-:-:S04]  /*1970*/  UIMAD UR8, UR44, UR57, UR54 ;  /* 0x000000392c0872a4 */ /* 0x000fc8000f8e0236 */
[----:B------:R-:W-:-:S12]  /*1980*/  UIMAD UR8, UR8, UR56, URZ ;  /* 0x00000038080872a4 */ /* 0x000fd8000f8e023f */
.L_x_767:
[----:B------:R-:W2:Y:S01]  /*1990*/  LDL.64 R4, [R1+0x50] ;  /* 0x0000500001047983 */ /* 0x000ea20000100a00 */
[----:B------:R-:W1:Y:S03]  /*19a0*/  LDC.64 R18, c[0x0][0x420] ;  /* 0x00010800ff127b82 */ /* 0x000e660000000a00 */
[----:B------:R3:W2:Y:S01]  /*19b0*/  LDL.64 R40, [R1+0x50] ;  /* 0x0000500001287983 */ /* 0x0006a20000100a00 */
[----:B------:R-:W-:Y:S01]  /*19c0*/  UIADD3 UR19, UR14, UR8, URZ ;  /* 0x000000080e137290 */ /* 0x000fe2000fffe03f */
[----:B------:R-:W-:Y:S01]  /*19d0*/  BSSY B1, `(.L_x_763) ;  /* 0x000089b000017945 */ /* 0x000fe20003800000 */
[----:B------:R-:W-:Y:S01]  /*19e0*/  UIMAD UR10, UR58, UR57, URZ ;  /* 0x000000393a0a72a4 */ /* 0x000fe2000f8e023f */
[----:B------:R-:W4:Y:S01]  /*19f0*/  S2R R37, SR_TID.X ;  /* 0x0000000000257919 */ /* 0x000f220000002100 */
[----:B------:R-:W-:Y:S01]  /*1a00*/  ULDC.64 UR8, c[0x0][0x428] ;  /* 0x00010a0000087ab9 */ /* 0x000fe20000000a00 */
[----:B------:R-:W-:Y:S01]  /*1a10*/  UISETP.GE.AND UP2, UPT, UR34, 0x1, UPT ;  /* 0x000000012200788c */ /* 0x000fe2000bf46270 */
[----:B------:R-:W-:Y:S01]  /*1a20*/  IMAD.U32 R10, RZ, RZ, UR8 ;  /* 0x00000008ff0a7e24 */ /* 0x000fe2000f8e00ff */
[----:B------:R-:W-:Y:S01]  /*1a30*/  UIADD3 UR16, UR14, UR33, URZ ;  /* 0x000000210e107290 */ /* 0x000fe2000fffe03f */
[----:B------:R-:W-:Y:S01]  /*1a40*/  ULDC.64 UR40, c[0x0][0x478] ;  /* 0x00011e0000287ab9 */ /* 0x000fe20000000a00 */
[----:B------:R-:W-:Y:S01]  /*1a50*/  ULDC.64 UR38, c[0x0][0x2b0] ;  /* 0x0000ac0000267ab9 */ /* 0x000fe20000000a00 */
[----:B-1----:R-:W-:-:S04]  /*1a60*/  IMAD R7, R18, UR18, RZ ;  /* 0x0000001212077c24 */ /* 0x002fc8000f8e02ff */
[----:B------:R-:W-:Y:S01]  /*1a70*/  IMAD R9, R19, UR14, R7 ;  /* 0x0000000e13097c24 */ /* 0x000fe2000f8e0207 */
[----:B----4-:R-:W-:-:S04]  /*1a80*/  SHF.R.S32.HI R38, RZ, 0x1f, R37 ;  /* 0x0000001fff267819 */ /* 0x010fc80000011425 */
[----:B------:R-:W-:-:S04]  /*1a90*/  LEA.HI R34, R38, R37, RZ, 0x3 ;  /* 0x0000002526227211 */ /* 0x000fc800078f18ff */
[----:B------:R-:W-:-:S04]  /*1aa0*/  SHF.R.S32.HI R25, RZ, 0x3, R34 ;  /* 0x00000003ff197819 */ /* 0x000fc80000011422 */
[----:B------:R-:W-:Y:S02]  /*1ab0*/  SHF.R.S32.HI R36, RZ, 0x1f, R25 ;  /* 0x0000001fff247819 */ /* 0x000fe40000011419 */
[----:B------:R-:W-:-:S04]  /*1ac0*/  IADD3 R6, P1, R25, UR14, RZ ;  /* 0x0000000e19067c10 */ /* 0x000fc8000ff3e0ff */
[----:B------:R-:W-:-:S05]  /*1ad0*/  IADD3.X R8, R36, UR18, RZ, P1, !PT ;  /* 0x0000001224087c10 */ /* 0x000fca0008ffe4ff */
        /* <DEDUP_REMOVED lines=19> */
[----:B------:R-:W-:Y:S01]  /*1c10*/  IMAD.WIDE.U32 R4, R10, UR54, R4 ;  /* 0x000000360a047c25 */ /* 0x000fe2000f8e0004 */
[----:B------:R-:W-:Y:S02]  /*1c20*/  ULEA.HI.SX32 UR31, UR46, 0xffffffff, 0x1a ;  /* 0xffffffff2e1f7891 */ /* 0x000fe4000f8fd23f */
[----:B------:R-:W-:Y:S01]  /*1c30*/  LOP3.LUT R6, R11, 0xffffffe0, RZ, 0xc0, !PT ;  /* 0xffffffe00b067812 */ /* 0x000fe200078ec0ff */
[----:B------:R-:W-:Y:S01]  /*1c40*/  IMAD.U32 R10, RZ, RZ, UR8 ;  /* 0x00000008ff0a7e24 */ /* 0x000fe2000f8e00ff */
[----:B------:R-:W-:Y:S01]  /*1c50*/  UIADD3 UR8, UP1, UP0, UR36, UR6, UR48 ;  /* 0x0000000624087290 */ /* 0x000fe2000f83e030 */
[----:B------:R-:W-:Y:S01]  /*1c60*/  SHF.R.S32.HI R11, RZ, 0x5, R11 ;  /* 0x00000005ff0b7819 */ /* 0x000fe2000001140b */
[----:B------:R-:W-:Y:S01]  /*1c70*/  VIADD R7, R5, UR13 ;  /* 0x0000000d05077c36 */ /* 0x000fe20008000000 */
[----:B------:R-:W-:Y:S01]  /*1c80*/  UIMAD UR17, UR54, UR9, UR11 ;  /* 0x00000009361172a4 */ /* 0x000fe2000f8e020b */
[----:B------:R-:W-:Y:S01]  /*1c90*/  IMAD.IADD R30, R37, 0x1, -R6 ;  /* 0x00000001251e7824 */ /* 0x000fe200078e0a06 */
[----:B------:R-:W-:Y:S01]  /*1ca0*/  UIADD3.X UR6, UR15, UR12, UR51, UP1, UP0 ;  /* 0x0000000c0f067290 */ /* 0x000fe20008fe0433 */
[----:B------:R-:W-:Y:S01]  /*1cb0*/  IMAD.MOV.U32 R6, RZ, RZ, R4 ;  /* 0x000000ffff067224 */ /* 0x000fe200078e0004 */
[----:B------:R-:W-:Y:S01]  /*1cc0*/  UIADD3 UR8, UP1, UP0, UR50, UR8, UR52 ;  /* 0x0000000832087290 */ /* 0x000fe2000f83e034 */
[----:B------:R-:W-:Y:S01]  /*1cd0*/  IMAD R5, R11, UR10, R30 ;  /* 0x0000000a0b057c24 */ /* 0x000fe2000f8e021e */
[----:B------:R-:W-:Y:S01]  /*1ce0*/  ULDC.64 UR14, c[0x0][0x210] ;  /* 0x00008400000e7ab9 */ /* 0x000fe20000000a00 */
[----:B------:R-:W-:Y:S01]  /*1cf0*/  IMAD.WIDE.U32 R8, R10, UR54, R8 ;  /* 0x000000360a087c25 */ /* 0x000fe2000f8e0008 */
[----:B------:R-:W-:-:S02]  /*1d00*/  UIADD3.X UR6, UR49, UR6, UR45, UP1, UP0 ;  /* 0x0000000631067290 */ /* 0x000fc40008fe042d */
[C---:B------:R-:W-:Y:S01]  /*1d10*/  IADD3 R4, P0, R5.reuse, UR8, RZ ;  /* 0x0000000805047c10 */ /* 0x040fe2000ff1e0ff */
[----:B------:R-:W-:Y:S01]  /*1d20*/  ULDC.64 UR8, c[0x0][0x400] ;  /* 0x0001000000087ab9 */ /* 0x000fe20000000a00 */
[-C--:B------:R-:W-:Y:S01]  /*1d30*/  IMAD R10, R36, R18.reuse, RZ ;  /* 0x00000012240a7224 */ /* 0x080fe200078e02ff */
[----:B------:R-:W-:Y:S01]  /*1d40*/  ULDC.64 UR10, c[0x0][0x3e0] ;  /* 0x0000f800000a7ab9 */ /* 0x000fe20000000a00 */
[----:B------:R-:W-:Y:S01]  /*1d50*/  LEA.HI.X.SX32 R5, R5, UR6, 0x1, P0 ;  /* 0x0000000605057c11 */ /* 0x000fe200080f0eff */
[C---:B------:R-:W-:Y:S01]  /*1d60*/  IMAD.WIDE.U32 R6, R25.reuse, R18, R6 ;  /* 0x0000001219067225 */ /* 0x040fe200078e0006 */
[----:B------:R-:W-:Y:S01]  /*1d70*/  LEA R32, P0, R4, UR8, 0x2 ;  /* 0x0000000804207c11 */ /* 0x000fe2000f8010ff */
[----:B------:R-:W-:Y:S01]  /*1d80*/  UIMAD.WIDE UR12, UR19, 0x4, UR40 ;  /* 0x00000004130c78a5 */ /* 0x000fe2000f8e0228 */
        /* <DEDUP_REMOVED lines=21> */
[----:B------:R-:W-:Y:S04]  /*1ee0*/  BSSY B0, `(.L_x_769) ;  /* 0x000003a000007945 */ /* 0x000fe80003800000 */
[----:B------:R-:W-:Y:S01]  /*1ef0*/  @P1 BAR.SYNC.DEFER_BLOCKING 0x0 ;  /* 0x0000000000001b1d */ /* 0x000fe20000010000 */
[----:B------:R-:W-:Y:S01]  /*1f00*/  IMAD.U32 R11, RZ, RZ, UR6 ;  /* 0x00000006ff0b7e24 */ /* 0x000fe2000f8e00ff */
[----:B------:R-:W-:Y:S01]  /*1f10*/  IADD3 R10, P0, R4, UR32, RZ ;  /* 0x00000020040a7c10 */ /* 0x000fe2000ff1e0ff */
[----:B------:R-:W-:Y:S01]  /*1f20*/  IMAD R4, R31, UR16, RZ ;  /* 0x000000101f047c24 */ /* 0x000fe2000f8e02ff */
[----:B------:R-:W-:Y:S01]  /*1f30*/  UIMAD UR6, UR9, -0x40, UR34 ;  /* 0xffffffc0090678a4 */ /* 0x000fe2000f8e0222 */
[----:B------:R-:W-:-:S02]  /*1f40*/  ISETP.GE.AND P4, PT, R35, UR8, PT ;  /* 0x0000000823007c0c */ /* 0x000fc4000bf86270 */
[----:B------:R-:W-:Y:S01]  /*1f50*/  IADD3.X R11, R5, UR43, R11, P0, !PT ;  /* 0x0000002b050b7c10 */ /* 0x000fe200087fe40b */
[----:B------:R-:W-:Y:S01]  /*1f60*/  IMAD R4, R17, UR17, R4 ;  /* 0x0000001111047c24 */ /* 0x000fe2000f8e0204 */
[----:B------:R-:W-:Y:S01]  /*1f70*/  ISETP.GE.AND P0, PT, R25, UR8, PT ;  /* 0x0000000819007c0c */ /* 0x000fe2000bf06270 */
[----:B------:R-:W-:Y:S01]  /*1f80*/  UMOV UR17, UR12 ;  /* 0x0000000c00117c82 */ /* 0x000fe20008000000 */
[----:B------:R-:W-:Y:S01]  /*1f90*/  UMOV UR12, UR18 ;  /* 0x00000012000c7c82 */ /* 0x000fe20008000000 */
[----:B------:R-:W-:Y:S01]  /*1fa0*/  IMAD.WIDE.U32 R10, R17, UR16, R10 ;  /* 0x00000010110a7c25 */ /* 0x000fe2000f8e000a */
[----:B------:R-:W-:Y:S01]  /*1fb0*/  UMOV UR16, UR13 ;  /* 0x0000000d00107c82 */ /* 0x000fe20008000000 */
[----:B------:R-:W-:Y:S01]  /*1fc0*/  UMOV UR13, UR19 ;  /* 0x00000013000d7c82 */ /* 0x000fe20008000000 */
[----:B------:R-:W-:Y:S01]  /*1fd0*/  ISETP.GE.AND P6, PT, R25, UR6, PT ;  /* 0x0000000619007c0c */ /* 0x000fe2000bfc6270 */
        /* <DEDUP_REMOVED lines=42> */
.L_x_770:
[----:B------:R-:W-:Y:S05]  /*2280*/  BSYNC B0 ;  /* 0x0000000000007941 */ /* 0x000fea0003800000 */
.L_x_769:
        /* <DEDUP_REMOVED lines=44> */
.L_x_772:
[----:B------:R-:W-:Y:S05]  /*2550*/  BSYNC B0 ;  /* 0x0000000000007941 */ /* 0x000fea0003800000 */
.L_x_771:
        /* <DEDUP_REMOVED lines=34> */
.L_x_774:
[----:B------:R-:W-:Y:S05]  /*2780*/  BSYNC B0 ;  /* 0x0000000000007941 */ /* 0x000fea0003800000 */
.L_x_773:
        /* <DEDUP_REMOVED lines=37> */
.L_x_776:
[----:B------:R-:W-:Y:S05]  /*29e0*/  BSYNC B0 ;  /* 0x0000000000007941 */ /* 0x000fea0003800000 */
.L_x_775:
        /* <DEDUP_REMOVED lines=27> */
.L_x_778:
[----:B------:R-:W-:Y:S05]  /*2ba0*/  BSYNC B0 ;  /* 0x0000000000007941 */ /* 0x000fea0003800000 */
.L_x_777:
        /* <DEDUP_REMOVED lines=40> */
.L_x_780:
[----:B------:R-:W-:Y:S05]  /*2e30*/  BSYNC B0 ;  /* 0x0000000000007941 */ /* 0x000fea0003800000 */
.L_x_779:
        /* <DEDUP_REMOVED lines=57> */
.L_x_782:
[----:B------:R-:W-:Y:S05]  /*31d0*/  BSYNC B0 ;  /* 0x0000000000007941 */ /* 0x000fea0003800000 */
.L_x_781:
        /* <DEDUP_REMOVED lines=44> */
.L_x_784:
[----:B------:R-:W-:Y:S05]  /*34a0*/  BSYNC B0 ;  /* 0x0000000000007941 */ /* 0x000fea0003800000 */
.L_x_783:
[----:B------:R-:W-:Y:S01]  /*34b0*/  IMAD.MOV.U32 R4, RZ, RZ, 0x4 ;  /* 0x00000004ff047424 */ /* 0x000fe200078e00ff */
[----:B------:R-:W0:Y:S01]  /*34c0*/  LDGDEPBAR ;  /* 0x00000000000079af */ /* 0x000e220000000000 */
[----:B-12---:R-:W-:Y:S01]  /*34d0*/  IMAD.MOV.U32 R6, RZ, RZ, 0x7f800000 ;  /* 0x7f800000ff067424 */ /* 0x006fe200078e00ff */
[----:B------:R-:W-:Y:S01]  /*34e0*/  ULDC.64 UR14, c[0x0][0x3c8] ;  /* 0x0000f200000e7ab9 */ /* 0x000fe20000000a00 */
[----:B------:R-:W-:Y:S01]  /*34f0*/  IMAD.MOV.U32 R7, RZ, RZ, 0x7f800000 ;  /* 0x7f800000ff077424 */ /* 0x000fe200078e00ff */
[----:B------:R-:W-:Y:S01]  /*3500*/  UISETP.NE.U32.AND UP1, UPT, UR14, URZ, UPT ;  /* 0x0000003f0e00728c */ /* 0x000fe2000bf25070 */
[----:B------:R-:W-:Y:S01]  /*3510*/  IMAD.WIDE R4, R16, R4, UR12 ;  /* 0x0000000c10047e25 */ /* 0x000fe2000f8e0204 */
[----:B------:R-:W1:Y:S01]  /*3520*/  LDC.64 R12, c[0x0][0x3b8] ;  /* 0x0000ee00ff0c7b82 */ /* 0x000e620000000a00 */
[----:B------:R-:W2:Y:S01]  /*3530*/  S2R R8, SR_TID.X ;  /* 0x0000000000087919 */ /* 0x000ea20000002100 */
[----:B------:R-:W-:Y:S01]  /*3540*/  UISETP.NE.AND.EX UP1, UPT, UR15, URZ, UPT, UP1 ;  /* 0x0000003f0f00728c */ /* 0x000fe2000bf25310 */
[----:B------:R-:W-:Y:S01]  /*3550*/  ULDC UR20, c[0x0][0x2d0] ;  /* 0x0000b40000147ab9 */ /* 0x000fe20000000800 */
[----:B------:R-:W5:Y:S01]  /*3560*/  @!P5 LDG.E R6, desc[UR4][R4.64+0x20] ;  /* 0x000020040406d981 */ /* 0x000f62000c1e1900 */
[----:B------:R-:W-:-:S03]  /*3570*/  ULDC UR22, c[0x0][0x2dc] ;  /* 0x0000b70000167ab9 */ /* 0x000fc60000000800 */
[----:B------:R-:W-:Y:S01]  /*3580*/  PLOP3.LUT P0, PT, PT, PT, UP1, 0x80, 0x0 ;  /* 0x000000000000781c */ /* 0x000fe20003f0f018 */
[----:B------:R3:W5:Y:S04]  /*3590*/  @!P6 LDG.E R7, desc[UR4][R4.64] ;  /* 0x000000040407e981 */ /* 0x000768000c1e1900 */
[----:B------:R-:W-:Y:S01]  /*35a0*/  @UP1 ULDC.64 UR18, c[0x0][0x3d0] ;  /* 0x0000f40000121ab9 */ /* 0x000fe20000000a00 */
[----:B------:R-:W-:Y:S01]  /*35b0*/  @UP1 UMOV UR10, UR54 ;  /* 0x00000036000a1c82 */ /* 0x000fe20008000000 */
[----:B------:R-:W-:Y:S01]  /*35c0*/  @UP1 UIMAD UR6, UR55, UR18, URZ ;  /* 0x00000012370612a4 */ /* 0x000fe2000f8e023f */
[----:B------:R-:W-:Y:S01]  /*35d0*/  @UP1 UMOV UR11, UR61 ;  /* 0x0000003d000b1c82 */ /* 0x000fe20008000000 */
[----:B------:R-:W-:-:S04]  /*35e0*/  DEPBAR.LE SB0, 0x1 ;  /* 0x000080400000791a */ /* 0x000fc80000000000 */
[----:B------:R-:W-:Y:S01]  /*35f0*/  BAR.SYNC.DEFER_BLOCKING 0x0 ;  /* 0x0000000000007b1d */ /* 0x000fe20000010000 */
[----:B------:R-:W-:Y:S02]  /*3600*/  @UP1 UIMAD.WIDE.U32 UR10, UR44, UR18, UR10 ;  /* 0x000000122c0a12a5 */ /* 0x000fe4000f8e000a */
[----:B------:R-:W-:Y:S02]  /*3610*/  @UP1 UIMAD UR6, UR44, UR19, UR6 ;  /* 0x000000132c0612a4 */ /* 0x000fe4000f8e0206 */
[----:B------:R-:W-:Y:S02]  /*3620*/  @UP1 ULEA UR14, UP0, UR10, UR14, 0x2 ;  /* 0x0000000e0a0e1291 */ /* 0x000fe4000f80103f */
[----:B------:R-:W-:Y:S01]  /*3630*/  @UP1 UIADD3 UR6, UR11, UR6, URZ ;  /* 0x000000060b061290 */ /* 0x000fe2000fffe03f */
[----:B------:R-:W-:Y:S01]  /*3640*/  IMAD.MOV.U32 R240, RZ, RZ, 0x20 ;  /* 0x00000020fff07424 */ /* 0x000fe200078e00ff */
[----:B------:R-:W-:Y:S02]  /*3650*/  CS2R R142, SRZ ;  /* 0x00000000008e7805 */ /* 0x000fe4000001ff00 */
[----:B------:R-:W-:Y:S01]  /*3660*/  CS2R R140, SRZ ;  /* 0x00000000008c7805 */ /* 0x000fe2000001ff00 */
[----:B------:R-:W-:Y:S01]  /*3670*/  @UP1 ULEA.HI.X UR15, UR10, UR15, UR6, 0x2, UP0 ;  /* 0x0000000f0a0f1291 */ /* 0x000fe200080f1406 */
[----:B---3--:R-:W-:Y:S01]  /*3680*/  IMAD.U32 R4, RZ, RZ, UR14 ;  /* 0x0000000eff047e24 */ /* 0x008fe2000f8e00ff */
[----:B------:R-:W-:Y:S01]  /*3690*/  CS2R R146, SRZ ;  /* 0x0000000000927805 */ /* 0x000fe2000001ff00 */
[----:B------:R-:W-:Y:S01]  /*36a0*/  @UP1 ULDC UR6, c[0x0][0x2e8] ;  /* 0x0000ba0000061ab9 */ /* 0x000fe20000000800 */
[----:B--2---:R-:W-:Y:S01]  /*36b0*/  IMAD.SHL.U32 R8, R8, 0x2, RZ ;  /* 0x0000000208087824 */ /* 0x004fe200078e00ff */
[----:B------:R-:W-:Y:S01]  /*36c0*/  CS2R R144, SRZ ;  /* 0x0000000000907805 */ /* 0x000fe2000001ff00 */
[----:B------:R-:W-:Y:S01]  /*36d0*/  IMAD.U32 R5, RZ, RZ, UR15 ;  /* 0x0000000fff057e24 */ /* 0x000fe2000f8e00ff */
[----:B------:R-:W-:-:S02]  /*36e0*/  CS2R R138, SRZ ;  /* 0x00000000008a7805 */ /* 0x000fc4000001ff00 */
[----:B------:R-:W-:Y:S02]  /*36f0*/  CS2R R136, SRZ ;  /* 0x0000000000887805 */ /* 0x000fe4000001ff00 */
[----:B------:R-:W-:Y:S02]  /*3700*/  CS2R R134, SRZ ;  /* 0x0000000000867805 */ /* 0x000fe4000001ff00 */
[----:B------:R-:W-:Y:S02]  /*3710*/  CS2R R132, SRZ ;  /* 0x0000000000847805 */ /* 0x000fe4000001ff00 */
[----:B------:R-:W-:Y:S02]  /*3720*/  CS2R R126, SRZ ;  /* 0x00000000007e7805 */ /* 0x000fe4000001ff00 */
[----:B------:R-:W-:Y:S01]  /*3730*/  CS2R R124, SRZ ;  /* 0x00000000007c7805 */ /* 0x000fe2000001ff00 */
[----:B----4-:R2:W3:Y:S04]  /*3740*/  @P0 LDG.E R11, desc[UR4][R4.64] ;  /* 0x00000004040b0981 */ /* 0x0104e8000c1e1900 */
[----:B-----5:R-:W-:Y:S01]  /*3750*/  STL [R1+0x68], R6 ;  /* 0x0000680601007387 */ /* 0x020fe20000100800 */
[----:B------:R-:W-:-:S02]  /*3760*/  CS2R R130, SRZ ;  /* 0x0000000000827805 */ /* 0x000fc4000001ff00 */
[----:B------:R-:W-:Y:S02]  /*3770*/  CS2R R128, SRZ ;  /* 0x0000000000807805 */ /* 0x000fe4000001ff00 */
[----:B------:R-:W-:Y:S01]  /*3780*/  CS2R R122, SRZ ;  /* 0x00000000007a7805 */ /* 0x000fe2000001ff00 */
[----:B------:R1:W-:Y:S01]  /*3790*/  STL [R1+0x64], R7 ;  /* 0x0000640701007387 */ /* 0x0003e20000100800 */
[----:B------:R-:W-:Y:S02]  /*37a0*/  CS2R R120, SRZ ;  /* 0x0000000000787805 */ /* 0x000fe4000001ff00 */
[----:B------:R-:W-:Y:S02]  /*37b0*/  CS2R R118, SRZ ;  /* 0x0000000000767805 */ /* 0x000fe4000001ff00 */
[----:B------:R-:W-:Y:S01]  /*37c0*/  CS2R R116, SRZ ;  /* 0x0000000000747805 */ /* 0x000fe2000001ff00 */
[----:B------:R-:W4:Y:S01]  /*37d0*/  LDSM.16.M88.4 R164, [R252+0x12000] ;  /* 0x01200000fca4783b */ /* 0x000f220000000200 */
[----:B------:R-:W-:-:S02]  /*37e0*/  CS2R R110, SRZ ;  /* 0x00000000006e7805 */ /* 0x000fc4000001ff00 */
[----:B------:R-:W-:Y:S02]  /*37f0*/  CS2R R108, SRZ ;  /* 0x00000000006c7805 */ /* 0x000fe4000001ff00 */
[----:B------:R-:W-:Y:S01]  /*3800*/  CS2R R114, SRZ ;  /* 0x0000000000727805 */ /* 0x000fe2000001ff00 */
[----:B------:R-:W3:Y:S01]  /*3810*/  LDSM.16.M88.4 R168, [R252+0x12800] ;  /* 0x01280000fca8783b */ /* 0x000ee20000000200 */
[----:B------:R-:W-:Y:S02]  /*3820*/  CS2R R112, SRZ ;  /* 0x0000000000707805 */ /* 0x000fe4000001ff00 */
[----:B------:R-:W-:Y:S02]  /*3830*/  CS2R R106, SRZ ;  /* 0x00000000006a7805 */ /* 0x000fe4000001ff00 */
[----:B------:R-:W-:Y:S01]  /*3840*/  CS2R R104, SRZ ;  /* 0x0000000000687805 */ /* 0x000fe2000001ff00 */
[----:B------:R-:W3:Y:S01]  /*3850*/  LDSM.16.M88.4 R196, [R252+0x14000] ;  /* 0x01400000fcc4783b */ /* 0x000ee20000000200 */
        /* <DEDUP_REMOVED lines=15> */
[----:B-1----:R-:W5:Y:S01]  /*3950*/  LDG.E.64 R6, desc[UR4][R12.64+0x8] ;  /* 0x000008040c067981 */ /* 0x002f62000c1e1b00 */
[----:B------:R-:W3:Y:S01]  /*3960*/  @P0 MUFU.RCP R9, UR6 ;  /* 0x0000000600090d08 */ /* 0x000ee20008001000 */
[----:B--2---:R-:W-:-:S02]  /*3970*/  LOP3.LUT R5, R34, 0xfffffff8, RZ, 0xc0, !PT ;  /* 0xfffffff822057812 */ /* 0x004fc400078ec0ff */
[----:B------:R-:W-:Y:S02]  /*3980*/  CS2R R50, SRZ ;  /* 0x0000000000327805 */ /* 0x000fe4000001ff00 */
[----:B------:R-:W-:Y:S02]  /*3990*/  LEA.HI R4, R38, R37, RZ, 0x7 ;  /* 0x0000002526047211 */ /* 0x000fe400078f38ff */
[----:B------:R-:W-:Y:S02]  /*39a0*/  CS2R R48, SRZ ;  /* 0x0000000000307805 */ /* 0x000fe4000001ff00 */
[----:B------:R-:W-:Y:S01]  /*39b0*/  CS2R R42, SRZ ;  /* 0x00000000002a7805 */ /* 0x000fe2000001ff00 */
[----:B------:R-:W-:Y:S01]  /*39c0*/  IMAD.IADD R5, R37, 0x1, -R5 ;  /* 0x0000000125057824 */ /* 0x000fe200078e0a05 */
[----:B------:R-:W-:Y:S01]  /*39d0*/  SHF.R.S32.HI R4, RZ, 0x7, R4 ;  /* 0x00000007ff047819 */ /* 0x000fe20000011404 */
[----:B------:R-:W-:Y:S01]  /*39e0*/  UIMAD UR6, UR44, UR57, UR54 ;  /* 0x000000392c0672a4 */ /* 0x000fe2000f8e0236 */
[----:B------:R-:W-:-:S02]  /*39f0*/  CS2R R40, SRZ ;  /* 0x0000000000287805 */ /* 0x000fc4000001ff00 */
[----:B------:R-:W-:Y:S02]  /*3a00*/  CS2R R28, SRZ ;  /* 0x00000000001c7805 */ /* 0x000fe4000001ff00 */
[----:B------:R-:W-:Y:S01]  /*3a10*/  LOP3.LUT P1, RZ, R5, 0x2, RZ, 0xc0, !PT ;  /* 0x0000000205ff7812 */ /* 0x000fe2000782c0ff */
[----:B------:R-:W-:Y:S01]  /*3a20*/  IMAD.SHL.U32 R10, R4, 0x20, RZ ;  /* 0x00000020040a7824 */ /* 0x000fe200078e00ff */
[----:B------:R-:W-:Y:S01]  /*3a30*/  USHF.L.U32 UR6, UR6, 0x5, URZ ;  /* 0x0000000506067899 */ /* 0x000fe2000800063f */
[----:B------:R-:W-:Y:S01]  /*3a40*/  IMAD.U32 R5, RZ, RZ, UR35 ;  /* 0x00000023ff057e24 */ /* 0x000fe2000f8e00ff */
[----:B------:R-:W-:Y:S02]  /*3a50*/  CS2R R26, SRZ ;  /* 0x00000000001a7805 */ /* 0x000fe4000001ff00 */
[----:B------:R-:W-:Y:S02]  /*3a60*/  CS2R R24, SRZ ;  /* 0x0000000000187805 */ /* 0x000fe4000001ff00 */
[----:B------:R-:W-:Y:S01]  /*3a70*/  LOP3.LUT R10, R10, 0x6, R8, 0xf8, !PT ;  /* 0x000000060a0a7812 */ /* 0x000fe200078ef808 */
[----:B------:R-:W-:-:S02]  /*3a80*/  IMAD R14, R5, 0x2, R4 ;  /* 0x00000002050e7824 */ /* 0x000fc400078e0204 */
[----:B---3--:R-:W-:Y:S01]  /*3a90*/  @P0 FMUL.FTZ R4, R11, R9 ;  /* 0x000000090b040220 */ /* 0x008fe20000410000 */
[----:B------:R-:W-:Y:S01]  /*3aa0*/  IMAD.U32 R8, RZ, RZ, UR35 ;  /* 0x00000023ff087e24 */ /* 0x000fe2000f8e00ff */
[----:B------:R-:W-:Y:S01]  /*3ab0*/  USHF.R.S32.HI UR11, URZ, 0x1f, UR6 ;  /* 0x0000001f3f0b7899 */ /* 0x000fe20008011406 */
[----:B------:R-:W-:Y:S02]  /*3ac0*/  SHF.R.S32.HI R5, RZ, 0x1f, R30 ;  /* 0x0000001fff057819 */ /* 0x000fe4000001141e */
[----:B------:R-:W-:Y:S01]  /*3ad0*/  CS2R R22, SRZ ;  /* 0x0000000000167805 */ /* 0x000fe2000001ff00 */
[----:B------:R-:W2:Y:S01]  /*3ae0*/  LDG.E.64 R12, desc[UR4][R12.64] ;  /* 0x000000040c0c7981 */ /* 0x000ea2000c1e1b00 */
[----:B------:R-:W-:Y:S01]  /*3af0*/  IMAD R15, R8, 0x40, R10 ;  /* 0x00000040080f7824 */ /* 0x000fe200078e020a */
[----:B------:R-:W-:Y:S02]  /*3b00*/  @P0 R2UR UR14, R4 ;  /* 0x00000000040e02ca */ /* 0x000fe400000e0000 */
[----:B------:R-:W-:Y:S01]  /*3b10*/  CS2R R20, SRZ ;  /* 0x0000000000147805 */ /* 0x000fe2000001ff00 */
[----:B------:R-:W-:Y:S01]  /*3b20*/  ULDC.U8 UR19, c[0x0][0x388] ;  /* 0x0000e20000137ab9 */ /* 0x000fe20000000000 */
[----:B------:R-:W-:Y:S01]  /*3b30*/  ULDC UR18, c[0x0][0x2ec] ;  /* 0x0000bb0000127ab9 */ /* 0x000fe20000000800 */
[----:B------:R-:W-:Y:S04]  /*3b40*/  STL [R1+0x38], R15 ;  /* 0x0000380f01007387 */ /* 0x000fe80000100800 */
[----:B------:R-:W-:Y:S01]  /*3b50*/  STL.64 [R1+0x30], R32 ;  /* 0x0000302001007387 */ /* 0x000fe20000100a00 */
[----:B-----5:R-:W-:-:S04]  /*3b60*/  IADD3 R6, P3, P2, R6, UR6, R30 ;  /* 0x0000000606067c10 */ /* 0x020fc8000fa7e01e */
[----:B------:R-:W-:-:S05]  /*3b70*/  IADD3.X R4, R7, UR11, R5, P3, P2 ;  /* 0x0000000b07047c10 */ /* 0x000fca0009fe4405 */
[----:B------:R1:W-:Y:S04]  /*3b80*/  STL [R1+0x94], R4 ;  /* 0x0000940401007387 */ /* 0x0003e80000100800 */
[----:B------:R-:W3:Y:S04]  /*3b90*/  LDL R5, [R1] ;  /* 0x0000000001057983 */ /* 0x000ee80000100800 */
[----:B-1----:R-:W5:Y:S01]  /*3ba0*/  LDL R4, [R1+0x4] ;  /* 0x0000040001047983 */ /* 0x002f620000100800 */
[----:B--2---:R-:W-:Y:S02]  /*3bb0*/  R2UR UR10, R13 ;  /* 0x000000000d0a72ca */ /* 0x004fe400000e0000 */
[----:B------:R-:W-:-:S05]  /*3bc0*/  SEL R240, R240, 0xffffffe0, !P1 ;  /* 0xffffffe0f0f07807 */ /* 0x000fca0004800000 */
[----:B------:R-:W-:Y:S02]  /*3bd0*/  IMAD.IADD R240, R240, 0x1, R252 ;  /* 0x00000001f0f07824 */ /* 0x000fe400078e02fc */
[----:B------:R-:W-:-:S03]  /*3be0*/  IMAD.WIDE.U32 R6, R6, -0x2daee0ad, RZ ;  /* 0xd2511f5306067825 */ /* 0x000fc600078e00ff */
[----:B------:R-:W1:Y:S04]  /*3bf0*/  LDSM.16.M88.4 R172, [R240+0x12000] ;  /* 0x01200000f0ac783b */ /* 0x000e680000000200 */
[----:B------:R-:W2:Y:S04]  /*3c00*/  LDSM.16.M88.4 R176, [R240+0x12800] ;  /* 0x01280000f0b0783b */ /* 0x000ea80000000200 */
[----:B------:R-:W1:Y:S04]  /*3c10*/  LDSM.16.M88.4 R204, [R240+0x14000] ;  /* 0x01400000f0cc783b */ /* 0x000e680000000200 */
[----:B------:R-:W1:Y:S04]  /*3c20*/  LDSM.16.M88.4 R208, [R240+0x14800] ;  /* 0x01480000f0d0783b */ /* 0x000e680000000200 */
[----:B------:R-:W1:Y:S04]  /*3c30*/  LDSM.16.M88.4 R236, [R240+0x16000] ;  /* 0x01600000f0ec783b */ /* 0x000e680000000200 */
[----:B------:R-:W1:Y:S04]  /*3c40*/  LDSM.16.M88.4 R240, [R240+0x16800] ;  /* 0x01680000f0f0783b */ /* 0x000e680000000200 */
[----:B------:R-:W-:Y:S01]  /*3c50*/  STL.64 [R1+0x88], R6 ;  /* 0x0000880601007387 */ /* 0x000fe20000100a00 */
[----:B------:R-:W-:Y:S01]  /*3c60*/  R2UR UR8, R12 ;  /* 0x000000000c0872ca */ /* 0x000fe200000e0000 */
[----:B------:R-:W-:Y:S01]  /*3c70*/  USHF.L.U32 UR6, UR35, 0x6, URZ ;  /* 0x0000000623067899 */ /* 0x000fe2000800063f */
[----:B------:R-:W-:-:S02]  /*3c80*/  CS2R R38, SRZ ;  /* 0x0000000000267805 */ /* 0x000fc4000001ff00 */
[----:B------:R-:W-:Y:S02]  /*3c90*/  CS2R R36, SRZ ;  /* 0x0000000000247805 */ /* 0x000fe4000001ff00 */
[----:B------:R-:W-:Y:S01]  /*3ca0*/  CS2R R30, SRZ ;  /* 0x00000000001e7805 */ /* 0x000fe2000001ff00 */
[----:B------:R-:W-:Y:S01]  /*3cb0*/  UIADD3 UR11, UR6, 0x40, URZ ;  /* 0x00000040060b7890 */ /* 0x000fe2000fffe03f */
[----:B------:R-:W-:Y:S02]  /*3cc0*/  CS2R R34, SRZ ;  /* 0x0000000000227805 */ /* 0x000fe4000001ff00 */
[----:B------:R-:W-:Y:S01]  /*3cd0*/  CS2R R32, SRZ ;  /* 0x0000000000207805 */ /* 0x000fe2000001ff00 */
[----:B------:R-:W-:Y:S01]  /*3ce0*/  UMOV UR6, URZ ;  /* 0x0000003f00067c82 */ /* 0x000fe20008000000 */
[----:B------:R-:W-:Y:S01]  /*3cf0*/  UISETP.GE.AND UP0, UPT, UR11, UR7, UPT ;  /* 0x000000070b00728c */ /* 0x000fe2000bf06270 */
[----:B------:R-:W-:Y:S01]  /*3d00*/  @UP1 UMOV UR6, UR14 ;  /* 0x0000000e00061c82 */ /* 0x000fe20008000000 */
[----:B---3--:R-:W3:Y:S04]  /*3d10*/  LDSM.16.M88.4 R148, [R5+0x12000] ;  /* 0x012000000594783b */ /* 0x008ee80000000200 */
[----:B------:R-:W1:Y:S04]  /*3d20*/  LDSM.16.M88.4 R152, [R5+0x12800] ;  /* 0x012800000598783b */ /* 0x000e680000000200 */
[----:B------:R-:W1:Y:S04]  /*3d30*/  LDSM.16.M88.4 R180, [R5+0x14000] ;  /* 0x0140000005b4783b */ /* 0x000e680000000200 */
[----:B------:R-:W1:Y:S04]  /*3d40*/  LDSM.16.M88.4 R184, [R5+0x14800] ;  /* 0x0148000005b8783b */ /* 0x000e680000000200 */
[----:B------:R-:W1:Y:S04]  /*3d50*/  LDSM.16.M88.4 R212, [R5+0x16000] ;  /* 0x0160000005d4783b */ /* 0x000e680000000200 */
[----:B------:R4:W1:Y:S04]  /*3d60*/  LDSM.16.M88.4 R216, [R5+0x16800] ;  /* 0x0168000005d8783b */ /* 0x0008680000000200 */
[----:B-----5:R-:W1:Y:S04]  /*3d70*/  LDSM.16.M88.4 R156, [R4+0x12000] ;  /* 0x01200000049c783b */ /* 0x020e680000000200 */
[----:B------:R-:W1:Y:S04]  /*3d80*/  LDSM.16.M88.4 R160, [R4+0x12800] ;  /* 0x0128000004a0783b */ /* 0x000e680000000200 */
[----:B------:R-:W1:Y:S04]  /*3d90*/  LDSM.16.M88.4 R188, [R4+0x14000] ;  /* 0x0140000004bc783b */ /* 0x000e680000000200 */
[----:B------:R-:W1:Y:S04]  /*3da0*/  LDSM.16.M88.4 R192, [R4+0x14800] ;  /* 0x0148000004c0783b */ /* 0x000e680000000200 */
[----:B------:R-:W1:Y:S04]  /*3db0*/  LDSM.16.M88.4 R220, [R4+0x16000] ;  /* 0x0160000004dc783b */ /* 0x000e680000000200 */
[----:B------:R5:W1:Y:S01]  /*3dc0*/  LDSM.16.M88.4 R224, [R4+0x16800] ;  /* 0x0168000004e0783b */ /* 0x000a620000000200 */
[----:B----4-:R-:W-:-:S04]  /*3dd0*/  LOP3.LUT R5, R14, UR10, RZ, 0x3c, !PT ;  /* 0x0000000a0e057c12 */ /* 0x010fc8000f8e3cff */
[----:B------:R-:W-:Y:S02]  /*3de0*/  LOP3.LUT R5, R5, R7, RZ, 0x3c, !PT ;  /* 0x0000000705057212 */ /* 0x000fe400078e3cff */
[----:B-----5:R-:W-:-:S05]  /*3df0*/  IADD3 R4, R16, -UR34, -R15 ;  /* 0x8000002210047c10 */ /* 0x020fca000fffe80f */
[----:B------:R-:W-:-:S05]  /*3e00*/  VIADD R4, R4, UR7 ;  /* 0x0000000704047c36 */ /* 0x000fca0008000000 */
[----:B------:R4:W-:Y:S02]  /*3e10*/  STL [R1+0x90], R4 ;  /* 0x0000900401007387 */ /* 0x0009e40000100800 */
[----:B----4-:R-:W-:-:S05]  /*3e20*/  IMAD.WIDE.U32 R4, R5, -0x326172a9, RZ ;  /* 0xcd9e8d5705047825 */ /* 0x010fca00078e00ff */
[----:B-123--:R4:W-:Y:S02]  /*3e30*/  STL.64 [R1+0x78], R4 ;  /* 0x0000780401007387 */ /* 0x00e9e40000100a00 */
.L_x_787:
[----:B------:R-:W2:Y:S01]  /*3e40*/  LDL R98, [R1] ;  /* 0x0000000001627983 */ /* 0x000ea20000100800 */
[----:B------:R-:W-:Y:S01]  /*3e50*/  PLOP3.LUT P0, PT, PT, PT, UP0, 0x80, 0x0 ;  /* 0x000000000000781c */ /* 0x000fe20003f0f008 */
[----:B------:R-:W-:Y:S01]  /*3e60*/  UIADD3 UR11, UR8, -0x61c88647, URZ ;  /* 0x9e3779b9080b7890 */ /* 0x000fe2000fffe03f */
[----:B------:R-:W-:Y:S02]  /*3e70*/  PLOP3.LUT P6, PT, PT, PT, UP0, 0x80, 0x0 ;  /* 0x000000000000781c */ /* 0x000fe40003fcf008 */
[----:B---3--:R-:W3:Y:S01]  /*3e80*/  LDL R250, [R1+0x8] ;  /* 0x0000080001fa7983 */ /* 0x008ee20000100800 */
[----:B------:R-:W-:Y:S01]  /*3e90*/  PLOP3.LUT P1, PT, PT, PT, UP0, 0x80, 0x0 ;  /* 0x000000000000781c */ /* 0x000fe20003f2f008 */
[----:B------:R-:W-:Y:S03]  /*3ea0*/  UIADD3 UR15, UR8, 0x3c6ef372, URZ ;  /* 0x3c6ef372080f7890 */ /* 0x000fe6000fffe03f */
[----:B------:R-:W4:Y:S01]  /*3eb0*/  LDL R97, [R1+0x4] ;  /* 0x0000040001617983 */ /* 0x000f220000100800 */
[----:B------:R-:W-:Y:S02]  /*3ec0*/  UIADD3 UR14, UR10, 0x76cf5d0a, URZ ;  /* 0x76cf5d0a0a0e7890 */ /* 0x000fe4000fffe03f */
[----:B------:R-:W-:Y:S02]  /*3ed0*/  UISETP.GE.AND UP2, UPT, UR9, 0x1, UPT ;  /* 0x000000010900788c */ /* 0x000fe4000bf46270 */
[----:B------:R-:W4:Y:S05]  /*3ee0*/  LDL R249, [R1+0xc] ;  /* 0x00000c0001f97983 */ /* 0x000f2a0000100800 */
[----:B------:R-:W4:Y:S05]  /*3ef0*/  LDL R248, [R1+0x18] ;  /* 0x0000180001f87983 */ /* 0x000f2a0000100800 */
[----:B------:R-:W4:Y:S05]  /*3f00*/  LDL R96, [R1+0x10] ;  /* 0x0000100001607983 */ /* 0x000f2a0000100800 */
[----:B------:R-:W4:Y:S05]  /*3f10*/  LDL R247, [R1+0x14] ;  /* 0x0000140001f77983 */ /* 0x000f2a0000100800 */
[----:B------:R-:W0:Y:S05]  /*3f20*/  LDGDEPBAR ;  /* 0x00000000000079af */ /* 0x000e2a0000000000 */
[----:B------:R-:W4:Y:S05]  /*3f30*/  LDL R246, [R1+0x98] ;  /* 0x0000980001f67983 */ /* 0x000f2a0000100800 */
[----:B------:R-:W4:Y:S05]  /*3f40*/  LDL R245, [R1+0x90] ;  /* 0x0000900001f57983 */ /* 0x000f2a0000100800 */
[----:B------:R-:W4:Y:S05]  /*3f50*/  LDL R244, [R1+0x94] ;  /* 0x0000940001f47983 */ /* 0x000f2a0000100800 */
[----:B------:R-:W4:Y:S01]  /*3f60*/  LDL R251, [R1+0x74] ;  /* 0x0000740001fb7983 */ /* 0x000f220000100800 */
[----:B------:R-:W-:Y:S04]  /*3f70*/  DEPBAR.LE SB0, 0x0 ;  /* 0x000080000000791a */ /* 0x000fe80000000000 */
[----:B------:R-:W-:Y:S06]  /*3f80*/  BAR.SYNC.DEFER_BLOCKING 0x0 ;  /* 0x0000000000007b1d */ /* 0x000fec0000010000 */
[----:B------:R-:W-:Y:S05]  /*3f90*/  LDSM.16.M88.4 R88, [R252+0xc000] ;  /* 0x00c00000fc58783b */ /* 0x000fea0000000200 */
        /* <DEDUP_REMOVED lines=62> */
[----:B------:R-:W-:Y:S05]  /*4380*/  LDSM.16.M88.4 R80, [R248+0x4000] ;  /* 0x00400000f850783b */ /* 0x000fea0000000200 */
[C---:B------:R-:W-:Y:S01]  /*4390*/  HMMA.16816.F32 R8, R84.reuse, R90, R8 ;  /* 0x0000005a5408723c */ /* 0x040fe20000001808 */
[----:B------:R-:W4:Y:S05]  /*43a0*/  LDSM.16.M88.4 R88, [R252+0x10000] ;  /* 0x01000000fc58783b */ /* 0x000f2a0000000200 */
[C---:B-1----:R-:W-:Y:S01]  /*43b0*/  HMMA.16816.F32 R12, R84.reuse, R68, R12 ;  /* 0x00000044540c723c */ /* 0x042fe2000000180c */
[----:B------:R-:W4:Y:S05]  /*43c0*/  LDL.64 R98, [R1+0x78] ;  /* 0x0000780001627983 */ /* 0x000f2a0000100a00 */
[----:B------:R-:W-:Y:S01]  /*43d0*/  HMMA.16816.F32 R16, R84, R70, R16 ;  /* 0x000000465410723c */ /* 0x000fe20000001810 */
[----:B---3--:R-:W3:Y:S05]  /*43e0*/  LDL R97, [R1+0x38] ;  /* 0x0000380001617983 */ /* 0x008eea0000100800 */
[----:B------:R-:W1:Y:S01]  /*43f0*/  LDSM.16.M88.4 R68, [R252+0x10800] ;  /* 0x01080000fc44783b */ /* 0x000e620000000200 */
[C---:B--2---:R-:W-:Y:S01]  /*4400*/  HMMA.16816.F32 R4, R76.reuse, R92, R4 ;  /* 0x0000005c4c04723c */ /* 0x044fe20000001804 */
[----:B------:R-:W-:Y:S03]  /*4410*/  IMAD.U32 R86, RZ, RZ, UR9 ;  /* 0x00000009ff567e24 */ /* 0x000fe6000f8e00ff */
[----:B------:R-:W2:Y:S02]  /*4420*/  LDL R93, [R1+0x64] ;  /* 0x00006400015d7983 */ /* 0x000ea40000100800 */
[C---:B------:R-:W-:Y:S06]  /*4430*/  HMMA.16816.F32 R8, R76.reuse, R94, R8 ;  /* 0x0000005e4c08723c */ /* 0x040fec0000001808 */
[C---:B------:R-:W-:Y:S06]  /*4440*/  HMMA.16816.F32 R12, R76.reuse, R72, R12 ;  /* 0x000000484c0c723c */ /* 0x040fec000000180c */
[----:B------:R-:W-:Y:S01]  /*4450*/  HMMA.16816.F32 R16, R76, R74, R16 ;  /* 0x0000004a4c10723c */ /* 0x000fe20000001810 */
[----:B------:R-:W-:Y:S01]  /*4460*/  LDSM.16.M88.4 R76, [R96+0x10000] ;  /* 0x01000000604c783b */ /* 0x000fe20000000200 */
[----:B------:R-:W-:Y:S04]  /*4470*/  IMAD.U32 R72, RZ, RZ, UR9 ;  /* 0x00000009ff487e24 */ /* 0x000fe8000f8e00ff */
[C---:B----4-:R-:W-:Y:S05]  /*4480*/  HMMA.16816.F32 R4, R80.reuse, R88, R4 ;  /* 0x000000585004723c */ /* 0x050fea0000001804 */
[----:B------:R-:W-:Y:S01]  /*4490*/  IMAD R84, R72, 0x4, R246 ;  /* 0x0000000448547824 */ /* 0x000fe200078e02f6 */
[C---:B------:R-:W-:Y:S01]  /*44a0*/  HMMA.16816.F32 R8, R80.reuse, R90, R8 ;  /* 0x0000005a5008723c */ /* 0x040fe20000001808 */
[----:B------:R-:W4:Y:S05]  /*44b0*/  LDL.64 R90, [R1+0x88] ;  /* 0x00008800015a7983 */ /* 0x000f2a0000100a00 */
[----:B------:R-:W1:Y:S05]  /*44c0*/  LDSM.16.M88.4 R72, [R247+0x4000] ;  /* 0x00400000f748783b */ /* 0x000e6a0000000200 */
[----:B------:R-:W-:Y:S01]  /*44d0*/  IMAD.WIDE.U32 R84, R84, -0x326172a9, RZ ;  /* 0xcd9e8d5754547825 */ /* 0x000fe200078e00ff */
[C---:B-1----:R-:W-:Y:S01]  /*44e0*/  HMMA.16816.F32 R12, R80.reuse, R68, R12 ;  /* 0x00000044500c723c */ /* 0x042fe2000000180c */
[----:B------:R-:W2:Y:S05]  /*44f0*/  LDL R246, [R1+0x3c] ;  /* 0x00003c0001f67983 */ /* 0x000eaa0000100800 */
[----:B------:R-:W-:Y:S05]  /*4500*/  HMMA.16816.F32 R16, R80, R70, R16 ;  /* 0x000000465010723c */ /* 0x000fea0000001810 */
[----:B------:R-:W-:Y:S01]  /*4510*/  IMAD R68, R86, 0x40, R245 ;  /* 0x0000004056447824 */ /* 0x000fe200078e02f5 */
[----:B------:R-:W-:Y:S01]  /*4520*/  LOP3.LUT R86, R85, UR8, R244, 0x96, !PT ;  /* 0x0000000855567c12 */ /* 0x000fe2000f8e96f4 */
[----:B------:R-:W2:Y:S04]  /*4530*/  LDL R245, [R1+0x60] ;  /* 0x0000600001f57983 */ /* 0x000ea80000100800 */
[C---:B------:R-:W-:Y:S01]  /*4540*/  VIADD R70, R68.reuse, 0x8 ;  /* 0x0000000844467836 */ /* 0x040fe20000000000 */
[----:B------:R-:W2:Y:S01]  /*4550*/  LDL R244, [R1+0x58] ;  /* 0x0000580001f47983 */ /* 0x000ea20000100800 */
[C---:B------:R-:W-:Y:S02]  /*4560*/  VIADD R69, R68.reuse, 0x7 ;  /* 0x0000000744457836 */ /* 0x040fe40000000000 */
[----:B------:R-:W-:Y:S01]  /*4570*/  VIADD R71, R68, 0xffffffff ;  /* 0xffffffff44477836 */ /* 0x000fe20000000000 */
[----:B------:R-:W-:Y:S01]  /*4580*/  ISETP.GE.AND P4, PT, R70, RZ, PT ;  /* 0x000000ff4600720c */ /* 0x000fe20003f86270 */
[C---:B------:R-:W-:Y:S01]  /*4590*/  VIADD R80, R68.reuse, 0xfffffff8 ;  /* 0xfffffff844507836 */ /* 0x040fe20000000000 */
[----:B------:R-:W-:Y:S01]  /*45a0*/  ISETP.GE.AND P3, PT, R69, RZ, PT ;  /* 0x000000ff4500720c */ /* 0x000fe20003f66270 */
[C---:B------:R-:W-:Y:S01]  /*45b0*/  VIADD R81, R68.reuse, 0xfffffff7 ;  /* 0xfffffff744517836 */ /* 0x040fe20000000000 */
[----:B------:R-:W-:Y:S01]  /*45c0*/  ISETP.GE.AND P2, PT, R71, RZ, PT ;  /* 0x000000ff4700720c */ /* 0x000fe20003f46270 */
[C---:B------:R-:W-:Y:S02]  /*45d0*/  VIADD R82, R68.reuse, 0xfffffff0 ;  /* 0xfffffff044527836 */ /* 0x040fe40000000000 */
[C---:B------:R-:W-:Y:S01]  /*45e0*/  VIADD R83, R68.reuse, 0xffffffef ;  /* 0xffffffef44537836 */ /* 0x040fe20000000000 */
[----:B------:R-:W-:Y:S01]  /*45f0*/  ISETP.GE.AND P5, PT, R81, RZ, PT ;  /* 0x000000ff5100720c */ /* 0x000fe20003fa6270 */
[C---:B------:R-:W-:Y:S04]  /*4600*/  VIADD R85, R68.reuse, 0xffffffe8 ;  /* 0xffffffe844557836 */ /* 0x040fe80000000000 */
[C---:B------:R-:W-:Y:S01]  /*4610*/  @!P4 IADD3 R70, -R68.reuse, -0x8, RZ ;  /* 0xfffffff84446c810 */ /* 0x040fe20007ffe1ff */
[C---:B------:R-:W-:Y:S05]  /*4620*/  HMMA.16816.F32 R4, R72.reuse, R76, R4 ;  /* 0x0000004c4804723c */ /* 0x040fea0000001804 */
[----:B------:R-:W-:Y:S01]  /*4630*/  @!P2 IADD3 R71, -R68, 0x1, RZ ;  /* 0x000000014447a810 */ /* 0x000fe20007ffe1ff */
[C---:B------:R-:W-:Y:S03]  /*4640*/  HMMA.16816.F32 R8, R72.reuse, R78, R8 ;  /* 0x0000004e4808723c */ /* 0x040fe60000001808 */
[----:B------:R-:W-:Y:S02]  /*4650*/  ISETP.GE.AND P4, PT, R82, RZ, PT ;  /* 0x000000ff5200720c */ /* 0x000fe40003f86270 */
[C---:B------:R-:W-:Y:S02]  /*4660*/  @!P3 IADD3 R69, -R68.reuse, -0x7, RZ ;  /* 0xfffffff94445b810 */ /* 0x040fe40007ffe1ff */
[----:B------:R-:W-:Y:S02]  /*4670*/  ISETP.GE.AND P3, PT, R83, RZ, PT ;  /* 0x000000ff5300720c */ /* 0x000fe40003f66270 */
[----:B------:R-:W-:Y:S02]  /*4680*/  ISETP.GE.AND P2, PT, R85, RZ, PT ;  /* 0x000000ff5500720c */ /* 0x000fe40003f46270 */
[C---:B------:R-:W-:Y:S02]  /*4690*/  @!P5 IADD3 R81, -R68.reuse, 0x9, RZ ;  /* 0x000000094451d810 */ /* 0x040fe40007ffe1ff */
[----:B------:R-:W-:Y:S02]  /*46a0*/  I2FP.F32.S32 R70, R70 ;  /* 0x0000004600467245 */ /* 0x000fe40000201400 */
[----:B------:R-:W-:Y:S02]  /*46b0*/  I2FP.F32.S32 R69, R69 ;  /* 0x0000004500457245 */ /* 0x000fe40000201400 */
[----:B------:R-:W-:Y:S01]  /*46c0*/  @!P4 IADD3 R82, -R68, 0x10, RZ ;  /* 0x000000104452c810 */ /* 0x000fe20007ffe1ff */
[----:B------:R-:W-:Y:S01]  /*46d0*/  FFMA.FTZ R6, R70, -UR6, R6 ;  /* 0x8000000646067c23 */ /* 0x000fe20008010006 */
[----:B------:R-:W-:Y:S01]  /*46e0*/  I2FP.F32.S32 R92, R71 ;  /* 0x00000047005c7245 */ /* 0x000fe20000201400 */
[----:B------:R-:W-:Y:S01]  /*46f0*/  FFMA.FTZ R7, R69, -UR6, R7 ;  /* 0x8000000645077c23 */ /* 0x000fe20008010007 */
[C---:B------:R-:W-:Y:S02]  /*4700*/  @!P3 IADD3 R83, -R68.reuse, 0x11, RZ ;  /* 0x000000114453b810 */ /* 0x040fe40007ffe1ff */
[----:B------:R-:W-:Y:S01]  /*4710*/  @!P2 IADD3 R85, -R68, 0x18, RZ ;  /* 0x000000184455a810 */ /* 0x000fe20007ffe1ff */
[C---:B------:R-:W-:Y:S01]  /*4720*/  FFMA.FTZ R5, R92.reuse, -UR6, R5 ;  /* 0x800000065c057c23 */ /* 0x040fe20008010005 */
[----:B------:R-:W-:Y:S01]  /*4730*/  PLOP3.LUT P3, PT, PT, PT, UP0, 0x80, 0x0 ;  /* 0x000000000000781c */ /* 0x000fe20003f6f008 */
[----:B------:R-:W-:Y:S01]  /*4740*/  FFMA.FTZ R11, R92, -UR6, R11 ;  /* 0x800000065c0b7c23 */ /* 0x000fe2000801000b */
[----:B------:R-:W-:Y:S02]  /*4750*/  PLOP3.LUT P4, PT, PT, PT, UP0, 0x80, 0x0 ;  /* 0x000000000000781c */ /* 0x000fe40003f8f008 */
[----:B------:R-:W-:Y:S02]  /*4760*/  PLOP3.LUT P2, PT, PT, PT, UP0, 0x80, 0x0 ;  /* 0x000000000000781c */ /* 0x000fe40003f4f008 */
[----:B------:R-:W-:Y:S02]  /*4770*/  PLOP3.LUT P5, PT, PT, PT, UP0, 0x80, 0x0 ;  /* 0x000000000000781c */ /* 0x000fe40003faf008 */
[----:B------:R-:W-:Y:S02]  /*4780*/  I2FP.F32.S32 R81, R81 ;  /* 0x0000005100517245 */ /* 0x000fe40000201400 */
[----:B------:R-:W-:Y:S02]  /*4790*/  I2FP.F32.S32 R82, R82 ;  /* 0x0000005200527245 */ /* 0x000fe40000201400 */
[----:B------:R-:W-:Y:S01]  /*47a0*/  I2FP.F32.S32 R83, R83 ;  /* 0x0000005300537245 */ /* 0x000fe20000201400 */
[----:B------:R-:W-:Y:S01]  /*47b0*/  FFMA.FTZ R9, R81, -UR6, R9 ;  /* 0x8000000651097c23 */ /* 0x000fe20008010009 */
[----:B------:R-:W-:Y:S02]  /*47c0*/  I2FP.F32.S32 R85, R85 ;  /* 0x0000005500557245 */ /* 0x000fe40000201400 */
[----:B------:R-:W-:Y:S01]  /*47d0*/  LOP3.LUT R89, R99, UR11, R84, 0x96, !PT ;  /* 0x0000000b63597c12 */ /* 0x000fe2000f8e9654 */
[----:B------:R-:W-:Y:S01]  /*47e0*/  VIADD R84, R68, 0xffffffe7 ;  /* 0xffffffe744547836 */ /* 0x000fe20000000000 */
[----:B------:R-:W-:Y:S01]  /*47f0*/  UIADD3 UR11, UR10, -0x4498517b, URZ ;  /* 0xbb67ae850a0b7890 */ /* 0x000fe2000fffe03f */
[----:B------:R-:W2:Y:S02]  /*4800*/  LDL R99, [R1+0x5c] ;  /* 0x00005c0001637983 */ /* 0x000ea40000100800 */
[----:B------:R-:W-:Y:S01]  /*4810*/  IMAD.WIDE.U32 R94, R89, -0x2daee0ad, RZ ;  /* 0xd2511f53595e7825 */ /* 0x000fe200078e00ff */
[C---:B---3--:R-:W-:Y:S03]  /*4820*/  @P3 ISETP.GE.AND P3, PT, R97.reuse, UR7, PT ;  /* 0x0000000761003c0c */ /* 0x048fe6000bf66270 */
[----:B------:R-:W-:Y:S01]  /*4830*/  @P0 VIADD R87, R97, 0x1 ;  /* 0x0000000161570836 */ /* 0x000fe20000000000 */
[----:B------:R-:W-:Y:S04]  /*4840*/  PLOP3.LUT P0, PT, PT, PT, UP0, 0x80, 0x0 ;  /* 0x000000000000781c */ /* 0x000fe80003f0f008 */
[----:B------:R-:W-:Y:S01]  /*4850*/  @P6 ISETP.GE.AND P6, PT, R87, UR7, PT ;  /* 0x0000000757006c0c */ /* 0x000fe2000bfc6270 */
[----:B------:R-:W-:Y:S03]  /*4860*/  IMAD.WIDE.U32 R86, R86, -0x2daee0ad, RZ ;  /* 0xd2511f5356567825 */ /* 0x000fe600078e00ff */
[----:B------:R-:W-:Y:S02]  /*4870*/  @P2 FSEL R5, R5, -INF , !P6 ;  /* 0xff80000005052808 */ /* 0x000fe40007000000 */
[----:B------:R-:W-:Y:S02]  /*4880*/  @P5 FSEL R7, R7, -INF , !P6 ;  /* 0xff80000007075808 */ /* 0x000fe40007000000 */
[----:B------:R-:W-:Y:S01]  /*4890*/  PLOP3.LUT P6, PT, PT, PT, UP0, 0x80, 0x0 ;  /* 0x000000000000781c */ /* 0x000fe20003fcf008 */
[----:B------:R-:W-:Y:S01]  /*48a0*/  @P0 VIADD R88, R97, 0x8 ;  /* 0x0000000861580836 */ /* 0x000fe20000000000 */
[----:B------:R-:W-:Y:S02]  /*48b0*/  ISETP.GE.AND P0, PT, R80, RZ, PT ;  /* 0x000000ff5000720c */ /* 0x000fe40003f06270 */
[----:B------:R-:W-:Y:S02]  /*48c0*/  PLOP3.LUT P2, PT, PT, PT, UP0, 0x80, 0x0 ;  /* 0x000000000000781c */ /* 0x000fe40003f4f008 */
[----:B------:R-:W-:Y:S02]  /*48d0*/  @P1 ISETP.GE.AND P1, PT, R88, UR7, PT ;  /* 0x0000000758001c0c */ /* 0x000fe4000bf26270 */
[----:B------:R-:W-:Y:S07]  /*48e0*/  PLOP3.LUT P5, PT, PT, PT, UP0, 0x80, 0x0 ;  /* 0x000000000000781c */ /* 0x000fee0003faf008 */
[----:B------:R-:W-:Y:S02]  /*48f0*/  @!P0 IADD3 R80, -R68, 0x8, RZ ;  /* 0x0000000844508810 */ /* 0x000fe40007ffe1ff */
[----:B------:R-:W-:Y:S02]  /*4900*/  ISETP.GE.AND P0, PT, R84, RZ, PT ;  /* 0x000000ff5400720c */ /* 0x000fe40003f06270 */
[----:B------:R-:W-:Y:S02]  /*4910*/  I2FP.F32.S32 R80, R80 ;  /* 0x0000005000507245 */ /* 0x000fe40000201400 */
[----:B----4-:R-:W-:Y:S01]  /*4920*/  LOP3.LUT R76, R87, UR11, R90, 0x96, !PT ;  /* 0x0000000b574c7c12 */ /* 0x010fe2000f8e965a */
[----:B------:R-:W-:Y:S01]  /*4930*/  UIADD3 UR11, UR8, -0x255992d5, URZ ;  /* 0xdaa66d2b080b7890 */ /* 0x000fe2000fffe03f */
[----:B------:R-:W-:Y:S01]  /*4940*/  LOP3.LUT R90, R95, UR14, R86, 0x96, !PT ;  /* 0x0000000e5f5a7c12 */ /* 0x000fe2000f8e9656 */
[----:B------:R-:W-:Y:S01]  /*4950*/  FFMA.FTZ R8, R80, -UR6, R8 ;  /* 0x8000000650087c23 */ /* 0x000fe20008010008 */
[----:B------:R-:W-:Y:S01]  /*4960*/  UIADD3 UR14, UR10, -0x126145ec, URZ ;  /* 0xed9eba140a0e7890 */ /* 0x000fe2000fffe03f */
[----:B------:R-:W-:Y:S04]  /*4970*/  IMAD.WIDE.U32 R76, R76, -0x326172a9, RZ ;  /* 0xcd9e8d574c4c7825 */ /* 0x000fe800078e00ff */
[----:B------:R-:W-:Y:S01]  /*4980*/  @!P0 IADD3 R84, -R68, 0x19, RZ ;  /* 0x0000001944548810 */ /* 0x000fe20007ffe1ff */
[----:B------:R-:W-:Y:S01]  /*4990*/  IMAD.WIDE.U32 R90, R90, -0x326172a9, RZ ;  /* 0xcd9e8d575a5a7825 */ /* 0x000fe200078e00ff */
[----:B------:R-:W-:Y:S02]  /*49a0*/  IABS R68, R68 ;  /* 0x0000004400447213 */ /* 0x000fe40000000000 */
[----:B------:R-:W-:Y:S01]  /*49b0*/  LOP3.LUT R88, R77, UR15, R98, 0x96, !PT ;  /* 0x0000000f4d587c12 */ /* 0x000fe2000f8e9662 */
[----:B------:R-:W-:Y:S01]  /*49c0*/  @P5 VIADD R95, R97, 0x18 ;  /* 0x00000018615f5836 */ /* 0x000fe20000000000 */
[----:B------:R-:W-:Y:S01]  /*49d0*/  PLOP3.LUT P0, PT, PT, PT, UP0, 0x80, 0x0 ;  /* 0x000000000000781c */ /* 0x000fe20003f0f008 */
[----:B------:R-:W-:Y:S01]  /*49e0*/  IMAD.MOV.U32 R77, RZ, RZ, R68 ;  /* 0x000000ffff4d7224 */ /* 0x000fe200078e0044 */
[----:B------:R-:W-:Y:S01]  /*49f0*/  LOP3.LUT R86, R91, UR11, R76, 0x96, !PT ;  /* 0x0000000b5b567c12 */ /* 0x000fe2000f8e964c */
[----:B------:R1:W3:Y:S01]  /*4a00*/  LDSM.16.M88.4 R68, [R96+0x10800] ;  /* 0x010800006044783b */ /* 0x0002e20000000200 */
[----:B------:R-:W-:Y:S01]  /*4a10*/  UIADD3 UR11, UR10, 0x32370b8f, URZ ;  /* 0x32370b8f0a0b7890 */ /* 0x000fe2000fffe03f */
[----:B------:R-:W-:Y:S01]  /*4a20*/  IMAD.WIDE.U32 R88, R88, -0x2daee0ad, RZ ;  /* 0xd2511f5358587825 */ /* 0x000fe200078e00ff */
[----:B------:R-:W-:Y:S03]  /*4a30*/  I2FP.F32.S32 R77, R77 ;  /* 0x0000004d004d7245 */ /* 0x000fe60000201400 */
[----:B--2---:R-:W-:Y:S01]  /*4a40*/  FMUL.FTZ R76, R93, 1.4426950216293334961 ;  /* 0x3fb8aa3b5d4c7820 */ /* 0x004fe20000410000 */
[----:B------:R-:W-:Y:S01]  /*4a50*/  IMAD.WIDE.U32 R86, R86, -0x2daee0ad, RZ ;  /* 0xd2511f5356567825 */ /* 0x000fe200078e00ff */
[----:B------:R-:W-:Y:S01]  /*4a60*/  LOP3.LUT R78, R89, UR11, R94, 0x96, !PT ;  /* 0x0000000b594e7c12 */ /* 0x000fe2000f8e965e */
[----:B------:R-:W-:Y:S02]  /*4a70*/  UIADD3 UR11, UR8, 0x78dde6e4, URZ ;  /* 0x78dde6e4080b7890 */ /* 0x000fe4000fffe03f */
[----:B------:R-:W-:Y:S01]  /*4a80*/  FFMA.FTZ R4, R77, -UR6, R4 ;  /* 0x800000064d047c23 */ /* 0x000fe20008010004 */
[----:B------:R-:W-:Y:S01]  /*4a90*/  @P0 FSEL R6, R6, -INF , !P3 ;  /* 0xff80000006060808 */ /* 0x000fe20005800000 */
[----:B------:R-:W-:Y:S01]  /*4aa0*/  @P6 VIADD R94, R97, 0x19 ;  /* 0x00000019615e6836 */ /* 0x000fe20000000000 */
[----:B------:R-:W-:Y:S01]  /*4ab0*/  PLOP3.LUT P0, PT, PT, PT, UP0, 0x80, 0x0 ;  /* 0x000000000000781c */ /* 0x000fe20003f0f008 */
[----:B------:R-:W-:Y:S01]  /*4ac0*/  IMAD.WIDE.U32 R78, R78, -0x326172a9, RZ ;  /* 0xcd9e8d574e4e7825 */ /* 0x000fe200078e00ff */
[----:B------:R-:W-:Y:S02]  /*4ad0*/  @P4 FSEL R4, R4, -INF , !P3 ;  /* 0xff80000004044808 */ /* 0x000fe40005800000 */
[----:B------:R-:W-:Y:S01]  /*4ae0*/  PLOP3.LUT P3, PT, PT, PT, UP0, 0x80, 0x0 ;  /* 0x000000000000781c */ /* 0x000fe20003f6f008 */
[----:B------:R-:W-:Y:S01]  /*4af0*/  FFMA.FTZ R10, R77, -UR6, R10 ;  /* 0x800000064d0a7c23 */ /* 0x000fe2000801000a */
[----:B------:R-:W-:Y:S01]  /*4b00*/  FSETP.NEU.FTZ.AND P4, PT, R93, -INF , PT ;  /* 0xff8000005d00780b */ /* 0x000fe20003f9d000 */
[C---:B------:R-:W-:Y:S01]  /*4b10*/  @P2 VIADD R93, R97.reuse, 0x11 ;  /* 0x00000011615d2836 */ /* 0x040fe20000000000 */
[----:B------:R-:W-:Y:S02]  /*4b20*/  I2FP.F32.S32 R84, R84 ;  /* 0x0000005400547245 */ /* 0x000fe40000201400 */
[----:B------:R-:W-:Y:S01]  /*4b30*/  FSEL R76, R76, RZ, P4 ;  /* 0x000000ff4c4c7208 */ /* 0x000fe20002000000 */
[----:B-1----:R-:W2:Y:S01]  /*4b40*/  LDL R96, [R1+0x68] ;  /* 0x0000680001607983 */ /* 0x002ea20000100800 */
[----:B------:R-:W-:Y:S01]  /*4b50*/  PLOP3.LUT P6, PT, PT, PT, UP0, 0x80, 0x0 ;  /* 0x000000000000781c */ /* 0x000fe20003fcf008 */
[----:B------:R-:W-:Y:S01]  /*4b60*/  @P0 VIADD R91, R97, 0x10 ;  /* 0x00000010615b0836 */ /* 0x000fe20000000000 */
[----:B------:R-:W-:Y:S01]  /*4b70*/  PLOP3.LUT P0, PT, PT, PT, UP0, 0x80, 0x0 ;  /* 0x000000000000781c */ /* 0x000fe20003f0f008 */
[--C-:B------:R-:W-:Y:S01]  /*4b80*/  FFMA.FTZ R4, R4, UR18, -R76.reuse ;  /* 0x0000001204047c23 */ /* 0x100fe2000801084c */
[----:B------:R-:W-:Y:S01]  /*4b90*/  FFMA.FTZ R5, R5, UR18, -R76 ;  /* 0x0000001205057c23 */ /* 0x000fe2000801084c */
[----:B------:R-:W-:Y:S01]  /*4ba0*/  @P3 VIADD R89, R97, 0x9 ;  /* 0x0000000961593836 */ /* 0x000fe20000000000 */
[----:B------:R-:W-:Y:S01]  /*4bb0*/  PLOP3.LUT P3, PT, PT, PT, UP0, 0x80, 0x0 ;  /* 0x000000000000781c */ /* 0x000fe20003f6f008 */
[----:B------:R1:W-:Y:S01]  /*4bc0*/  MUFU.EX2 R97, R4 ;  /* 0x0000000400617308 */ /* 0x0003e20000000800 */
[----:B------:R-:W-:Y:S02]  /*4bd0*/  PLOP3.LUT P5, PT, PT, PT, UP0, 0x80, 0x0 ;  /* 0x000000000000781c */ /* 0x000fe40003faf008 */
[----:B------:R-:W-:Y:S02]  /*4be0*/  PLOP3.LUT P4, PT, PT, PT, UP0, 0x80, 0x0 ;  /* 0x000000000000781c */ /* 0x000fe40003f8f008 */
[----:B------:R-:W-:Y:S02]  /*4bf0*/  PLOP3.LUT P2, PT, PT, PT, UP0, 0x80, 0x0 ;  /* 0x000000000000781c */ /* 0x000fe40003f4f008 */
[----:B------:R-:W-:Y:S01]  /*4c00*/  @P6 ISETP.GE.AND P6, PT, R94, UR7, PT ;  /* 0x000000075e006c0c */ /* 0x000fe2000bfc6270 */
[C---:B---3--:R-:W-:Y:S03]  /*4c10*/  HMMA.16816.F32 R12, R72.reuse, R68, R12 ;  /* 0x00000044480c723c */ /* 0x048fe6000000180c */
[----:B------:R-:W-:Y:S02]  /*4c20*/  @P0 FSEL R8, R8, -INF , !P1 ;  /* 0xff80000008080808 */ /* 0x000fe40004800000 */
[----:B------:R-:W-:Y:S01]  /*4c30*/  PLOP3.LUT P0, PT, PT, PT, UP0, 0x80, 0x0 ;  /* 0x000000000000781c */ /* 0x000fe20003f0f008 */
[----:B------:R-:W-:Y:S03]  /*4c40*/  HMMA.16816.F32 R16, R72, R70, R16 ;  /* 0x000000464810723c */ /* 0x000fe60000001810 */
[----:B------:R-:W-:Y:S02]  /*4c50*/  @P3 ISETP.GE.AND P3, PT, R91, UR7, PT ;  /* 0x000000075b003c0c */ /* 0x000fe4000bf66270 */
[----:B------:R-:W-:Y:S01]  /*4c60*/  LOP3.LUT R91, R87, UR14, R88, 0x96, !PT ;  /* 0x0000000e575b7c12 */ /* 0x000fe2000f8e9658 */
[----:B------:R-:W-:Y:S01]  /*4c70*/  UIADD3 UR14, UR10, -0x56f99767, URZ ;  /* 0xa90668990a0e7890 */ /* 0x000fe2000fffe03f */
[----:B------:R-:W-:Y:S01]  /*4c80*/  LOP3.LUT R88, R79, UR11, R90, 0x96, !PT ;  /* 0x0000000b4f587c12 */ /* 0x000fe2000f8e965a */
[----:B------:R-:W-:Y:S01]  /*4c90*/  UIADD3 UR11, UR8, 0x1715609d, URZ ;  /* 0x1715609d080b7890 */ /* 0x000fe2000fffe03f */
[----:B------:R-:W-:Y:S02]  /*4ca0*/  @P4 ISETP.GE.AND P4, PT, R89, UR7, PT ;  /* 0x0000000759004c0c */ /* 0x000fe4000bf86270 */
[----:B------:R-:W-:Y:S01]  /*4cb0*/  IMAD.WIDE.U32 R90, R91, -0x326172a9, RZ ;  /* 0xcd9e8d575b5a7825 */ /* 0x000fe200078e00ff */
[----:B------:R-:W-:Y:S02]  /*4cc0*/  @P0 FSEL R10, R10, -INF , !P1 ;  /* 0xff8000000a0a0808 */ /* 0x000fe40004800000 */
[----:B------:R-:W-:Y:S01]  /*4cd0*/  PLOP3.LUT P1, PT, PT, PT, UP0, 0x80, 0x0 ;  /* 0x000000000000781c */ /* 0x000fe20003f2f008 */
[----:B------:R-:W-:Y:S01]  /*4ce0*/  IMAD.WIDE.U32 R88, R88, -0x2daee0ad, RZ ;  /* 0xd2511f5358587825 */ /* 0x000fe200078e00ff */
[----:B------:R-:W-:Y:S01]  /*4cf0*/  LOP3.LUT R78, R91, UR11, R78, 0x96, !PT ;  /* 0x0000000b5b4e7c12 */ /* 0x000fe2000f8e964e */
[----:B------:R-:W-:Y:S02]  /*4d00*/  UIADD3 UR11, UR10, 0x646e171e, URZ ;  /* 0x646e171e0a0b7890 */ /* 0x000fe4000fffe03f */
[----:B------:R-:W-:Y:S01]  /*4d10*/  FFMA.FTZ R12, R82, -UR6, R12 ;  /* 0x80000006520c7c23 */ /* 0x000fe2000801000c */
[----:B------:R-:W-:Y:S01]  /*4d20*/  @P5 ISETP.GE.AND P5, PT, R95, UR7, PT ;  /* 0x000000075f005c0c */ /* 0x000fe2000bfa6270 */
[----:B------:R-:W-:Y:S01]  /*4d30*/  FFMA.FTZ R14, R80, -UR6, R14 ;  /* 0x80000006500e7c23 */ /* 0x000fe2000801000e */
[----:B------:R-:W-:Y:S04]  /*4d40*/  IMAD.WIDE.U32 R68, R78, -0x2daee0ad, RZ ;  /* 0xd2511f534e447825 */ /* 0x000fe800078e00ff */
[----:B------:R-:W-:Y:S01]  /*4d50*/  FFMA.FTZ R13, R83, -UR6, R13 ;  /* 0x80000006530d7c23 */ /* 0x000fe2000801000d */
[----:B------:R-:W-:Y:S01]  /*4d60*/  @P2 ISETP.GE.AND P2, PT, R93, UR7, PT ;  /* 0x000000075d002c0c */ /* 0x000fe2000bf46270 */
[----:B------:R-:W-:Y:S01]  /*4d70*/  FFMA.FTZ R8, R8, UR18, -R76 ;  /* 0x0000001208087c23 */ /* 0x000fe2000801084c */
[----:B------:R-:W-:Y:S01]  /*4d80*/  LOP3.LUT R86, R89, UR14, R86, 0x96, !PT ;  /* 0x0000000e59567c12 */ /* 0x000fe2000f8e9656 */
[----:B------:R-:W-:Y:S01]  /*4d90*/  FFMA.FTZ R15, R81, -UR6, R15 ;  /* 0x80000006510f7c23 */ /* 0x000fe2000801000f */
[----:B------:R-:W-:Y:S01]  /*4da0*/  @P1 FSEL R9, R9, -INF , !P4 ;  /* 0xff80000009091808 */ /* 0x000fe20006000000 */
[----:B------:R-:W-:Y:S01]  /*4db0*/  MUFU.EX2 R93, R8 ;  /* 0x00000008005d7308 */ /* 0x000fe20000000800 */
[----:B------:R-:W-:Y:S01]  /*4dc0*/  PLOP3.LUT P1, PT, PT, PT, UP0, 0x80, 0x0 ;  /* 0x000000000000781c */ /* 0x000fe20003f2f008 */
[----:B------:R-:W-:Y:S01]  /*4dd0*/  FFMA.FTZ R16, R85, -UR6, R16 ;  /* 0x8000000655107c23 */ /* 0x000fe20008010010 */
[----:B------:R-:W-:Y:S01]  /*4de0*/  LOP3.LUT R77, R69, UR11, R88, 0x96, !PT ;  /* 0x0000000b454d7c12 */ /* 0x000fe2000f8e9658 */
[----:B------:R-:W-:Y:S01]  /*4df0*/  FFMA.FTZ R9, R9, UR18, -R76 ;  /* 0x0000001209097c23 */ /* 0x000fe2000801084c */
[----:B------:R-:W-:Y:S01]  /*4e00*/  UIADD3 UR11, UR8, -0x4ab325aa, URZ ;  /* 0xb54cda56080b7890 */ /* 0x000fe2000fffe03f */
[----:B------:R-:W-:Y:S01]  /*4e10*/  SHF.R.U32.HI R79, RZ, 0x10, R68 ;  /* 0x00000010ff4f7819 */ /* 0x000fe20000011644 */
[----:B------:R-:W-:Y:S03]  /*4e20*/  FFMA.FTZ R17, R84, -UR6, R17 ;  /* 0x8000000654117c23 */ /* 0x000fe60008010011 */
[----:B------:R-:W-:Y:S01]  /*4e30*/  MUFU.EX2 R92, R9 ;  /* 0x00000009005c7308 */ /* 0x000fe20000000800 */
[----:B------:R-:W-:Y:S01]  /*4e40*/  LOP3.LUT R98, R68, 0xffff, RZ, 0xc0, !PT ;  /* 0x0000ffff44627812 */ /* 0x000fe200078ec0ff */
[----:B------:R-:W-:Y:S01]  /*4e50*/  FFMA.FTZ R19, R83, -UR6, R19 ;  /* 0x8000000653137c23 */ /* 0x000fe20008010013 */
[----:B------:R-:W-:Y:S01]  /*4e60*/  FFMA.FTZ R18, R82, -UR6, R18 ;  /* 0x8000000652127c23 */ /* 0x000fe20008010012 */
[----:B------:R-:W-:Y:S02]  /*4e70*/  @P1 FSEL R12, R12, -INF , !P3 ;  /* 0xff8000000c0c1808 */ /* 0x000fe40005800000 */
[----:B------:R-:W-:Y:S03]  /*4e80*/  PLOP3.LUT P1, PT, PT, PT, UP0, 0x80, 0x0 ;  /* 0x000000000000781c */ /* 0x000fe60003f2f008 */
[--C-:B------:R-:W-:Y:S04]  /*4e90*/  FFMA.FTZ R12, R12, UR18, -R76.reuse ;  /* 0x000000120c0c7c23 */ /* 0x100fe8000801084c */
[----:B------:R-:W-:Y:S06]  /*4ea0*/  MUFU.EX2 R89, R12 ;  /* 0x0000000c00597308 */ /* 0x000fec0000000800 */
[----:B------:R-:W-:Y:S02]  /*4eb0*/  @P1 FSEL R13, R13, -INF , !P2 ;  /* 0xff8000000d0d1808 */ /* 0x000fe40005000000 */
[----:B------:R-:W-:Y:S03]  /*4ec0*/  PLOP3.LUT P1, PT, PT, PT, UP0, 0x80, 0x0 ;  /* 0x000000000000781c */ /* 0x000fe60003f2f008 */
[--C-:B------:R-:W-:Y:S04]  /*4ed0*/  FFMA.FTZ R13, R13, UR18, -R76.reuse ;  /* 0x000000120d0d7c23 */ /* 0x100fe8000801084c */
[----:B------:R-:W-:Y:S06]  /*4ee0*/  MUFU.EX2 R88, R13 ;  /* 0x0000000d00587308 */ /* 0x000fec0000000800 */
[----:B------:R-:W-:Y:S02]  /*4ef0*/  @P1 FSEL R16, R16, -INF , !P5 ;  /* 0xff80000010101808 */ /* 0x000fe40006800000 */
[----:B------:R-:W-:Y:S03]  /*4f00*/  PLOP3.LUT P1, PT, PT, PT, UP0, 0x80, 0x0 ;  /* 0x000000000000781c */ /* 0x000fe60003f2f008 */
[----:B------:R-:W-:Y:S04]  /*4f10*/  FFMA.FTZ R16, R16, UR18, -R76 ;  /* 0x0000001210107c23 */ /* 0x000fe8000801084c */
[----:B------:R-:W3:Y:S06]  /*4f20*/  MUFU.EX2 R85, R16 ;  /* 0x0000001000557308 */ /* 0x000eec0000000800 */
[----:B------:R-:W-:Y:S01]  /*4f30*/  @P1 FSEL R19, R19, -INF , !P6 ;  /* 0xff80000013131808 */ /* 0x000fe20007000000 */
[C---:B--2---:R-:W-:Y:S01]  /*4f40*/  FMUL.FTZ R78, R96.reuse, 1.4426950216293334961 ;  /* 0x3fb8aa3b604e7820 */ /* 0x044fe20000410000 */
[----:B------:R-:W-:Y:S02]  /*4f50*/  FSETP.NEU.FTZ.AND P0, PT, R96, -INF , PT ;  /* 0xff8000006000780b */ /* 0x000fe40003f1d000 */
[----:B------:R2:W4:Y:S02]  /*4f60*/  MUFU.EX2 R96, R5 ;  /* 0x0000000500607308 */ /* 0x0005240000000800 */
[----:B-1----:R-:W-:Y:S02]  /*4f70*/  FSEL R4, R78, RZ, P0 ;  /* 0x000000ff4e047208 */ /* 0x002fe40000000000 */
[----:B------:R-:W-:Y:S02]  /*4f80*/  PLOP3.LUT P0, PT, PT, PT, UP0, 0x80, 0x0 ;  /* 0x000000000000781c */ /* 0x000fe40003f0f008 */
[----:B------:R-:W-:Y:S01]  /*4f90*/  SHF.R.U32.HI R78, RZ, 0x18, R68 ;  /* 0x00000018ff4e7819 */ /* 0x000fe20000011644 */
[--C-:B------:R-:W-:Y:S01]  /*4fa0*/  FFMA.FTZ R6, R6, UR18, -R4.reuse ;  /* 0x0000001206067c23 */ /* 0x100fe20008010804 */
[--C-:B------:R-:W-:Y:S01]  /*4fb0*/  FFMA.FTZ R7, R7, UR18, -R4.reuse ;  /* 0x0000001207077c23 */ /* 0x100fe20008010804 */
[--C-:B------:R-:W-:Y:S02]  /*4fc0*/  FFMA.FTZ R10, R10, UR18, -R4.reuse ;  /* 0x000000120a0a7c23 */ /* 0x100fe40008010804 */
[----:B------:R-:W-:Y:S06]  /*4fd0*/  MUFU.EX2 R95, R6 ;  /* 0x00000006005f7308 */ /* 0x000fec0000000800 */
[----:B------:R-:W-:Y:S02]  /*4fe0*/  @P0 FSEL R11, R11, -INF , !P4 ;  /* 0xff8000000b0b0808 */ /* 0x000fe40006000000 */
[----:B------:R-:W-:Y:S02]  /*4ff0*/  PLOP3.LUT P0, PT, PT, PT, UP0, 0x80, 0x0 ;  /* 0x000000000000781c */ /* 0x000fe40003f0f008 */
[----:B------:R1:W4:Y:S01]  /*5000*/  MUFU.EX2 R94, R7 ;  /* 0x00000007005e7308 */ /* 0x0003220000000800 */
[----:B--2---:R-:W-:Y:S01]  /*5010*/  LOP3.LUT R5, R68, 0xff, RZ, 0xc0, !PT ;  /* 0x000000ff44057812 */ /* 0x004fe200078ec0ff */
[--C-:B------:R-:W-:Y:S03]  /*5020*/  FFMA.FTZ R11, R11, UR18, -R4.reuse ;  /* 0x000000120b0b7c23 */ /* 0x100fe60008010804 */
[----:B------:R-:W-:Y:S05]  /*5030*/  ISETP.LE.U32.AND P4, PT, R5, UR19, PT ;  /* 0x0000001305007c0c */ /* 0x000fea000bf83070 */
[----:B------:R-:W2:Y:S01]  /*5040*/  MUFU.EX2 R91, R10 ;  /* 0x0000000a005b7308 */ /* 0x000ea20000000800 */
[----:B------:R-:W-:Y:S02]  /*5050*/  @P0 FSEL R14, R14, -INF , !P3 ;  /* 0xff8000000e0e0808 */ /* 0x000fe40005800000 */
[----:B------:R-:W-:Y:S02]  /*5060*/  PLOP3.LUT P0, PT, PT, PT, UP0, 0x80, 0x0 ;  /* 0x000000000000781c */ /* 0x000fe40003f0f008 */
[----:B------:R-:W-:Y:S01]  /*5070*/  ISETP.LE.U32.AND P3, PT, R78, UR19, PT ;  /* 0x000000134e007c0c */ /* 0x000fe2000bf63070 */
[----:B-1----:R-:W-:Y:S04]  /*5080*/  IMAD.WIDE.U32 R6, R86, -0x326172a9, RZ ;  /* 0xcd9e8d5756067825 */ /* 0x002fe800078e00ff */
[----:B------:R-:W-:Y:S01]  /*5090*/  FFMA.FTZ R14, R14, UR18, -R4 ;  /* 0x000000120e0e7c23 */ /* 0x000fe20008010804 */
[----:B---3--:R-:W-:Y:S01]  /*50a0*/  @!P4 FADD.FTZ R85, -R85, -RZ ;  /* 0x800000ff5555c221 */ /* 0x008fe20000010100 */
[----:B------:R-:W-:Y:S02]  /*50b0*/  LOP3.LUT R5, R7, UR11, R90, 0x96, !PT ;  /* 0x0000000b07057c12 */ /* 0x000fe4000f8e965a */
[----:B------:R-:W-:Y:S01]  /*50c0*/  MUFU.EX2 R87, R14 ;  /* 0x0000000e00577308 */ /* 0x000fe20000000800 */
[C---:B------:R-:W-:Y:S02]  /*50d0*/  LOP3.LUT R68, R6.reuse, 0xff, RZ, 0xc0, !PT ;  /* 0x000000ff06447812 */ /* 0x040fe400078ec0ff */
[--C-:B------:R-:W-:Y:S02]  /*50e0*/  SHF.R.U32.HI R69, RZ, 0x10, R6.reuse ;  /* 0x00000010ff457819 */ /* 0x100fe40000011606 */
[----:B------:R-:W-:Y:S02]  /*50f0*/  @P0 FSEL R15, R15, -INF , !P2 ;  /* 0xff8000000f0f0808 */ /* 0x000fe40005000000 */
[----:B------:R-:W-:Y:S03]  /*5100*/  PLOP3.LUT P0, PT, PT, PT, UP0, 0x80, 0x0 ;  /* 0x000000000000781c */ /* 0x000fe60003f0f008 */
[----:B------:R-:W-:Y:S01]  /*5110*/  MUFU.EX2 R90, R11 ;  /* 0x0000000b005a7308 */ /* 0x000fe20000000800 */
[----:B------:R-:W-:Y:S01]  /*5120*/  SHF.R.U32.HI R70, RZ, 0x18, R6 ;  /* 0x00000018ff467819 */ /* 0x000fe20000011606 */
[----:B------:R-:W-:Y:S01]  /*5130*/  FFMA.FTZ R15, R15, UR18, -R4 ;  /* 0x000000120f0f7c23 */ /* 0x000fe20008010804 */
[----:B------:R-:W-:Y:S02]  /*5140*/  LOP3.LUT R9, R6, 0xffff, RZ, 0xc0, !PT ;  /* 0x0000ffff06097812 */ /* 0x000fe400078ec0ff */
[----:B------:R-:W-:Y:S02]  /*5150*/  LOP3.LUT R6, R5, 0xffff, RZ, 0xc0, !PT ;  /* 0x0000ffff05067812 */ /* 0x000fe400078ec0ff */
[----:B------:R-:W-:Y:S03]  /*5160*/  PLOP3.LUT P2, PT, PT, PT, UP0, 0x80, 0x0 ;  /* 0x000000000000781c */ /* 0x000fe60003f4f008 */
[----:B------:R-:W1:Y:S01]  /*5170*/  MUFU.EX2 R86, R15 ;  /* 0x0000000f00567308 */ /* 0x000e620000000800 */
[----:B------:R-:W-:Y:S02]  /*5180*/  SHF.R.U32.HI R6, RZ, 0x8, R6 ;  /* 0x00000008ff067819 */ /* 0x000fe40000011606 */
[--C-:B------:R-:W-:Y:S02]  /*5190*/  SHF.R.U32.HI R7, RZ, 0x10, R5.reuse ;  /* 0x00000010ff077819 */ /* 0x100fe40000011605 */
[----:B------:R-:W-:Y:S02]  /*51a0*/  LOP3.LUT R6, R6, 0xffff, RZ, 0xc0, !PT ;  /* 0x0000ffff06067812 */ /* 0x000fe400078ec0ff */
[----:B------:R-:W-:Y:S02]  /*51b0*/  @P0 FSEL R17, R17, -INF , !P6 ;  /* 0xff80000011110808 */ /* 0x000fe40007000000 */
[----:B------:R-:W-:Y:S02]  /*51c0*/  LOP3.LUT R8, R5, 0xff, RZ, 0xc0, !PT ;  /* 0x000000ff05087812 */ /* 0x000fe400078ec0ff */
[----:B------:R-:W-:Y:S01]  /*51d0*/  ISETP.LE.U32.AND P0, PT, R6, UR19, PT ;  /* 0x0000001306007c0c */ /* 0x000fe2000bf03070 */
[----:B------:R-:W-:Y:S01]  /*51e0*/  FFMA.FTZ R76, R17, UR18, -R76 ;  /* 0x00000012114c7c23 */ /* 0x000fe2000801084c */
[----:B------:R-:W-:Y:S02]  /*51f0*/  SHF.R.U32.HI R5, RZ, 0x18, R5 ;  /* 0x00000018ff057819 */ /* 0x000fe40000011605 */
[----:B------:R-:W-:Y:S01]  /*5200*/  LOP3.LUT R7, R7, 0xff, RZ, 0xc0, !PT ;  /* 0x000000ff07077812 */ /* 0x000fe200078ec0ff */
[----:B------:R-:W-:Y:S01]  /*5210*/  MUFU.EX2 R83, R76 ;  /* 0x0000004c00537308 */ /* 0x000fe20000000800 */
[----:B------:R-:W-:Y:S02]  /*5220*/  @P2 FSEL R18, R18, -INF , !P5 ;  /* 0xff80000012122808 */ /* 0x000fe40006800000 */
[----:B------:R-:W-:Y:S02]  /*5230*/  ISETP.LE.U32.AND P5, PT, R8, UR19, PT ;  /* 0x0000001308007c0c */ /* 0x000fe4000bfa3070 */
[----:B------:R-:W-:Y:S01]  /*5240*/  ISETP.LE.U32.AND P6, PT, R5, UR19, PT ;  /* 0x0000001305007c0c */ /* 0x000fe2000bfc3070 */
[--C-:B------:R-:W-:Y:S01]  /*5250*/  FFMA.FTZ R18, R18, UR18, -R4.reuse ;  /* 0x0000001212127c23 */ /* 0x100fe20008010804 */
[----:B------:R-:W-:Y:S01]  /*5260*/  ISETP.LE.U32.AND P2, PT, R7, UR19, PT ;  /* 0x0000001307007c0c */ /* 0x000fe2000bf43070 */
[----:B----4-:R-:W-:Y:S01]  /*5270*/  @!P0 FADD.FTZ R96, -R96, -RZ ;  /* 0x800000ff60608221 */ /* 0x010fe20000010100 */
[----:B------:R-:W-:Y:S01]  /*5280*/  SHF.R.U32.HI R7, RZ, 0x8, R9 ;  /* 0x00000008ff077819 */ /* 0x000fe20000011609 */
[----:B------:R-:W-:Y:S01]  /*5290*/  FFMA.FTZ R4, R19, UR18, -R4 ;  /* 0x0000001213047c23 */ /* 0x000fe20008010804 */
[----:B------:R-:W-:Y:S01]  /*52a0*/  LOP3.LUT R6, R77, 0xff, RZ, 0xc0, !PT ;  /* 0x000000ff4d067812 */ /* 0x000fe200078ec0ff */
[----:B------:R-:W-:Y:S01]  /*52b0*/  MUFU.EX2 R84, R18 ;  /* 0x0000001200547308 */ /* 0x000fe20000000800 */
[----:B------:R-:W-:Y:S02]  /*52c0*/  LOP3.LUT R5, R7, 0xffff, RZ, 0xc0, !PT ;  /* 0x0000ffff07057812 */ /* 0x000fe400078ec0ff */
[----:B------:R-:W-:Y:S01]  /*52d0*/  ISETP.LE.U32.AND P1, PT, R6, UR19, PT ;  /* 0x0000001306007c0c */ /* 0x000fe2000bf23070 */
[----:B------:R-:W-:Y:S01]  /*52e0*/  @!P5 FADD.FTZ R97, -R97, -RZ ;  /* 0x800000ff6161d221 */ /* 0x000fe20000010100 */
[----:B------:R-:W-:Y:S01]  /*52f0*/  LOP3.LUT R6, R69, 0xff, RZ, 0xc0, !PT ;  /* 0x000000ff45067812 */ /* 0x000fe200078ec0ff */
[----:B------:R-:W-:Y:S01]  /*5300*/  @!P6 FADD.FTZ R94, -R94, -RZ ;  /* 0x800000ff5e5ee221 */ /* 0x000fe20000010100 */
[----:B------:R-:W-:Y:S01]  /*5310*/  ISETP.LE.U32.AND P0, PT, R5, UR19, PT ;  /* 0x0000001305007c0c */ /* 0x000fe2000bf03070 */
[----:B------:R-:W-:Y:S01]  /*5320*/  @!P2 FADD.FTZ R95, -R95, -RZ ;  /* 0x800000ff5f5fa221 */ /* 0x000fe20000010100 */
[----:B------:R-:W-:Y:S01]  /*5330*/  SHF.R.U32.HI R5, RZ, 0x18, R77 ;  /* 0x00000018ff057819 */ /* 0x000fe2000001164d */
[----:B------:R-:W3:Y:S01]  /*5340*/  MUFU.EX2 R82, R4 ;  /* 0x0000000400527308 */ /* 0x000ee20000000800 */
[----:B------:R-:W-:Y:S02]  /*5350*/  ISETP.LE.U32.AND P5, PT, R68, UR19, PT ;  /* 0x0000001344007c0c */ /* 0x000fe4000bfa3070 */
[----:B------:R-:W-:Y:S02]  /*5360*/  ISETP.LE.U32.AND P6, PT, R6, UR19, PT ;  /* 0x0000001306007c0c */ /* 0x000fe4000bfc3070 */
[----:B------:R-:W-:Y:S01]  /*5370*/  ISETP.LE.U32.AND P2, PT, R5, UR19, PT ;  /* 0x0000001305007c0c */ /* 0x000fe2000bf43070 */
[----:B------:R-:W-:Y:S01]  /*5380*/  @!P1 FADD.FTZ R89, -R89, -RZ ;  /* 0x800000ff59599221 */ /* 0x000fe20000010100 */
[----:B------:R-:W-:Y:S02]  /*5390*/  LOP3.LUT R5, R77, 0xffff, RZ, 0xc0, !PT ;  /* 0x0000ffff4d057812 */ /* 0x000fe400078ec0ff */
[----:B------:R-:W-:Y:S01]  /*53a0*/  LOP3.LUT R6, R79, 0xff, RZ, 0xc0, !PT ;  /* 0x000000ff4f067812 */ /* 0x000fe200078ec0ff */
[----:B------:R-:W-:Y:S01]  /*53b0*/  @!P0 FADD.FTZ R92, -R92, -RZ ;  /* 0x800000ff5c5c8221 */ /* 0x000fe20000010100 */
[----:B------:R-:W-:Y:S02]  /*53c0*/  SHF.R.U32.HI R5, RZ, 0x8, R5 ;  /* 0x00000008ff057819 */ /* 0x000fe40000011605 */
[----:B------:R-:W-:Y:S01]  /*53d0*/  ISETP.LE.U32.AND P0, PT, R6, UR19, PT ;  /* 0x0000001306007c0c */ /* 0x000fe2000bf03070 */
[----:B------:R-:W-:Y:S01]  /*53e0*/  @!P5 FADD.FTZ R93, -R93, -RZ ;  /* 0x800000ff5d5dd221 */ /* 0x000fe20000010100 */
[----:B------:R-:W-:Y:S01]  /*53f0*/  LOP3.LUT R5, R5, 0xffff, RZ, 0xc0, !PT ;  /* 0x0000ffff05057812 */ /* 0x000fe200078ec0ff */
[----:B--2---:R-:W-:Y:S01]  /*5400*/  @!P6 FADD.FTZ R91, -R91, -RZ ;  /* 0x800000ff5b5be221 */ /* 0x004fe20000010100 */
[----:B------:R-:W-:Y:S01]  /*5410*/  SHF.R.U32.HI R6, RZ, 0x8, R98 ;  /* 0x00000008ff067819 */ /* 0x000fe20000011662 */
[----:B-1----:R-:W-:Y:S01]  /*5420*/  @!P2 FADD.FTZ R86, -R86, -RZ ;  /* 0x800000ff5656a221 */ /* 0x002fe20000010100 */
[----:B------:R-:W-:Y:S01]  /*5430*/  ISETP.LE.U32.AND P5, PT, R70, UR19, PT ;  /* 0x0000001346007c0c */ /* 0x000fe2000bfa3070 */
[----:B---3--:R-:W-:Y:S01]  /*5440*/  @!P3 FADD.FTZ R82, -R82, -RZ ;  /* 0x800000ff5252b221 */ /* 0x008fe20000010100 */
        /* <DEDUP_REMOVED lines=13> */
[----:B------:R-:W-:Y:S02]  /*5520*/  F2FP.RELU.F16.F32.PACK_AB R8, R90, R91 ;  /* 0x0000005b5a08723e */ /* 0x000fe400000008ff */
[----:B------:R3:W-:Y:S01]  /*5530*/  STS [R245+0x14000], R4 ;  /* 0x01400004f5007388 */ /* 0x0007e20000000800 */
[----:B------:R-:W-:Y:S01]  /*5540*/  ISETP.LE.U32.AND P5, PT, R77, UR19, PT ;  /* 0x000000134d007c0c */ /* 0x000fe2000bfa3070 */
[----:B------:R-:W-:Y:S01]  /*5550*/  @!P1 FADD.FTZ R83, -R83, -RZ ;  /* 0x800000ff53539221 */ /* 0x000fe20000010100 */
[----:B------:R-:W-:Y:S02]  /*5560*/  F2FP.RELU.F16.F32.PACK_AB R7, R88, R89 ;  /* 0x000000595807723e */ /* 0x000fe400000008ff */
[----:B------:R-:W-:Y:S01]  /*5570*/  STS [R245+0x14400], R8 ;  /* 0x01440008f5007388 */ /* 0x000fe20000000800 */
[----:B------:R-:W-:Y:S02]  /*5580*/  FSETP.GE.FTZ.AND P3, PT, R89, RZ, PT ;  /* 0x000000ff5900720b */ /* 0x000fe40003f76000 */
[----:B------:R-:W-:Y:S02]  /*5590*/  FSETP.GE.FTZ.AND P2, PT, R97, RZ, PT ;  /* 0x000000ff6100720b */ /* 0x000fe40003f56000 */
[----:B------:R-:W-:Y:S01]  /*55a0*/  STS [R244+0x14000], R7 ;  /* 0x01400007f4007388 */ /* 0x000fe20000000800 */
[----:B------:R-:W-:Y:S03]  /*55b0*/  FSETP.GE.FTZ.AND P1, PT, R96, RZ, PT ;  /* 0x000000ff6000720b */ /* 0x000fe60003f36000 */
[----:B------:R-:W-:Y:S05]  /*55c0*/  @!P5 FADD.FTZ R87, -R87, -RZ ;  /* 0x800000ff5757d221 */ /* 0x000fea0000010100 */
[----:B-1----:R-:W-:Y:S02]  /*55d0*/  F2FP.RELU.F16.F32.PACK_AB R6, R86, R87 ;  /* 0x000000575606723e */ /* 0x002fe400000008ff */
[----:B--2---:R-:W-:Y:S03]  /*55e0*/  F2FP.RELU.F16.F32.PACK_AB R5, R83, R85 ;  /* 0x000000555305723e */ /* 0x004fe600000008ff */
[----:B------:R-:W-:Y:S01]  /*55f0*/  STS [R244+0x14400], R6 ;  /* 0x01440006f4007388 */ /* 0x000fe20000000800 */
[----:B---3--:R-:W-:Y:S04]  /*5600*/  F2FP.RELU.F16.F32.PACK_AB R4, R82, R84 ;  /* 0x000000545204723e */ /* 0x008fe800000008ff */
[----:B------:R1:W-:Y:S05]  /*5610*/  STS [R99+0x14000], R5 ;  /* 0x0140000563007388 */ /* 0x0003ea0000000800 */
        /* <DEDUP_REMOVED lines=115> */
[C---:B------:R-:W-:Y:S01]  /*5d50*/  FADD.FTZ R4, -R80.reuse, R10 ;  /* 0x0000000a50047221 */ /* 0x040fe20000010100 */
[C---:B------:R-:W-:Y:S01]  /*5d60*/  FSETP.GE.FTZ.AND P0, PT, R91.reuse, RZ, PT ;  /* 0x000000ff5b00720b */ /* 0x040fe20003f16000 */
        /* <DEDUP_REMOVED lines=153> */
.L_x_785:
        /* <DEDUP_REMOVED lines=432> */
.L_x_786:
        /* <DEDUP_REMOVED lines=224> */
.L_x_788:
        /* <DEDUP_REMOVED lines=19> */
.L_x_789:
        /* <DEDUP_REMOVED lines=53> */
.L_x_791:
[----:B------:R-:W-:Y:S05]  /*9480*/  BSYNC B0 ;  /* 0x0000000000007941 */ /* 0x000fea0003800000 */
.L_x_790:
        /* <DEDUP_REMOVED lines=20> */
.L_x_793:
[----:B------:R-:W-:Y:S05]  /*95d0*/  BSYNC B0 ;  /* 0x0000000000007941 */ /* 0x000fea0003800000 */
.L_x_792:
        /* <DEDUP_REMOVED lines=35> */
.L_x_795:
[----:B------:R-:W-:Y:S05]  /*9810*/  BSYNC B0 ;  /* 0x0000000000007941 */ /* 0x000fea0003800000 */
.L_x_794:
        /* <DEDUP_REMOVED lines=21> */
.L_x_768:
        /* <DEDUP_REMOVED lines=24> */
.L_x_797:
        /* <DEDUP_REMOVED lines=22> */
.L_x_798:
        /* <DEDUP_REMOVED lines=42> */
.L_x_800:
[----:B------:R-:W-:Y:S05]  /*9ef0*/  BSYNC B0 ;  /* 0x0000000000007941 */ /* 0x000fea0003800000 */
.L_x_799:
        /* <DEDUP_REMOVED lines=19> */
.L_x_802:
[----:B------:R-:W-:Y:S05]  /*a030*/  BSYNC B0 ;  /* 0x0000000000007941 */ /* 0x000fea0003800000 */
.L_x_801:
        /* <DEDUP_REMOVED lines=32> */
.L_x_804:
[----:B------:R-:W-:Y:S05]  /*a240*/  BSYNC B0 ;  /* 0x0000000000007941 */ /* 0x000fea0003800000 */
.L_x_803:
        /* <DEDUP_REMOVED lines=19> */
.L_x_796:
[----:B------:R-:W-:Y:S05]  /*a380*/  BSYNC B1 ;  /* 0x0000000000017941 */ /* 0x000fea0003800000 */
.L_x_763:
[----:B------:R-:W-:Y:S02]  /*a390*/  ULDC UR6, c[0x0][0xc] ;  /* 0x0000030000067ab9 */ /* 0x000fe40000000800 */
[----:B------:R-:W-:-:S04]  /*a3a0*/  UIADD3 UR35, UR6, UR35, URZ ;  /* 0x0000002306237290 */ /* 0x000fc8000fffe03f */
[----:B------:R-:W-:-:S06]  /*a3b0*/  UISETP.GE.AND UP0, UPT, UR35, UR60, UPT ;  /* 0x0000003c2300728c */ /* 0x000fcc000bf06270 */
[----:B------:R-:W-:-:S13]  /*a3c0*/  PLOP3.LUT P0, PT, PT, PT, UP0, 0x80, 0x0 ;  /* 0x000000000000781c */ /* 0x000fda0003f0f008 */
[----:B------:R-:W-:Y:S05]  /*a3d0*/  @P0 BRA `(.L_x_805) ;  /* 0x0000000000040947 */ /* 0x000fea0003800000 */
[----:B------:R-:W-:Y:S05]  /*a3e0*/  BRA `(.L_x_806) ;  /* 0xffffff6400e47947 */ /* 0x000fea000383ffff */
.L_x_805:
[----:B------:R-:W-:Y:S05]  /*a3f0*/  EXIT ;  /* 0x000000000000794d */ /* 0x000fea0003800000 */
.L_x_807:
        /* <DEDUP_REMOVED lines=16> */
.L_x_1601:


//--------------------- .text._ZN5flash44flash_bwd_dq_dk_dv_loop_seqk_parallel_kernelI23Flash_bwd_kernel_traitsILi192ELi64ELi64ELi8ELi4ELi2ELi2ELb1ELb1EN7cutlass6half_tE19Flash_kernel_traitsILi192ELi64ELi64ELi8ES3_EELb0ELb0ELb0ELb1ELb0ELb0ELb1EEEvNS_16Flash_bwd_paramsE --------------------------
	.section	.text._ZN5flash44flash_bwd_dq_dk_dv_loop_seqk_parallel_kernelI23Flash_bwd_kernel_traitsILi192ELi64ELi64ELi8ELi4ELi2ELi2ELb1ELb1EN7cutlass6half_tE19Flash_kernel_traitsILi192ELi64ELi64ELi8ES3_EELb0ELb0ELb0ELb1ELb0ELb0ELb1EEEvNS_16Flash_bwd_paramsE,"ax",@progbits
	.align	128
        .global         _ZN5flash44flash_bwd_dq_dk_dv_loop_seqk_parallel_kernelI23Flash_bwd_kernel_traitsILi192ELi64ELi64ELi8ELi4ELi2ELi2ELb1ELb1EN7cutlass6half_tE19Flash_kernel_traitsILi192ELi64ELi64ELi8ES3_EELb0ELb0ELb0ELb1ELb0ELb0ELb1EEEvNS_16Flash_bwd_paramsE
        .type           _ZN5flash44flash_bwd_dq_dk_dv_loop_seqk_parallel_kernelI23Flash_bwd_kernel_traitsILi192ELi64ELi64ELi8ELi4ELi2ELi2ELb1ELb1EN7cutlass6half_tE19Flash_kernel_traitsILi192ELi64ELi64ELi8ES3_EELb0ELb0ELb0ELb1ELb0ELb0ELb1EEEvNS_16Flash_bwd_paramsE,@function
        .size           _ZN5flash44flash_bwd_dq_dk_dv_loop_seqk_parallel_kernelI23Flash_bwd_kernel_traitsILi192ELi64ELi64ELi8ELi4ELi2ELi2ELb1ELb1EN7cutlass6half_tE19Flash_kernel_traitsILi192ELi64ELi64ELi8ES3_EELb0ELb0ELb0ELb1ELb0ELb0ELb1EEEvNS_16Flash_bwd_paramsE,(.L_x_1602 - _ZN5flash44flash_bwd_dq_dk_dv_loop_seqk_parallel_kernelI23Flash_bwd_kernel_traitsILi192ELi64ELi64ELi8ELi4ELi2ELi2ELb1ELb1EN7cutlass6half_tE19Flash_kernel_traitsILi192ELi64ELi64ELi8ES3_EELb0ELb0ELb0ELb1ELb0ELb0ELb1EEEvNS_16Flash_bwd_paramsE)
        .other          _ZN5flash44flash_bwd_dq_dk_dv_loop_seqk_parallel_kernelI23Flash_bwd_kernel_traitsILi192ELi64ELi64ELi8ELi4ELi2ELi2ELb1ELb1EN7cutlass6half_tE19Flash_kernel_traitsILi192ELi64ELi64ELi8ES3_EELb0ELb0ELb0ELb1ELb0ELb0ELb1EEEvNS_16Flash_bwd_paramsE,@"STO_CUDA_ENTRY STV_DEFAULT"
_ZN5flash44flash_bwd_dq_dk_dv_loop_seqk_parallel_kernelI23Flash_bwd_kernel_traitsILi192ELi64ELi64ELi8ELi4ELi2ELi2ELb1ELb1EN7cutlass6half_tE19Flash_kernel_traitsILi192ELi64ELi64ELi8ES3_EELb0ELb0ELb0ELb1ELb0ELb0ELb1EEEvNS_16Flash_bwd_paramsE:
.text._ZN5flash44flash_bwd_dq_dk_dv_loop_seqk_parallel_kernelI23Flash_bwd_kernel_traitsILi192ELi64ELi64ELi8ELi4ELi2ELi2ELb1ELb1EN7cutlass6half_tE19Flash_kernel_traitsILi192ELi64ELi64ELi8ES3_EELb0ELb0ELb0ELb1ELb0ELb0ELb1EEEvNS_16Flash_bwd_paramsE:
        /* <DEDUP_REMOVED lines=47> */
[----:B------:R-:W-:Y:S01]  /*02f0*/  LOP3.LUT R5, R5, 0xfffffffc, RZ, 0xc0, !PT ;  /* 0xfffffffc05057812 */ /* 0x000fe200078ec0ff */
[----:B------:R-:W-:Y:S01]  /*0300*/  IMAD.SHL.U32 R4, R4, 0x40, RZ ;  /* 0x0000004004047824 */ /* 0x000fe200078e00ff */
[----:B------:R-:W-:-:S02]  /*0310*/  LOP3.LUT R2, R2, 0xfffffffe, RZ, 0xc0, !PT ;  /* 0xfffffffe02027812 */ /* 0x000fc400078ec0ff */
[----:B------:R-:W-:Y:S01]  /*0320*/  LEA.HI R3, R3, R7, RZ, 0x1 ;  /* 0x0000000703037211 */ /* 0x000fe200078f08ff */
[----:B------:R-:W-:Y:S01]  /*0330*/  IMAD.IADD R17, R0, 0x1, -R5 ;  /* 0x0000000100117824 */ /* 0x000fe200078e0a05 */
[----:B------:R-:W-:Y:S01]  /*0340*/  LOP3.LUT P4, RZ, R6, 0x4, RZ, 0xc0, !PT ;  /* 0x0000000406ff7812 */ /* 0x000fe2000788c0ff */
[----:B------:R-:W-:Y:S01]  /*0350*/  IMAD.IADD R16, R0, 0x1, -R2 ;  /* 0x0000000100107824 */ /* 0x000fe200078e0a02 */
[----:B------:R-:W-:Y:S02]  /*0360*/  LOP3.LUT R3, R3, 0xfffffffe, RZ, 0xc0, !PT ;  /* 0xfffffffe03037812 */ /* 0x000fe400078ec0ff */
[----:B------:R-:W-:Y:S02]  /*0370*/  LEA.HI R0, R8, R10, RZ, 0x3 ;  /* 0x0000000a08007211 */ /* 0x000fe400078f18ff */
[----:B------:R-:W-:Y:S01]  /*0380*/  LOP3.LUT R2, R4, 0x1c0, RZ, 0xc0, !PT ;  /* 0x000001c004027812 */ /* 0x000fe200078ec0ff */
[----:B------:R-:W-:Y:S01]  /*0390*/  IMAD.IADD R13, R7, 0x1, -R3 ;  /* 0x00000001070d7824 */ /* 0x000fe200078e0a03 */
[----:B------:R-:W-:Y:S01]  /*03a0*/  LOP3.LUT R0, R0, 0xfffffff8, RZ, 0xc0, !PT ;  /* 0xfffffff800007812 */ /* 0x000fe200078ec0ff */
[----:B------:R-:W-:Y:S01]  /*03b0*/  IMAD.SHL.U32 R3, R6, 0x40, RZ ;  /* 0x0000004006037824 */ /* 0x000fe200078e00ff */
[----:B------:R-:W-:Y:S01]  /*03c0*/  LOP3.LUT R5, R2, 0x38, R22, 0xf8, !PT ;  /* 0x0000003802057812 */ /* 0x000fe200078ef816 */
[----:B------:R-:W-:Y:S01]  /*03d0*/  IMAD.SHL.U32 R12, R13, 0x200, RZ ;  /* 0x000002000d0c7824 */ /* 0x000fe200078e00ff */
[----:B------:R-:W-:Y:S01]  /*03e0*/  SHF.R.U32.HI R4, RZ, 0x3, R2 ;  /* 0x00000003ff047819 */ /* 0x000fe20000011602 */
[----:B------:R-:W-:Y:S01]  /*03f0*/  IMAD.IADD R2, R10, 0x1, -R0 ;  /* 0x000000010a027824 */ /* 0x000fe200078e0a00 */
[----:B------:R-:W-:Y:S01]  /*0400*/  LOP3.LUT R0, R3, 0x1c0, RZ, 0xc0, !PT ;  /* 0x000001c003007812 */ /* 0x000fe200078ec0ff */
[----:B------:R-:W-:Y:S01]  /*0410*/  IMAD.SHL.U32 R3, R16, 0x10, RZ ;  /* 0x0000001010037824 */ /* 0x000fe200078e00ff */
[----:B------:R-:W-:-:S02]  /*0420*/  LOP3.LUT R14, R5, R4, RZ, 0x3c, !PT ;  /* 0x00000004050e7212 */ /* 0x000fc400078e3cff */
[----:B------:R-:W-:Y:S02]  /*0430*/  SHF.R.S32.HI R4, RZ, 0x1f, R9 ;  /* 0x0000001fff047819 */ /* 0x000fe40000011409 */
[----:B------:R-:W-:Y:S02]  /*0440*/  LOP3.LUT P3, RZ, R6, 0x2, RZ, 0xc0, !PT ;  /* 0x0000000206ff7812 */ /* 0x000fe4000786c0ff */
[----:B------:R-:W-:Y:S02]  /*0450*/  SHF.R.S32.HI R6, RZ, 0x7, R15 ;  /* 0x00000007ff067819 */ /* 0x000fe4000001140f */
[----:B------:R-:W-:Y:S02]  /*0460*/  LEA.HI R15, R4, R9, RZ, 0x3 ;  /* 0x00000009040f7211 */ /* 0x000fe400078f18ff */
[----:B------:R-:W-:Y:S02]  /*0470*/  LOP3.LUT R4, R0, 0x8, R11, 0xf8, !PT ;  /* 0x0000000800047812 */ /* 0x000fe400078ef80b */
[----:B------:R-:W-:-:S02]  /*0480*/  SHF.R.U32.HI R10, RZ, 0x3, R0 ;  /* 0x00000003ff0a7819 */ /* 0x000fc40000011600 */
[----:B------:R-:W-:Y:S02]  /*0490*/  LOP3.LUT R8, R0, 0x10, R3, 0xf8, !PT ;  /* 0x0000001000087812 */ /* 0x000fe400078ef803 */
[----:B------:R-:W-:Y:S02]  /*04a0*/  LOP3.LUT R0, R2, 0x1, RZ, 0xc0, !PT ;  /* 0x0000000102007812 */ /* 0x000fe400078ec0ff */
[----:B------:R-:W-:Y:S01]  /*04b0*/  LOP3.LUT R3, R4, R10, RZ, 0x3c, !PT ;  /* 0x0000000a04037212 */ /* 0x000fe200078e3cff */
[----:B------:R-:W-:Y:S01]  /*04c0*/  IMAD R4, R6, 0x800, R12 ;  /* 0x0000080006047824 */ /* 0x000fe200078e020c */
[----:B------:R-:W-:Y:S02]  /*04d0*/  ISETP.NE.U32.AND P0, PT, R0, 0x1, PT ;  /* 0x000000010000780c */ /* 0x000fe40003f05070 */
[----:B------:R-:W-:Y:S01]  /*04e0*/  LOP3.LUT R5, R15, 0xfffffff8, RZ, 0xc0, !PT ;  /* 0xfffffff80f057812 */ /* 0x000fe200078ec0ff */
[----:B------:R-:W-:Y:S01]  /*04f0*/  IMAD.IADD R19, R4, 0x1, R3 ;  /* 0x0000000104137824 */ /* 0x000fe200078e0203 */
[----:B------:R-:W-:Y:S01]  /*0500*/  SHF.R.S32.HI R0, RZ, 0x6, R18 ;  /* 0x00000006ff007819 */ /* 0x000fe20000011412 */
[C---:B------:R-:W-:Y:S01]  /*0510*/  IMAD.SHL.U32 R3, R2.reuse, 0x40, RZ ;  /* 0x0000004002037824 */ /* 0x040fe200078e00ff */
[----:B------:R-:W-:Y:S01]  /*0520*/  R2P PR, R2, 0x6 ;  /* 0x0000000602007804 */ /* 0x000fe20000000000 */
[----:B------:R-:W-:Y:S01]  /*0530*/  IMAD.IADD R7, R9, 0x1, -R5 ;  /* 0x0000000109077824 */ /* 0x000fe200078e0a05 */
[----:B------:R-:W-:Y:S01]  /*0540*/  LOP3.LUT R9, R8, 0x8, R11, 0xf8, !PT ;  /* 0x0000000808097812 */ /* 0x000fe200078ef80b */
[C---:B------:R-:W-:Y:S01]  /*0550*/  IMAD R18, R0.reuse, 0x200, R14 ;  /* 0x0000020000127824 */ /* 0x040fe200078e020e */
[----:B------:R-:W-:Y:S01]  /*0560*/  LOP3.LUT R3, R3, 0x1c0, RZ, 0xc0, !PT ;  /* 0x000001c003037812 */ /* 0x000fe200078ec0ff */
[----:B------:R-:W-:Y:S01]  /*0570*/  IMAD.SHL.U32 R0, R0, 0x8, RZ ;  /* 0x0000000800007824 */ /* 0x000fe200078e00ff */
[----:B------:R-:W-:Y:S01]  /*0580*/  LOP3.LUT P6, RZ, R7, 0x4, RZ, 0xc0, !PT ;  /* 0x0000000407ff7812 */ /* 0x000fe200078cc0ff */
[----:B------:R-:W-:Y:S01]  /*0590*/  IMAD.SHL.U32 R5, R6, 0x20, RZ ;  /* 0x0000002006057824 */ /* 0x000fe200078e00ff */
[----:B------:R-:W-:Y:S01]  /*05a0*/  SHF.R.U32.HI R2, RZ, 0x3, R3 ;  /* 0x00000003ff027819 */ /* 0x000fe20000011603 */
[----:B------:R-:W-:Y:S01]  /*05b0*/  IMAD.SHL.U32 R6, R13, 0x20, RZ ;  /* 0x000000200d067824 */ /* 0x000fe200078e00ff */
[----:B------:R-:W-:Y:S01]  /*05c0*/  LOP3.LUT R0, R0, 0x18, RZ, 0xc0, !PT ;  /* 0x0000001800007812 */ /* 0x000fe200078ec0ff */
[----:B------:R-:W-:Y:S01]  /*05d0*/  IMAD.SHL.U32 R4, R20, 0x2, RZ ;  /* 0x0000000214047824 */ /* 0x000fe200078e00ff */
[----:B------:R-:W-:-:S02]  /*05e0*/  LOP3.LUT R5, R3, 0x20, R5, 0xf8, !PT ;  /* 0x0000002003057812 */ /* 0x000fc400078ef805 */
        /* <DEDUP_REMOVED lines=12> */
[----:B------:R-:W-:Y:S01]  /*06b0*/  LEA R3, R3, UR5, 0x1 ;  /* 0x0000000503037c11 */ /* 0x000fe2000f8e08ff */
        /* <DEDUP_REMOVED lines=18> */
[----:B------:R-:W-:-:S02]  /*07e0*/  IMAD.IADD R7, R7, 0x1, R2 ;  /* 0x0000000107077824 */ /* 0x000fc400078e0202 */
        /* <DEDUP_REMOVED lines=9> */
[----:B------:R-:W-:Y:S02]  /*0880*/  SEL R4, R5, 0xffffffc0, !P4 ;  /* 0xffffffc005047807 */ /* 0x000fe40006000000 */
[----:B------:R-:W-:-:S02]  /*0890*/  LEA R8, R8, UR6, 0x1 ;  /* 0x0000000608087c11 */ /* 0x000fc4000f8e08ff */
        /* <DEDUP_REMOVED lines=41> */
.L_x_852:
        /* <DEDUP_REMOVED lines=67> */
.L_x_808:
        /* <DEDUP_REMOVED lines=108> */
[----:B------:R-:W-:Y:S01]  /*1620*/  USEL UR50, UR49, URZ, UP4 ;  /* 0x0000003f31327287 */ /* 0x000fe2000a000000 */
[----:B------:R-:W-:Y:S01]  /*1630*/  @!P2 IADD3 R17, -R17, RZ, RZ ;  /* 0x000000ff1111a210 */ /* 0x000fe20007ffe1ff */
[----:B------:R-:W-:Y:S01]  /*1640*/  USHF.R.S32.HI UR41, URZ, 0x1f, UR30 ;  /* 0x0000001f3f297899 */ /* 0x000fe2000801141e */
[----:B------:R-:W-:Y:S01]  /*1650*/  @!P3 LOP3.LUT R17, RZ, R9, RZ, 0x33, !PT ;  /* 0x00000009ff11b212 */ /* 0x000fe200078e33ff */
[----:B------:R-:W-:Y:S02]  /*1660*/  @!UP1 UIADD3 UR47, UR37, UR35, URZ ;  /* 0x00000023252f9290 */ /* 0x000fe4000fffe03f */
[----:B------:R-:W-:Y:S02]  /*1670*/  USHF.R.S32.HI UR52, URZ, 0x1f, UR48 ;  /* 0x0000001f3f347899 */ /* 0x000fe40008011430 */
[----:B------:R-:W-:Y:S02]  /*1680*/  @UP0 UIADD3 UR42, UR11, UR12, URZ ;  /* 0x0000000c0b2a0290 */ /* 0x000fe4000fffe03f */
        /* <DEDUP_REMOVED lines=17> */
.L_x_810:
        /* <DEDUP_REMOVED lines=13> */
.L_x_811:
        /* <DEDUP_REMOVED lines=11> */
.L_x_812:
[----:B------:R-:W-:-:S04]  /*1920*/  UIMAD UR9, UR44, UR58, UR55 ;  /* 0x0000003a2c0972a4 */ /* 0x000fc8000f8e0237 */
[----:B------:R-:W-:-:S12]  /*1930*/  UIMAD UR9, UR9, UR57, URZ ;  /* 0x00000039090972a4 */ /* 0x000fd8000f8e023f */
.L_x_813:
        /* <DEDUP_REMOVED lines=52> */
[----:B------:R-:W-:Y:S01]  /*1c80*/  ULDC.64 UR18, c[0x0][0x210] ;  /* 0x0000840000127ab9 */ /* 0x000fe20000000a00 */
[----:B------:R-:W-:Y:S01]  /*1c90*/  IMAD.MOV.U32 R6, RZ, RZ, R4 ;  /* 0x000000ffff067224 */ /* 0x000fe200078e0004 */
[----:B------:R-:W-:Y:S01]  /*1ca0*/  UIADD3.X UR5, UR50, UR5, UR45, UP1, UP0 ;  /* 0x0000000532057290 */ /* 0x000fe20008fe042d */
[----:B------:R-:W-:Y:S01]  /*1cb0*/  IMAD R5, R31, UR14, R21 ;  /* 0x0000000e1f057c24 */ /* 0x000fe2000f8e0215 */
[----:B------:R-:W-:Y:S01]  /*1cc0*/  UIMAD.WIDE UR12, UR23, 0x4, UR38 ;  /* 0x00000004170c78a5 */ /* 0x000fe2000f8e0226 */
[----:B------:R-:W-:Y:S01]  /*1cd0*/  IMAD.WIDE.U32 R8, R10, UR55, R8 ;  /* 0x000000370a087c25 */ /* 0x000fe2000f8e0008 */
[----:B------:R-:W-:-:S02]  /*1ce0*/  UIMAD.WIDE UR22, UR22, 0x4, UR36 ;  /* 0x00000004161678a5 */ /* 0x000fc4000f8e0224 */
        /* <DEDUP_REMOVED lines=26> */
[----:B------:R-:W-:Y:S01]  /*1e90*/  UMOV UR11, UR23 ;  /* 0x00000017000b7c82 */ /* 0x000fe20008000000 */
[----:B------:R-:W-:-:S03]  /*1ea0*/  IMAD R20, R32, UR14, RZ ;  /* 0x0000000e20147c24 */ /* 0x000fc6000f8e02ff */
[----:B------:R-:W-:Y:S01]  /*1eb0*/  @P1 BAR.SYNC.DEFER_BLOCKING 0x0 ;  /* 0x0000000000001b1d */ /* 0x000fe20000010000 */
[----:B------:R-:W-:Y:S01]  /*1ec0*/  IMAD.U32 R11, RZ, RZ, UR5 ;  /* 0x00000005ff0b7e24 */ /* 0x000fe2000f8e00ff */
[----:B------:R-:W-:Y:S01]  /*1ed0*/  IADD3 R10, P0, R4, UR33, RZ ;  /* 0x00000021040a7c10 */ /* 0x000fe2000ff1e0ff */
[----:B------:R-:W-:Y:S01]  /*1ee0*/  UIMAD UR5, UR9, -0x40, UR34 ;  /* 0xffffffc0090578a4 */ /* 0x000fe2000f8e0222 */
[----:B------:R-:W-:Y:S01]  /*1ef0*/  IMAD R20, R17, UR15, R20 ;  /* 0x0000000f11147c24 */ /* 0x000fe2000f8e0214 */
[----:B------:R-:W-:Y:S01]  /*1f00*/  ISETP.GE.AND P4, PT, R36, UR10, PT ;  /* 0x0000000a24007c0c */ /* 0x000fe2000bf86270 */
[----:B------:R-:W-:Y:S01]  /*1f10*/  BSSY B0, `(.L_x_815) ;  /* 0x0000032000007945 */ /* 0x000fe20003800000 */
[----:B------:R-:W-:Y:S02]  /*1f20*/  IADD3.X R11, R5, UR42, R11, P0, !PT ;  /* 0x0000002a050b7c10 */ /* 0x000fe400087fe40b */
        /* <DEDUP_REMOVED lines=48> */
.L_x_816:
[----:B------:R-:W-:Y:S05]  /*2230*/  BSYNC B0 ;  /* 0x0000000000007941 */ /* 0x000fea0003800000 */
.L_x_815:
        /* <DEDUP_REMOVED lines=44> */
.L_x_818:
[----:B------:R-:W-:Y:S05]  /*2500*/  BSYNC B0 ;  /* 0x0000000000007941 */ /* 0x000fea0003800000 */
.L_x_817:
        /* <DEDUP_REMOVED lines=35> */
.L_x_820:
[----:B------:R-:W-:Y:S05]  /*2740*/  BSYNC B0 ;  /* 0x0000000000007941 */ /* 0x000fea0003800000 */
.L_x_819:
        /* <DEDUP_REMOVED lines=37> */
.L_x_822:
[----:B------:R-:W-:Y:S05]  /*29a0*/  BSYNC B0 ;  /* 0x0000000000007941 */ /* 0x000fea0003800000 */
.L_x_821:
        /* <DEDUP_REMOVED lines=32> */
.L_x_824:
[----:B------:R-:W-:Y:S05]  /*2bb0*/  BSYNC B0 ;  /* 0x0000000000007941 */ /* 0x000fea0003800000 */
.L_x_823:
        /* <DEDUP_REMOVED lines=40> */
.L_x_826:
[----:B------:R-:W-:Y:S05]  /*2e40*/  BSYNC B0 ;  /* 0x0000000000007941 */ /* 0x000fea0003800000 */
.L_x_825:
        /* <DEDUP_REMOVED lines=8> */
[----:B------:R-:W-:Y:S01]  /*2ed0*/  ULDC.64 UR16, c[0x0][0x260] ;  /* 0x0000980000107ab9 */ /* 0x000fe20000000a00 */
[----:B------:R2:W-:Y:S01]  /*2ee0*/  @P0 STS.128 [R42+0x10000], RZ ;  /* 0x010000ff2a000388 */ /* 0x0005e20000000c00 */
[----:B------:R-:W-:Y:S01]  /*2ef0*/  IMAD.U32 R7, RZ, RZ, UR10 ;  /* 0x0000000aff077e24 */ /* 0x000fe2000f8e00ff */
[----:B------:R-:W-:Y:S01]  /*2f00*/  IADD3 R6, P1, R4, UR31, RZ ;  /* 0x0000001f04067c10 */ /* 0x000fe2000ff3e0ff */
[----:B------:R-:W-:Y:S01]  /*2f10*/  IMAD R9, R32, UR16, RZ ;  /* 0x0000001020097c24 */ /* 0x000fe2000f8e02ff */
[----:B------:R-:W-:Y:S01]  /*2f20*/  IADD3 R4, R16, 0x8, RZ ;  /* 0x0000000810047810 */ /* 0x000fe20007ffe0ff */
[----:B------:R-:W-:Y:S01]  /*2f30*/  BSSY B0, `(.L_x_827) ;  /* 0x000002d000007945 */ /* 0x000fe20003800000 */
[----:B------:R-:W-:Y:S01]  /*2f40*/  IADD3.X R7, R5, UR32, R7, P1, !PT ;  /* 0x0000002005077c10 */ /* 0x000fe20008ffe407 */
[----:B------:R-:W-:Y:S01]  /*2f50*/  IMAD R9, R17, UR17, R9 ;  /* 0x0000001111097c24 */ /* 0x000fe2000f8e0209 */
[----:B------:R-:W-:-:S02]  /*2f60*/  ISETP.GE.AND P5, PT, R4, UR5, PT ;  /* 0x0000000504007c0c */ /* 0x000fc4000bfa6270 */
        /* <DEDUP_REMOVED lines=41> */
.L_x_828:
[----:B------:R-:W-:Y:S05]  /*3200*/  BSYNC B0 ;  /* 0x0000000000007941 */ /* 0x000fea0003800000 */
.L_x_827:
        /* <DEDUP_REMOVED lines=44> */
.L_x_830:
[----:B------:R-:W-:Y:S05]  /*34d0*/  BSYNC B0 ;  /* 0x0000000000007941 */ /* 0x000fea0003800000 */
.L_x_829:
        /* <DEDUP_REMOVED lines=8> */
[----:B------:R-:W-:-:S03]  /*3560*/  UISETP.NE.U32.AND UP0, UPT, UR18, URZ, UPT ;  /* 0x0000003f1200728c */ /* 0x000fc6000bf05070 */
[----:B------:R2:W-:Y:S01]  /*3570*/  STL [R1+0x74], R6 ;  /* 0x0000740601007387 */ /* 0x0005e20000100800 */
[----:B------:R-:W-:-:S11]  /*3580*/  UISETP.NE.AND.EX UP0, UPT, UR19, URZ, UPT, UP0 ;  /* 0x0000003f1300728c */ /* 0x000fd6000bf05300 */
        /* <DEDUP_REMOVED lines=9> */
[----:B--2---:R-:W-:Y:S02]  /*3620*/  IMAD.MOV.U32 R6, RZ, RZ, 0x7f800000 ;  /* 0x7f800000ff067424 */ /* 0x004fe400078e00ff */
[----:B------:R-:W2:Y:S01]  /*3630*/  @!P6 LDG.E R7, desc[UR6][R4.64] ;  /* 0x000000060407e981 */ /* 0x000ea2000c1e1900 */
[----:B------:R-:W-:Y:S02]  /*3640*/  @UP0 ULEA UR18, UP1, UR16, UR18, 0x2 ;  /* 0x0000001210120291 */ /* 0x000fe4000f82103f */
[----:B------:R-:W-:Y:S01]  /*3650*/  @UP0 UIADD3 UR5, UR17, UR5, URZ ;  /* 0x0000000511050290 */ /* 0x000fe2000fffe03f */
[----:B------:R1:W5:Y:S03]  /*3660*/  @!P5 LDG.E R6, desc[UR6][R4.64+0x20] ;  /* 0x000020060406d981 */ /* 0x000366000c1e1900 */
[----:B------:R-:W-:Y:S01]  /*3670*/  @UP0 ULEA.HI.X UR19, UR16, UR19, UR5, 0x2, UP1 ;  /* 0x0000001310130291 */ /* 0x000fe200088f1405 */
[----:B------:R-:W-:Y:S01]  /*3680*/  BAR.SYNC.DEFER_BLOCKING 0x0 ;  /* 0x0000000000007b1d */ /* 0x000fe20000010000 */
[----:B------:R-:W-:-:S05]  /*3690*/  IMAD.MOV.U32 R240, RZ, RZ, 0x20 ;  /* 0x00000020fff07424 */ /* 0x000fca00078e00ff */
[----:B------:R-:W-:Y:S01]  /*36a0*/  @UP0 ULDC UR5, c[0x0][0x2e8] ;  /* 0x0000ba0000050ab9 */ /* 0x000fe20000000800 */
[----:B-1----:R-:W-:Y:S02]  /*36b0*/  IMAD.U32 R4, RZ, RZ, UR18 ;  /* 0x00000012ff047e24 */ /* 0x002fe4000f8e00ff */
[----:B------:R-:W-:Y:S01]  /*36c0*/  IMAD.U32 R5, RZ, RZ, UR19 ;  /* 0x00000013ff057e24 */ /* 0x000fe2000f8e00ff */
[----:B------:R-:W1:Y:S04]  /*36d0*/  LDSM.16.M88.4 R164, [R252] ;  /* 0x00000000fca4783b */ /* 0x000e680000000200 */
[----:B--2---:R2:W-:Y:S01]  /*36e0*/  STL [R1+0x64], R7 ;  /* 0x0000640701007387 */ /* 0x0045e20000100800 */
[----:B------:R-:W1:Y:S01]  /*36f0*/  @P0 MUFU.RCP R10, UR5 ;  /* 0x00000005000a0d08 */ /* 0x000e620008001000 */
[----:B------:R-:W-:-:S02]  /*3700*/  CS2R R142, SRZ ;  /* 0x00000000008e7805 */ /* 0x000fc4000001ff00 */
[----:B------:R-:W-:Y:S01]  /*3710*/  CS2R R140, SRZ ;  /* 0x00000000008c7805 */ /* 0x000fe2000001ff00 */
[----:B------:R3:W1:Y:S01]  /*3720*/  @P0 LDG.E R11, desc[UR6][R4.64] ;  /* 0x00000006040b0981 */ /* 0x000662000c1e1900 */
[----:B------:R-:W-:Y:S02]  /*3730*/  CS2R R146, SRZ ;  /* 0x0000000000927805 */ /* 0x000fe4000001ff00 */
[----:B------:R-:W-:Y:S02]  /*3740*/  CS2R R144, SRZ ;  /* 0x0000000000907805 */ /* 0x000fe4000001ff00 */
[----:B------:R-:W-:Y:S01]  /*3750*/  CS2R R138, SRZ ;  /* 0x00000000008a7805 */ /* 0x000fe2000001ff00 */
[----:B-----5:R5:W-:Y:S01]  /*3760*/  STL [R1+0x68], R6 ;  /* 0x0000680601007387 */ /* 0x020be20000100800 */
        /* <DEDUP_REMOVED lines=20> */
[----:B---3--:R-:W-:Y:S02]  /*38b0*/  LEA.HI R5, R41, R39, RZ, 0x4 ;  /* 0x0000002729057211 */ /* 0x008fe400078f20ff */
[----:B------:R-:W-:Y:S02]  /*38c0*/  CS2R R106, SRZ ;  /* 0x00000000006a7805 */ /* 0x000fe4000001ff00 */
[----:B------:R-:W-:Y:S02]  /*38d0*/  LOP3.LUT R4, R37, 0xfffffff8, RZ, 0xc0, !PT ;  /* 0xfffffff825047812 */ /* 0x000fe400078ec0ff */
[----:B------:R-:W-:Y:S02]  /*38e0*/  CS2R R104, SRZ ;  /* 0x0000000000687805 */ /* 0x000fe4000001ff00 */
[----:B--2---:R-:W-:-:S02]  /*38f0*/  SHF.R.S32.HI R7, RZ, 0x4, R5 ;  /* 0x00000004ff077819 */ /* 0x004fc40000011405 */
[----:B------:R-:W-:Y:S02]  /*3900*/  CS2R R102, SRZ ;  /* 0x0000000000667805 */ /* 0x000fe4000001ff00 */
[----:B------:R-:W-:Y:S01]  /*3910*/  CS2R R100, SRZ ;  /* 0x0000000000647805 */ /* 0x000fe2000001ff00 */
[----:B------:R-:W-:Y:S01]  /*3920*/  IMAD.IADD R4, R39, 0x1, -R4 ;  /* 0x0000000127047824 */ /* 0x000fe200078e0a04 */
[----:B------:R-:W-:Y:S02]  /*3930*/  LEA.HI R5, R5, R7, RZ, 0x1 ;  /* 0x0000000705057211 */ /* 0x000fe400078f08ff */
[----:B------:R-:W-:Y:S02]  /*3940*/  CS2R R62, SRZ ;  /* 0x00000000003e7805 */ /* 0x000fe4000001ff00 */
[----:B-----5:R-:W-:Y:S01]  /*3950*/  LEA.HI R6, R41, R39, RZ, 0x7 ;  /* 0x0000002729067211 */ /* 0x020fe200078f38ff */
[----:B------:R-:W-:Y:S01]  /*3960*/  IMAD.SHL.U32 R9, R4, 0x40, RZ ;  /* 0x0000004004097824 */ /* 0x000fe200078e00ff */
[----:B------:R-:W-:-:S02]  /*3970*/  LOP3.LUT R8, R5, 0xfffffffe, RZ, 0xc0, !PT ;  /* 0xfffffffe05087812 */ /* 0x000fc400078ec0ff */
[----:B------:R-:W-:Y:S02]  /*3980*/  CS2R R60, SRZ ;  /* 0x00000000003c7805 */ /* 0x000fe4000001ff00 */
[----:B------:R-:W-:Y:S02]  /*3990*/  SHF.R.S32.HI R5, RZ, 0x7, R6 ;  /* 0x00000007ff057819 */ /* 0x000fe40000011406 */
[----:B------:R-:W-:Y:S02]  /*39a0*/  CS2R R66, SRZ ;  /* 0x0000000000427805 */ /* 0x000fe4000001ff00 */
[----:B------:R-:W-:Y:S01]  /*39b0*/  LOP3.LUT R6, R9, 0x1c0, RZ, 0xc0, !PT ;  /* 0x000001c009067812 */ /* 0x000fe200078ec0ff */
[----:B------:R-:W-:Y:S01]  /*39c0*/  IMAD.IADD R7, R7, 0x1, -R8 ;  /* 0x0000000107077824 */ /* 0x000fe200078e0a08 */
[----:B------:R-:W-:Y:S01]  /*39d0*/  CS2R R64, SRZ ;  /* 0x0000000000407805 */ /* 0x000fe2000001ff00 */
[----:B------:R-:W-:Y:S01]  /*39e0*/  IMAD.SHL.U32 R39, R39, 0x2, RZ ;  /* 0x0000000227277824 */ /* 0x000fe200078e00ff */
[----:B------:R-:W-:Y:S01]  /*39f0*/  LOP3.LUT R8, R6, 0x8, R37, 0xf8, !PT ;  /* 0x0000000806087812 */ /* 0x000fe200078ef825 */
[----:B------:R-:W-:Y:S01]  /*3a00*/  IMAD.SHL.U32 R9, R5, 0x20, RZ ;  /* 0x0000002005097824 */ /* 0x000fe200078e00ff */
[----:B------:R-:W-:Y:S01]  /*3a10*/  SHF.R.U32.HI R6, RZ, 0x3, R6 ;  /* 0x00000003ff067819 */ /* 0x000fe20000011606 */
[----:B------:R-:W-:Y:S01]  /*3a20*/  IMAD.SHL.U32 R7, R7, 0x200, RZ ;  /* 0x0000020007077824 */ /* 0x000fe200078e00ff */
[----:B------:R-:W-:-:S02]  /*3a30*/  CS2R R58, SRZ ;  /* 0x00000000003a7805 */ /* 0x000fc4000001ff00 */
[----:B------:R-:W-:Y:S02]  /*3a40*/  CS2R R56, SRZ ;  /* 0x0000000000387805 */ /* 0x000fe4000001ff00 */
[----:B------:R-:W-:Y:S01]  /*3a50*/  LOP3.LUT R8, R8, R6, RZ, 0x3c, !PT ;  /* 0x0000000608087212 */ /* 0x000fe200078e3cff */
[----:B------:R-:W-:Y:S01]  /*3a60*/  IMAD R6, R5, 0x800, R7 ;  /* 0x0000080005067824 */ /* 0x000fe200078e0207 */
[----:B------:R-:W-:Y:S01]  /*3a70*/  LOP3.LUT R9, R9, 0x6, R39, 0xf8, !PT ;  /* 0x0000000609097812 */ /* 0x000fe200078ef827 */
[----:B------:R-:W-:Y:S01]  /*3a80*/  IMAD.U32 R5, RZ, RZ, UR40 ;  /* 0x00000028ff057e24 */ /* 0x000fe2000f8e00ff */
[----:B------:R-:W-:Y:S02]  /*3a90*/  CS2R R54, SRZ ;  /* 0x0000000000367805 */ /* 0x000fe4000001ff00 */
[----:B------:R-:W-:Y:S02]  /*3aa0*/  CS2R R52, SRZ ;  /* 0x0000000000347805 */ /* 0x000fe4000001ff00 */
[----:B------:R-:W-:Y:S01]  /*3ab0*/  CS2R R46, SRZ ;  /* 0x00000000002e7805 */ /* 0x000fe2000001ff00 */
[----:B------:R-:W-:Y:S01]  /*3ac0*/  IMAD R12, R5, 0x40, R9 ;  /* 0x00000040050c7824 */ /* 0x000fe200078e0209 */
[----:B------:R-:W-:Y:S01]  /*3ad0*/  STL.64 [R1+0x30], R34 ;  /* 0x0000302201007387 */ /* 0x000fe20000100a00 */
[----:B------:R-:W-:-:S02]  /*3ae0*/  CS2R R44, SRZ ;  /* 0x00000000002c7805 */ /* 0x000fc4000001ff00 */
[----:B------:R-:W-:Y:S02]  /*3af0*/  CS2R R50, SRZ ;  /* 0x0000000000327805 */ /* 0x000fe4000001ff00 */
[----:B------:R-:W-:Y:S01]  /*3b00*/  CS2R R48, SRZ ;  /* 0x0000000000307805 */ /* 0x000fe2000001ff00 */
[----:B------:R-:W-:Y:S01]  /*3b10*/  STL [R1+0x38], R12 ;  /* 0x0000380c01007387 */ /* 0x000fe20000100800 */
[----:B----4-:R-:W-:Y:S02]  /*3b20*/  CS2R R42, SRZ ;  /* 0x00000000002a7805 */ /* 0x010fe4000001ff00 */
[----:B------:R-:W-:Y:S02]  /*3b30*/  CS2R R30, SRZ ;  /* 0x00000000001e7805 */ /* 0x000fe4000001ff00 */
[----:B------:R-:W-:Y:S01]  /*3b40*/  CS2R R28, SRZ ;  /* 0x00000000001c7805 */ /* 0x000fe2000001ff00 */
[----:B------:R-:W2:Y:S01]  /*3b50*/  LDL R5, [R1+0x4] ;  /* 0x0000040001057983 */ /* 0x000ea20000100800 */
[----:B------:R-:W-:-:S02]  /*3b60*/  LOP3.LUT P1, RZ, R4, 0x2, RZ, 0xc0, !PT ;  /* 0x0000000204ff7812 */ /* 0x000fc4000782c0ff */
[----:B------:R-:W-:Y:S02]  /*3b70*/  CS2R R32, SRZ ;  /* 0x0000000000207805 */ /* 0x000fe4000001ff00 */
[----:B------:R-:W-:Y:S02]  /*3b80*/  CS2R R26, SRZ ;  /* 0x00000000001a7805 */ /* 0x000fe4000001ff00 */
[----:B------:R-:W-:Y:S02]  /*3b90*/  CS2R R24, SRZ ;  /* 0x0000000000187805 */ /* 0x000fe4000001ff00 */
[----:B------:R-:W-:Y:S02]  /*3ba0*/  SEL R240, R240, 0xffffffe0, !P1 ;  /* 0xffffffe0f0f07807 */ /* 0x000fe40004800000 */
[----:B------:R-:W-:Y:S02]  /*3bb0*/  CS2R R22, SRZ ;  /* 0x0000000000167805 */ /* 0x000fe4000001ff00 */
[----:B------:R-:W-:Y:S01]  /*3bc0*/  CS2R R20, SRZ ;  /* 0x0000000000147805 */ /* 0x000fe2000001ff00 */
[----:B------:R-:W-:Y:S01]  /*3bd0*/  ULDC UR18, c[0x0][0x2d0] ;  /* 0x0000b40000127ab9 */ /* 0x000fe20000000800 */
[----:B------:R-:W-:Y:S01]  /*3be0*/  ULDC UR19, c[0x0][0x2dc] ;  /* 0x0000b70000137ab9 */ /* 0x000fe20000000800 */
[----:B------:R-:W-:-:S02]  /*3bf0*/  IMAD.IADD R240, R240, 0x1, R252 ;  /* 0x00000001f0f07824 */ /* 0x000fc400078e02fc */
[----:B------:R-:W-:-:S03]  /*3c00*/  IMAD.IADD R4, R6, 0x1, R8 ;  /* 0x0000000106047824 */ /* 0x000fc600078e0208 */
[----:B------:R-:W3:Y:S04]  /*3c10*/  LDSM.16.M88.4 R172, [R240] ;  /* 0x00000000f0ac783b */ /* 0x000ee80000000200 */
[----:B------:R-:W4:Y:S04]  /*3c20*/  LDSM.16.M88.4 R176, [R240+0x800] ;  /* 0x00080000f0b0783b */ /* 0x000f280000000200 */
        /* <DEDUP_REMOVED lines=13> */
[----:B------:R-:W-:Y:S01]  /*3d00*/  USHF.L.U32 UR5, UR40, 0x6, URZ ;  /* 0x0000000628057899 */ /* 0x000fe2000800063f */
        /* <DEDUP_REMOVED lines=8> */
[----:B------:R-:W-:-:S03]  /*3d90*/  UISETP.GE.AND UP1, UPT, UR10, UR8, UPT ;  /* 0x000000080a00728c */ /* 0x000fc6000bf26270 */
[----:B------:R-:W-:Y:S01]  /*3da0*/  ULDC UR10, c[0x0][0x39c] ;  /* 0x0000e700000a7ab9 */ /* 0x000fe20000000800 */
[----:B-1----:R-:W-:-:S05]  /*3db0*/  @P0 FMUL.FTZ R7, R11, R10 ;  /* 0x0000000a0b070220 */ /* 0x002fca0000410000 */
[----:B------:R-:W-:-:S13]  /*3dc0*/  @P0 R2UR UR15, R7 ;  /* 0x00000000070f02ca */ /* 0x000fda00000e0000 */
[----:B------:R-:W-:Y:S01]  /*3dd0*/  @UP0 UMOV UR5, UR15 ;  /* 0x0000000f00050c82 */ /* 0x000fe20008000000 */
[----:B------:R-:W-:Y:S01]  /*3de0*/  ULDC UR15, c[0x0][0x2ec] ;  /* 0x0000bb00000f7ab9 */ /* 0x000fe20000000800 */
[----:B--2---:R1:W2:Y:S04]  /*3df0*/  LDSM.16.M88.4 R156, [R5] ;  /* 0x00000000059c783b */ /* 0x0042a80000000200 */
[----:B------:R1:W1:Y:S04]  /*3e00*/  LDSM.16.M88.4 R160, [R5+0x800] ;  /* 0x0008000005a0783b */ /* 0x0002680000000200 */
[----:B------:R1:W1:Y:S04]  /*3e10*/  LDSM.16.M88.4 R188, [R5+0x2000] ;  /* 0x0020000005bc783b */ /* 0x0002680000000200 */
[----:B------:R1:W1:Y:S04]  /*3e20*/  LDSM.16.M88.4 R192, [R5+0x2800] ;  /* 0x0028000005c0783b */ /* 0x0002680000000200 */
[----:B------:R1:W1:Y:S04]  /*3e30*/  LDSM.16.M88.4 R220, [R5+0x4000] ;  /* 0x0040000005dc783b */ /* 0x0002680000000200 */
[----:B---34-:R1:W1:Y:S02]  /*3e40*/  LDSM.16.M88.4 R224, [R5+0x4800] ;  /* 0x0048000005e0783b */ /* 0x0182640000000200 */
.L_x_833:
[----:B---3--:R-:W3:Y:S01]  /*3e50*/  LDL R246, [R1] ;  /* 0x0000000001f67983 */ /* 0x008ee20000100800 */
[----:B------:R-:W-:Y:S01]  /*3e60*/  PLOP3.LUT P0, PT, PT, PT, UP1, 0x80, 0x0 ;  /* 0x000000000000781c */ /* 0x000fe20003f0f018 */
[----:B------:R-:W-:Y:S01]  /*3e70*/  UISETP.GE.AND UP0, UPT, UR9, 0x1, UPT ;  /* 0x000000010900788c */ /* 0x000fe2000bf06270 */
[----:B------:R-:W-:Y:S02]  /*3e80*/  PLOP3.LUT P3, PT, PT, PT, UP1, 0x80, 0x0 ;  /* 0x000000000000781c */ /* 0x000fe40003f6f018 */
[----:B------:R-:W4:Y:S01]  /*3e90*/  LDL R245, [R1+0x4] ;  /* 0x0000040001f57983 */ /* 0x000f220000100800 */
[----:B------:R-:W-:Y:S02]  /*3ea0*/  PLOP3.LUT P2, PT, PT, PT, UP1, 0x80, 0x0 ;  /* 0x000000000000781c */ /* 0x000fe40003f4f018 */
[----:B------:R-:W-:Y:S02]  /*3eb0*/  PLOP3.LUT P4, PT, PT, PT, UP1, 0x80, 0x0 ;  /* 0x000000000000781c */ /* 0x000fe40003f8f018 */
[----:B------:R-:W2:Y:S01]  /*3ec0*/  LDL R244, [R1+0x10] ;  /* 0x0000100001f47983 */ /* 0x000ea20000100800 */
[----:B------:R-:W-:Y:S04]  /*3ed0*/  PLOP3.LUT P5, PT, PT, PT, UP1, 0x80, 0x0 ;  /* 0x000000000000781c */ /* 0x000fe80003faf018 */
[----:B------:R1:W-:Y:S05]  /*3ee0*/  STL [R1+0xc4], R115 ;  /* 0x0000c47301007387 */ /* 0x0003ea0000100800 */
[----:B------:R-:W0:Y:S05]  /*3ef0*/  LDGDEPBAR ;  /* 0x00000000000079af */ /* 0x000e2a0000000000 */
[----:B-1----:R-:W3:Y:S05]  /*3f00*/  LDL R115, [R1+0x8] ;  /* 0x0000080001737983 */ /* 0x002eea0000100800 */
[----:B------:R1:W-:Y:S05]  /*3f10*/  STL [R1+0xc0], R114 ;  /* 0x0000c07201007387 */ /* 0x0003ea0000100800 */
[----:B-1----:R-:W4:Y:S05]  /*3f20*/  LDL R114, [R1+0xc] ;  /* 0x00000c0001727983 */ /* 0x002f2a0000100800 */
[----:B------:R1:W-:Y:S05]  /*3f30*/  STL [R1+0xbc], R113 ;  /* 0x0000bc7101007387 */ /* 0x0003ea0000100800 */
[----:B-1----:R-:W2:Y:S05]  /*3f40*/  LDL R113, [R1+0x18] ;  /* 0x0000180001717983 */ /* 0x002eaa0000100800 */
[----:B------:R1:W-:Y:S05]  /*3f50*/  STL [R1+0xb8], R112 ;  /* 0x0000b87001007387 */ /* 0x0003ea0000100800 */
[----:B-1----:R-:W2:Y:S05]  /*3f60*/  LDL R112, [R1+0x14] ;  /* 0x0000140001707983 */ /* 0x002eaa0000100800 */
[----:B------:R-:W-:Y:S05]  /*3f70*/  STL [R1+0xb4], R111 ;  /* 0x0000b46f01007387 */ /* 0x000fea0000100800 */
[----:B------:R-:W-:Y:S05]  /*3f80*/  STL [R1+0xb0], R110 ;  /* 0x0000b06e01007387 */ /* 0x000fea0000100800 */
[----:B------:R-:W-:Y:S05]  /*3f90*/  STL [R1+0xac], R109 ;  /* 0x0000ac6d01007387 */ /* 0x000fea0000100800 */
[----:B------:R-:W-:Y:S05]  /*3fa0*/  STL [R1+0xa8], R108 ;  /* 0x0000a86c01007387 */ /* 0x000fea0000100800 */
[----:B------:R-:W-:Y:S05]  /*3fb0*/  STL [R1+0xa4], R107 ;  /* 0x0000a46b01007387 */ /* 0x000fea0000100800 */
[----:B------:R-:W-:Y:S05]  /*3fc0*/  STL [R1+0xa0], R106 ;  /* 0x0000a06a01007387 */ /* 0x000fea0000100800 */
[----:B------:R-:W-:Y:S05]  /*3fd0*/  STL [R1+0x9c], R105 ;  /* 0x00009c6901007387 */ /* 0x000fea0000100800 */
[----:B------:R-:W-:Y:S05]  /*3fe0*/  STL [R1+0x98], R104 ;  /* 0x0000986801007387 */ /* 0x000fea0000100800 */
[----:B------:R1:W-:Y:S05]  /*3ff0*/  STL [R1+0x94], R103 ;  /* 0x0000946701007387 */ /* 0x0003ea0000100800 */
[----:B------:R1:W-:Y:S05]  /*4000*/  STL [R1+0x90], R102 ;  /* 0x0000906601007387 */ /* 0x0003ea0000100800 */
[----:B------:R1:W-:Y:S05]  /*4010*/  STL [R1+0x8c], R101 ;  /* 0x00008c6501007387 */ /* 0x0003ea0000100800 */
[----:B------:R1:W-:Y:S05]  /*4020*/  STL [R1+0x88], R100 ;  /* 0x0000886401007387 */ /* 0x0003ea0000100800 */
[----:B-1----:R-:W2:Y:S05]  /*4030*/  LDL R103, [R1+0x3c] ;  /* 0x00003c0001677983 */ /* 0x002eaa0000100800 */
[----:B------:R-:W2:Y:S05]  /*4040*/  LDL R102, [R1+0x60] ;  /* 0x0000600001667983 */ /* 0x000eaa0000100800 */
[----:B------:R-:W2:Y:S05]  /*4050*/  LDL R101, [R1+0x84] ;  /* 0x0000840001657983 */ /* 0x000eaa0000100800 */
[----:B------:R-:W3:Y:S02]  /*4060*/  LDL R100, [R1+0x38] ;  /* 0x0000380001647983 */ /* 0x000ee40000100800 */
[----:B---3--:R-:W-:Y:S01]  /*4070*/  @P2 ISETP.GE.AND P2, PT, R100, UR8, PT ;  /* 0x0000000864002c0c */ /* 0x008fe2000bf46270 */
[----:B------:R-:W-:Y:S04]  /*4080*/  DEPBAR.LE SB0, 0x0 ;  /* 0x000080000000791a */ /* 0x000fe80000000000 */
[----:B------:R-:W-:Y:S06]  /*4090*/  BAR.SYNC.DEFER_BLOCKING 0x0 ;  /* 0x0000000000007b1d */ /* 0x000fec0000010000 */
[----:B------:R-:W-:Y:S05]  /*40a0*/  LDSM.16.M88.4 R16, [R115] ;  /* 0x000000007310783b */ /* 0x000fea0000000200 */
[----:B------:R-:W1:Y:S05]  /*40b0*/  LDSM.16.M88.4 R8, [R246+0xc000] ;  /* 0x00c00000f608783b */ /* 0x000e6a0000000200 */
[----:B------:R-:W3:Y:S05]  /*40c0*/  LDSM.16.M88.4 R68, [R246+0xc800] ;  /* 0x00c80000f644783b */ /* 0x000eea0000000200 */
[----:B----4-:R-:W-:Y:S05]  /*40d0*/  LDSM.16.M88.4 R72, [R114] ;  /* 0x000000007248783b */ /* 0x010fea0000000200 */
[----:B------:R-:W4:Y:S05]  /*40e0*/  LDSM.16.M88.4 R76, [R245+-0x6000] ;  /* 0xffa00000f54c783b */ /* 0x000f2a0000000200 */
[----:B------:R-:W4:Y:S05]  /*40f0*/  LDSM.16.M88.4 R80, [R245+-0x5800] ;  /* 0xffa80000f550783b */ /* 0x000f2a0000000200 */
[----:B--2---:R-:W-:Y:S05]  /*4100*/  LDSM.16.M88.4 R84, [R113] ;  /* 0x000000007154783b */ /* 0x004fea0000000200 */
[----:B------:R-:W2:Y:S05]  /*4110*/  LDSM.16.M88.4 R88, [R252+-0x6000] ;  /* 0xffa00000fc58783b */ /* 0x000eaa0000000200 */
[----:B------:R-:W-:Y:S01]  /*4120*/  LDSM.16.M88.4 R92, [R112] ;  /* 0x00000000705c783b */ /* 0x000fe20000000200 */
[C---:B-1----:R-:W-:Y:S04]  /*4130*/  HMMA.16816.F32 R4, R16.reuse, R8, RZ ;  /* 0x000000081004723c */ /* 0x042fe800000018ff */
[----:B------:R-:W-:Y:S02]  /*4140*/  LDSM.16.M88.4 R96, [R244] ;  /* 0x00000000f460783b */ /* 0x000fe40000000200 */
[C---:B------:R-:W-:Y:S06]  /*4150*/  HMMA.16816.F32 R8, R16.reuse, R10, RZ ;  /* 0x0000000a1008723c */ /* 0x040fec00000018ff */
[C---:B---3--:R-:W-:Y:S06]  /*4160*/  HMMA.16816.F32 R12, R16.reuse, R68, RZ ;  /* 0x00000044100c723c */ /* 0x048fec00000018ff */
[----:B------:R-:W-:Y:S01]  /*4170*/  HMMA.16816.F32 R16, R16, R70, RZ ;  /* 0x000000461010723c */ /* 0x000fe200000018ff */
[----:B------:R-:W1:Y:S05]  /*4180*/  LDSM.16.M88.4 R68, [R252+-0x5800] ;  /* 0xffa80000fc44783b */ /* 0x000e6a0000000200 */
[C---:B----4-:R-:W-:Y:S06]  /*4190*/  HMMA.16816.F32 R4, R72.reuse, R76, R4 ;  /* 0x0000004c4804723c */ /* 0x050fec0000001804 */
[C---:B------:R-:W-:Y:S01]  /*41a0*/  HMMA.16816.F32 R8, R72.reuse, R78, R8 ;  /* 0x0000004e4808723c */ /* 0x040fe20000001808 */
[----:B------:R-:W-:Y:S05]  /*41b0*/  LDSM.16.M88.4 R76, [R115+0x2000] ;  /* 0x00200000734c783b */ /* 0x000fea0000000200 */
[C---:B------:R-:W-:Y:S06]  /*41c0*/  HMMA.16816.F32 R12, R72.reuse, R80, R12 ;  /* 0x00000050480c723c */ /* 0x040fec000000180c */
[----:B------:R-:W-:Y:S01]  /*41d0*/  HMMA.16816.F32 R16, R72, R82, R16 ;  /* 0x000000524810723c */ /* 0x000fe20000001810 */
[----:B------:R-:W3:Y:S05]  /*41e0*/  LDSM.16.M88.4 R72, [R244+0x800] ;  /* 0x00080000f448783b */ /* 0x000eea0000000200 */
[C---:B--2---:R-:W-:Y:S01]  /*41f0*/  HMMA.16816.F32 R4, R84.reuse, R88, R4 ;  /* 0x000000585404723c */ /* 0x044fe20000001804 */
[----:B------:R-:W2:Y:S05]  /*4200*/  LDSM.16.M88.4 R80, [R246+0xe000] ;  /* 0x00e00000f650783b */ /* 0x000eaa0000000200 */
[C---:B------:R-:W-:Y:S01]  /*4210*/  HMMA.16816.F32 R8, R84.reuse, R90, R8 ;  /* 0x0000005a5408723c */ /* 0x040fe20000001808 */
[----:B------:R-:W-:Y:S05]  /*4220*/  LDSM.16.M88.4 R88, [R245+-0x4000] ;  /* 0xffc00000f558783b */ /* 0x000fea0000000200 */
[C---:B-1----:R-:W-:Y:S06]  /*4230*/  HMMA.16816.F32 R12, R84.reuse, R68, R12 ;  /* 0x00000044540c723c */ /* 0x042fec000000180c */
[----:B------:R-:W-:Y:S01]  /*4240*/  HMMA.16816.F32 R16, R84, R70, R16 ;  /* 0x000000465410723c */ /* 0x000fe20000001810 */
[----:B------:R-:W1:Y:S05]  /*4250*/  LDSM.16.M88.4 R68, [R246+0xe800] ;  /* 0x00e80000f644783b */ /* 0x000e6a0000000200 */
[C---:B------:R-:W-:Y:S01]  /*4260*/  HMMA.16816.F32 R4, R92.reuse, R96, R4 ;  /* 0x000000605c04723c */ /* 0x040fe20000001804 */
[----:B------:R-:W4:Y:S05]  /*4270*/  LDSM.16.M88.4 R84, [R114+0x2000] ;  /* 0x002000007254783b */ /* 0x000f2a0000000200 */
[C---:B------:R-:W-:Y:S01]  /*4280*/  HMMA.16816.F32 R8, R92.reuse, R98, R8 ;  /* 0x000000625c08723c */ /* 0x040fe20000001808 */
[----:B------:R-:W-:Y:S05]  /*4290*/  LDSM.16.M88.4 R96, [R252+-0x4000] ;  /* 0xffc00000fc60783b */ /* 0x000fea0000000200 */
[C---:B---3--:R-:W-:Y:S06]  /*42a0*/  HMMA.16816.F32 R12, R92.reuse, R72, R12 ;  /* 0x000000485c0c723c */ /* 0x048fec000000180c */
[----:B------:R-:W-:Y:S01]  /*42b0*/  HMMA.16816.F32 R16, R92, R74, R16 ;  /* 0x0000004a5c10723c */ /* 0x000fe20000001810 */
[----:B------:R-:W3:Y:S05]  /*42c0*/  LDSM.16.M88.4 R72, [R245+-0x3800] ;  /* 0xffc80000f548783b */ /* 0x000eea0000000200 */
[C---:B--2---:R-:W-:Y:S01]  /*42d0*/  HMMA.16816.F32 R4, R76.reuse, R80, R4 ;  /* 0x000000504c04723c */ /* 0x044fe20000001804 */
[----:B------:R-:W2:Y:S05]  /*42e0*/  LDSM.16.M88.4 R92, [R113+0x2000] ;  /* 0x00200000715c783b */ /* 0x000eaa0000000200 */
[C---:B------:R-:W-:Y:S01]  /*42f0*/  HMMA.16816.F32 R8, R76.reuse, R82, R8 ;  /* 0x000000524c08723c */ /* 0x040fe20000001808 */
[----:B------:R-:W-:Y:S05]  /*4300*/  LDSM.16.M88.4 R80, [R244+0x2000] ;  /* 0x00200000f450783b */ /* 0x000fea0000000200 */
[C---:B-1----:R-:W-:Y:S06]  /*4310*/  HMMA.16816.F32 R12, R76.reuse, R68, R12 ;  /* 0x000000444c0c723c */ /* 0x042fec000000180c */
[----:B------:R-:W-:Y:S01]  /*4320*/  HMMA.16816.F32 R16, R76, R70, R16 ;  /* 0x000000464c10723c */ /* 0x000fe20000001810 */
[----:B------:R-:W1:Y:S05]  /*4330*/  LDSM.16.M88.4 R68, [R252+-0x3800] ;  /* 0xffc80000fc44783b */ /* 0x000e6a0000000200 */
[C---:B----4-:R-:W-:Y:S01]  /*4340*/  HMMA.16816.F32 R4, R84.reuse, R88, R4 ;  /* 0x000000585404723c */ /* 0x050fe20000001804 */
[----:B------:R-:W4:Y:S05]  /*4350*/  LDSM.16.M88.4 R76, [R112+0x2000] ;  /* 0x00200000704c783b */ /* 0x000f2a0000000200 */
[C---:B------:R-:W-:Y:S01]  /*4360*/  HMMA.16816.F32 R8, R84.reuse, R90, R8 ;  /* 0x0000005a5408723c */ /* 0x040fe20000001808 */
[----:B------:R-:W-:Y:S05]  /*4370*/  LDSM.16.M88.4 R88, [R246+0x10000] ;  /* 0x01000000f658783b */ /* 0x000fea0000000200 */
[C---:B---3--:R-:W-:Y:S06]  /*4380*/  HMMA.16816.F32 R12, R84.reuse, R72, R12 ;  /* 0x00000048540c723c */ /* 0x048fec000000180c */
        /* <DEDUP_REMOVED lines=9> */
[C---:B----4-:R-:W-:Y:S01]  /*4420*/  HMMA.16816.F32 R4, R76.reuse, R80, R4 ;  /* 0x000000504c04723c */ /* 0x050fe20000001804 */
        /* <DEDUP_REMOVED lines=15> */
[C---:B------:R-:W-:Y:S06]  /*4520*/  HMMA.16816.F32 R8, R92.reuse, R98, R8 ;  /* 0x000000625c08723c */ /* 0x040fec0000001808 */
[C---:B---3--:R-:W-:Y:S01]  /*4530*/  HMMA.16816.F32 R12, R92.reuse, R72, R12 ;  /* 0x000000485c0c723c */ /* 0x048fe2000000180c */
[----:B------:R-:W3:Y:S05]  /*4540*/  LDL R73, [R1+0x64] ;  /* 0x0000640001497983 */ /* 0x000eea0000100800 */
[----:B------:R-:W3:Y:S01]  /*4550*/  LDL R72, [R1+0x68] ;  /* 0x0000680001487983 */ /* 0x000ee20000100800 */
[----:B------:R-:W-:Y:S06]  /*4560*/  HMMA.16816.F32 R16, R92, R74, R16 ;  /* 0x0000004a5c10723c */ /* 0x000fec0000001810 */
[C---:B--2---:R-:W-:Y:S06]  /*4570*/  HMMA.16816.F32 R4, R76.reuse, R80, R4 ;  /* 0x000000504c04723c */ /* 0x044fec0000001804 */
[C---:B------:R-:W-:Y:S06]  /*4580*/  HMMA.16816.F32 R8, R76.reuse, R82, R8 ;  /* 0x000000524c08723c */ /* 0x040fec0000001808 */
[C---:B-1----:R-:W-:Y:S06]  /*4590*/  HMMA.16816.F32 R12, R76.reuse, R68, R12 ;  /* 0x000000444c0c723c */ /* 0x042fec000000180c */
[----:B------:R-:W-:Y:S01]  /*45a0*/  HMMA.16816.F32 R16, R76, R70, R16 ;  /* 0x000000464c10723c */ /* 0x000fe20000001810 */
[----:B------:R-:W1:Y:S05]  /*45b0*/  LDSM.16.M88.4 R68, [R244+0x4800] ;  /* 0x00480000f444783b */ /* 0x000e6a0000000200 */
[C---:B----4-:R-:W-:Y:S06]  /*45c0*/  HMMA.16816.F32 R4, R84.reuse, R88, R4 ;  /* 0x000000585404723c */ /* 0x050fec0000001804 */
[C---:B------:R-:W-:Y:S11]  /*45d0*/  HMMA.16816.F32 R8, R84.reuse, R90, R8 ;  /* 0x0000005a5408723c */ /* 0x040ff60000001808 */
[----:B------:R-:W-:Y:S07]  /*45e0*/  @!UPT UIADD3 URZ, URZ, URZ, URZ ;  /* 0x0000003f3f3ff290 */ /* 0x000fee000fffe03f */
[----:B------:R-:W-:Y:S01]  /*45f0*/  FMUL.FTZ R4, R4, UR10 ;  /* 0x0000000a04047c20 */ /* 0x000fe20008410000 */
[----:B------:R-:W-:Y:S01]  /*4600*/  FMUL.FTZ R5, R5, UR10 ;  /* 0x0000000a05057c20 */ /* 0x000fe20008410000 */
[----:B------:R-:W-:Y:S01]  /*4610*/  FMUL.FTZ R6, R6, UR10 ;  /* 0x0000000a06067c20 */ /* 0x000fe20008410000 */
[----:B------:R-:W-:Y:S01]  /*4620*/  FMUL.FTZ R7, R7, UR10 ;  /* 0x0000000a07077c20 */ /* 0x000fe20008410000 */
[----:B------:R2:W4:Y:S02]  /*4630*/  MUFU.TANH R91, R4 ;  /* 0x00000004005b7308 */ /* 0x0005240000002400 */
[----:B------:R-:W-:Y:S01]  /*4640*/  FMUL.FTZ R8, R8, UR10 ;  /* 0x0000000a08087c20 */ /* 0x000fe20008410000 */
[----:B------:R-:W-:Y:S01]  /*4650*/  FMUL.FTZ R9, R9, UR10 ;  /* 0x0000000a09097c20 */ /* 0x000fe20008410000 */
[----:B------:R-:W-:Y:S01]  /*4660*/  FMUL.FTZ R11, R11, UR10 ;  /* 0x0000000a0b0b7c20 */ /* 0x000fe20008410000 */
[----:B------:R-:W-:Y:S01]  /*4670*/  FMUL.FTZ R10, R10, UR10 ;  /* 0x0000000a0a0a7c20 */ /* 0x000fe20008410000 */
[C---:B-1----:R-:W-:Y:S04]  /*4680*/  HMMA.16816.F32 R12, R84.reuse, R68, R12 ;  /* 0x00000044540c723c */ /* 0x042fe8000000180c */
[----:B------:R1:W-:Y:S02]  /*4690*/  MUFU.TANH R89, R8 ;  /* 0x0000000800597308 */ /* 0x0003e40000002400 */
[----:B------:R-:W-:Y:S08]  /*46a0*/  HMMA.16816.F32 R16, R84, R70, R16 ;  /* 0x000000465410723c */ /* 0x000ff00000001810 */
[----:B------:R4:W-:Y:S03]  /*46b0*/  MUFU.TANH R90, R5 ;  /* 0x00000005005a7308 */ /* 0x0009e60000002400 */
[----:B--2---:R-:W-:Y:S07]  /*46c0*/  MOV R4, UR9 ;  /* 0x0000000900047c02 */ /* 0x004fee0008000f00 */
[----:B------:R-:W-:Y:S01]  /*46d0*/  MUFU.TANH R87, R9 ;  /* 0x0000000900577308 */ /* 0x000fe20000002400 */
[----:B------:R-:W-:Y:S02]  /*46e0*/  LEA R4, R4, R101, 0x6 ;  /* 0x0000006504047211 */ /* 0x000fe400078e30ff */
[----:B------:R-:W2:Y:S02]  /*46f0*/  LDL R101, [R1+0x58] ;  /* 0x0000580001657983 */ /* 0x000ea40000100800 */
[----:B-1----:R-:W-:Y:S01]  /*4700*/  IADD3 R8, R4, 0x8, RZ ;  /* 0x0000000804087810 */ /* 0x002fe20007ffe0ff */
[----:B------:R-:W-:Y:S04]  /*4710*/  FMUL.FTZ R14, R14, UR10 ;  /* 0x0000000a0e0e7c20 */ /* 0x000fe80008410000 */
[----:B------:R-:W1:Y:S01]  /*4720*/  MUFU.TANH R246, R6 ;  /* 0x0000000600f67308 */ /* 0x000e620000002400 */
[----:B------:R-:W-:Y:S01]  /*4730*/  ISETP.GE.AND P1, PT, R8, RZ, PT ;  /* 0x000000ff0800720c */ /* 0x000fe20003f26270 */
[----:B------:R-:W-:Y:S01]  /*4740*/  FMUL.FTZ R15, R15, UR10 ;  /* 0x0000000a0f0f7c20 */ /* 0x000fe20008410000 */
[----:B----4-:R-:W-:Y:S01]  /*4750*/  @P0 IADD3 R5, R100, 0x1, RZ ;  /* 0x0000000164050810 */ /* 0x010fe20007ffe0ff */
[----:B------:R-:W-:Y:S01]  /*4760*/  FMUL.FTZ R13, R13, UR10 ;  /* 0x0000000a0d0d7c20 */ /* 0x000fe20008410000 */
[----:B------:R-:W-:Y:S01]  /*4770*/  FMUL.FTZ R12, R12, UR10 ;  /* 0x0000000a0c0c7c20 */ /* 0x000fe20008410000 */
[----:B------:R-:W-:Y:S01]  /*4780*/  FMUL.FTZ R17, R17, UR10 ;  /* 0x0000000a11117c20 */ /* 0x000fe20008410000 */
[----:B------:R-:W-:Y:S03]  /*4790*/  @P3 ISETP.GE.AND P3, PT, R5, UR8, PT ;  /* 0x0000000805003c0c */ /* 0x000fe6000bf66270 */
[----:B------:R4:W3:Y:S01]  /*47a0*/  MUFU.TANH R244, R7 ;  /* 0x0000000700f47308 */ /* 0x0008e20000002400 */
[----:B------:R-:W-:Y:S01]  /*47b0*/  IABS R5, R4 ;  /* 0x0000000400057213 */ /* 0x000fe20000000000 */
[----:B------:R-:W-:Y:S01]  /*47c0*/  FMUL.FTZ R16, R16, UR10 ;  /* 0x0000000a10107c20 */ /* 0x000fe20008410000 */
[----:B------:R-:W-:Y:S01]  /*47d0*/  FMUL.FTZ R18, R18, UR10 ;  /* 0x0000000a12127c20 */ /* 0x000fe20008410000 */
[----:B------:R-:W-:Y:S01]  /*47e0*/  FMUL.FTZ R19, R19, UR10 ;  /* 0x0000000a13137c20 */ /* 0x000fe20008410000 */
[C---:B------:R-:W-:Y:S05]  /*47f0*/  @!P1 IADD3 R8, -R4.reuse, -0x8, RZ ;  /* 0xfffffff804089810 */ /* 0x040fea0007ffe1ff */
[----:B------:R1:W-:Y:S01]  /*4800*/  MUFU.TANH R95, R14 ;  /* 0x0000000e005f7308 */ /* 0x0003e20000002400 */
[----:B------:R-:W-:Y:S09]  /*4810*/  PLOP3.LUT P1, PT, PT, PT, UP1, 0x80, 0x0 ;  /* 0x000000000000781c */ /* 0x000ff20003f2f018 */
[----:B------:R1:W-:Y:S01]  /*4820*/  MUFU.TANH R97, R11 ;  /* 0x0000000b00617308 */ /* 0x0003e20000002400 */
[----:B----4-:R-:W-:Y:S09]  /*4830*/  IADD3 R7, R4, -0x1, RZ ;  /* 0xffffffff04077810 */ /* 0x010ff20007ffe0ff */
[----:B------:R4:W-:Y:S01]  /*4840*/  MUFU.TANH R94, R15 ;  /* 0x0000000f005e7308 */ /* 0x0009e20000002400 */
[----:B-1----:R-:W-:Y:S09]  /*4850*/  I2FP.F32.S32 R14, R5 ;  /* 0x00000005000e7245 */ /* 0x002ff20000201400 */
[----:B------:R-:W-:Y:S01]  /*4860*/  MUFU.TANH R86, R13 ;  /* 0x0000000d00567308 */ /* 0x000fe20000002400 */
[----:B------:R-:W-:Y:S01]  /*4870*/  I2FP.F32.S32 R11, R8 ;  /* 0x00000008000b7245 */ /* 0x000fe20000201400 */
[----:B------:R-:W-:Y:S04]  /*4880*/  FFMA.FTZ R8, R14, -UR5, R91 ;  /* 0x800000050e087c23 */ /* 0x000fe8000801005b */
[----:B------:R-:W-:Y:S01]  /*4890*/  FFMA.FTZ R11, R11, -UR5, R246 ;  /* 0x800000050b0b7c23 */ /* 0x000fe200080100f6 */
[----:B------:R-:W-:Y:S03]  /*48a0*/  @P4 FSEL R8, R8, -INF , !P2 ;  /* 0xff80000008084808 */ /* 0x000fe60005000000 */
[----:B------:R1:W-:Y:S01]  /*48b0*/  MUFU.TANH R88, R12 ;  /* 0x0000000c00587308 */ /* 0x0003e20000002400 */
[----:B----4-:R-:W-:Y:S02]  /*48c0*/  @P5 IADD3 R15, R100, 0x8, RZ ;  /* 0x00000008640f5810 */ /* 0x010fe40007ffe0ff */
[----:B------:R-:W-:Y:S02]  /*48d0*/  PLOP3.LUT P5, PT, PT, PT, UP1, 0x80, 0x0 ;  /* 0x000000000000781c */ /* 0x000fe40003faf018 */
[----:B------:R-:W-:Y:S05]  /*48e0*/  PLOP3.LUT P4, PT, PT, PT, UP1, 0x80, 0x0 ;  /* 0x000000000000781c */ /* 0x000fea0003f8f018 */
[----:B------:R4:W3:Y:S10]  /*48f0*/  MUFU.TANH R98, R10 ;  /* 0x0000000a00627308 */ /* 0x0008f40000002400 */
[----:B------:R4:W-:Y:S01]  /*4900*/  MUFU.TANH R84, R17 ;  /* 0x0000001100547308 */ /* 0x0009e20000002400 */
[C---:B-1----:R-:W-:Y:S02]  /*4910*/  IADD3 R12, R4.reuse, -0x8, RZ ;  /* 0xfffffff8040c7810 */ /* 0x042fe40007ffe0ff */
[----:B------:R-:W-:Y:S07]  /*4920*/  @P4 ISETP.GE.AND P4, PT, R15, UR8, PT ;  /* 0x000000080f004c0c */ /* 0x000fee000bf86270 */
[----:B------:R1:W3:Y:S01]  /*4930*/  MUFU.TANH R85, R16 ;  /* 0x0000001000557308 */ /* 0x0002e20000002400 */
[----:B----4-:R-:W-:Y:S09]  /*4940*/  IADD3 R10, R4, -0x9, RZ ;  /* 0xfffffff7040a7810 */ /* 0x010ff20007ffe0ff */
[----:B------:R-:W4:Y:S01]  /*4950*/  MUFU.TANH R93, R18 ;  /* 0x00000012005d7308 */ /* 0x000f220000002400 */
[----:B------:R-:W-:Y:S02]  /*4960*/  @P5 IADD3 R17, R100, 0x10, RZ ;  /* 0x0000001064115810 */ /* 0x000fe40007ffe0ff */
[----:B------:R-:W-:Y:S07]  /*4970*/  ISETP.GE.AND P5, PT, R12, RZ, PT ;  /* 0x000000ff0c00720c */ /* 0x000fee0003fa6270 */
[----:B------:R-:W4:Y:S01]  /*4980*/  MUFU.TANH R92, R19 ;  /* 0x00000013005c7308 */ /* 0x000f220000002400 */
[----:B-1----:R-:W-:Y:S02]  /*4990*/  @P1 IADD3 R16, R100, 0x9, RZ ;  /* 0x0000000964101810 */ /* 0x002fe40007ffe0ff */
[----:B------:R-:W-:Y:S03]  /*49a0*/  PLOP3.LUT P1, PT, PT, PT, UP1, 0x80, 0x0 ;  /* 0x000000000000781c */ /* 0x000fe60003f2f018 */
[----:B------:R-:W-:Y:S02]  /*49b0*/  @!P5 IADD3 R12, -R4, 0x8, RZ ;  /* 0x00000008040cd810 */ /* 0x000fe40007ffe1ff */
[----:B------:R-:W-:Y:S08]  /*49c0*/  PLOP3.LUT P5, PT, PT, PT, UP1, 0x80, 0x0 ;  /* 0x000000000000781c */ /* 0x000ff00003faf018 */
[----:B------:R-:W-:Y:S05]  /*49d0*/  @P1 ISETP.GE.AND P1, PT, R17, UR8, PT ;  /* 0x0000000811001c0c */ /* 0x000fea000bf26270 */
[----:B------:R-:W-:Y:S02]  /*49e0*/  @P5 IADD3 R17, R100, 0x11, RZ ;  /* 0x0000001164115810 */ /* 0x000fe40007ffe0ff */
[----:B------:R-:W-:Y:S11]  /*49f0*/  PLOP3.LUT P5, PT, PT, PT, UP1, 0x80, 0x0 ;  /* 0x000000000000781c */ /* 0x000ff60003faf018 */
[----:B------:R-:W-:Y:S02]  /*4a00*/  @!UPT UIADD3 URZ, URZ, URZ, URZ ;  /* 0x0000003f3f3ff290 */ /* 0x000fe4000fffe03f */
[----:B------:R-:W-:Y:S01]  /*4a10*/  @P5 ISETP.GE.AND P5, PT, R17, UR8, PT ;  /* 0x0000000811005c0c */ /* 0x000fe2000bfa6270 */
[C---:B---3--:R-:W-:Y:S01]  /*4a20*/  FMUL.FTZ R6, R73.reuse, 1.4426950216293334961 ;  /* 0x3fb8aa3b49067820 */ /* 0x048fe20000410000 */
[----:B------:R-:W-:Y:S01]  /*4a30*/  FSETP.NEU.FTZ.AND P0, PT, R73, -INF , PT ;  /* 0xff8000004900780b */ /* 0x000fe20003f1d000 */
[C---:B------:R-:W-:Y:S01]  /*4a40*/  FMUL.FTZ R9, R72.reuse, 1.4426950216293334961 ;  /* 0x3fb8aa3b48097820 */ /* 0x040fe20000410000 */
[----:B------:R-:W-:Y:S02]  /*4a50*/  FSETP.NEU.FTZ.AND P6, PT, R72, -INF , PT ;  /* 0xff8000004800780b */ /* 0x000fe40003fdd000 */
[----:B------:R-:W-:Y:S02]  /*4a60*/  FSEL R6, R6, RZ, P0 ;  /* 0x000000ff06067208 */ /* 0x000fe40000000000 */
[----:B------:R-:W-:Y:S02]  /*4a70*/  FSEL R5, R9, RZ, P6 ;  /* 0x000000ff09057208 */ /* 0x000fe40003000000 */
[----:B------:R-:W-:Y:S01]  /*4a80*/  ISETP.GE.AND P6, PT, R7, RZ, PT ;  /* 0x000000ff0700720c */ /* 0x000fe20003fc6270 */
[----:B------:R-:W-:Y:S01]  /*4a90*/  FFMA.FTZ R8, R8, UR15, -R6 ;  /* 0x0000000f08087c23 */ /* 0x000fe20008010806 */
[----:B------:R-:W-:Y:S02]  /*4aa0*/  PLOP3.LUT P0, PT, PT, PT, UP1, 0x80, 0x0 ;  /* 0x000000000000781c */ /* 0x000fe40003f0f018 */
[C---:B------:R-:W-:Y:S01]  /*4ab0*/  IADD3 R9, R4.reuse, 0x7, RZ ;  /* 0x0000000704097810 */ /* 0x040fe20007ffe0ff */
[----:B------:R1:W-:Y:S08]  /*4ac0*/  MUFU.EX2 R251, R8 ;  /* 0x0000000800fb7308 */ /* 0x0003f00000000800 */
[C---:B------:R-:W-:Y:S02]  /*4ad0*/  @!P6 IADD3 R7, -R4.reuse, 0x1, RZ ;  /* 0x000000010407e810 */ /* 0x040fe40007ffe1ff */
[----:B------:R-:W-:Y:S02]  /*4ae0*/  @P0 FSEL R11, R11, -INF , !P2 ;  /* 0xff8000000b0b0808 */ /* 0x000fe40005000000 */
[----:B------:R-:W-:Y:S02]  /*4af0*/  ISETP.GE.AND P0, PT, R9, RZ, PT ;  /* 0x000000ff0900720c */ /* 0x000fe40003f06270 */
[----:B------:R-:W-:Y:S01]  /*4b00*/  PLOP3.LUT P2, PT, PT, PT, UP1, 0x80, 0x0 ;  /* 0x000000000000781c */ /* 0x000fe20003f4f018 */
[----:B------:R-:W-:Y:S01]  /*4b10*/  FFMA.FTZ R11, R11, UR15, -R5 ;  /* 0x0000000f0b0b7c23 */ /* 0x000fe20008010805 */
[----:B------:R-:W-:Y:S02]  /*4b20*/  I2FP.F32.S32 R13, R7 ;  /* 0x00000007000d7245 */ /* 0x000fe40000201400 */
[----:B------:R-:W-:Y:S01]  /*4b30*/  PLOP3.LUT P6, PT, PT, PT, UP1, 0x80, 0x0 ;  /* 0x000000000000781c */ /* 0x000fe20003fcf018 */
[----:B------:R-:W-:Y:S02]  /*4b40*/  MUFU.EX2 R111, R11 ;  /* 0x0000000b006f7308 */ /* 0x000fe40000000800 */
[----:B------:R-:W-:Y:S04]  /*4b50*/  FFMA.FTZ R7, R13, -UR5, R90 ;  /* 0x800000050d077c23 */ /* 0x000fe8000801005a */
[----:B------:R-:W-:Y:S02]  /*4b60*/  @!P0 IADD3 R9, -R4, -0x7, RZ ;  /* 0xfffffff904098810 */ /* 0x000fe40007ffe1ff */
[----:B------:R-:W-:Y:S02]  /*4b70*/  @P2 FSEL R7, R7, -INF , !P3 ;  /* 0xff80000007072808 */ /* 0x000fe40005800000 */
[----:B------:R-:W-:Y:S02]  /*4b80*/  PLOP3.LUT P2, PT, PT, PT, UP1, 0x80, 0x0 ;  /* 0x000000000000781c */ /* 0x000fe40003f4f018 */
[----:B------:R-:W-:Y:S01]  /*4b90*/  I2FP.F32.S32 R9, R9 ;  /* 0x0000000900097245 */ /* 0x000fe20000201400 */
[----:B-1----:R-:W-:Y:S01]  /*4ba0*/  FFMA.FTZ R8, R7, UR15, -R6 ;  /* 0x0000000f07087c23 */ /* 0x002fe20008010806 */
[----:B------:R-:W-:Y:S02]  /*4bb0*/  ISETP.GE.AND P0, PT, R10, RZ, PT ;  /* 0x000000ff0a00720c */ /* 0x000fe40003f06270 */
[----:B------:R-:W-:Y:S01]  /*4bc0*/  @P6 ISETP.GE.AND P6, PT, R16, UR8, PT ;  /* 0x0000000810006c0c */ /* 0x000fe2000bfc6270 */
[----:B------:R-:W-:Y:S01]  /*4bd0*/  FFMA.FTZ R7, R9, -UR5, R244 ;  /* 0x8000000509077c23 */ /* 0x000fe200080100f4 */
[----:B------:R-:W-:Y:S01]  /*4be0*/  I2FP.F32.S32 R16, R12 ;  /* 0x0000000c00107245 */ /* 0x000fe20000201400 */
[----:B------:R1:W-:Y:S01]  /*4bf0*/  MUFU.EX2 R250, R8 ;  /* 0x0000000800fa7308 */ /* 0x0003e20000000800 */
[----:B------:R-:W-:Y:S03]  /*4c00*/  IADD3 R12, R4, -0x11, RZ ;  /* 0xffffffef040c7810 */ /* 0x000fe60007ffe0ff */
[----:B------:R-:W-:Y:S01]  /*4c10*/  @P2 FSEL R7, R7, -INF , !P3 ;  /* 0xff80000007072808 */ /* 0x000fe20005800000 */
[----:B------:R-:W-:Y:S01]  /*4c20*/  FFMA.FTZ R9, R16, -UR5, R89 ;  /* 0x8000000510097c23 */ /* 0x000fe20008010059 */
[----:B------:R-:W-:Y:S02]  /*4c30*/  PLOP3.LUT P2, PT, PT, PT, UP1, 0x80, 0x0 ;  /* 0x000000000000781c */ /* 0x000fe40003f4f018 */
[C---:B------:R-:W-:Y:S01]  /*4c40*/  @!P0 IADD3 R10, -R4.reuse, 0x9, RZ ;  /* 0x00000009040a8810 */ /* 0x040fe20007ffe1ff */
[----:B------:R-:W-:Y:S01]  /*4c50*/  FFMA.FTZ R7, R7, UR15, -R5 ;  /* 0x0000000f07077c23 */ /* 0x000fe20008010805 */
[----:B------:R-:W-:Y:S02]  /*4c60*/  PLOP3.LUT P0, PT, PT, PT, UP1, 0x80, 0x0 ;  /* 0x000000000000781c */ /* 0x000fe40003f0f018 */
[----:B------:R-:W-:Y:S01]  /*4c70*/  PLOP3.LUT P3, PT, PT, PT, UP1, 0x80, 0x0 ;  /* 0x000000000000781c */ /* 0x000fe20003f6f018 */
[----:B------:R3:W-:Y:S01]  /*4c80*/  MUFU.EX2 R110, R7 ;  /* 0x00000007006e7308 */ /* 0x0007e20000000800 */
[----:B------:R-:W-:Y:S02]  /*4c90*/  I2FP.F32.S32 R15, R10 ;  /* 0x0000000a000f7245 */ /* 0x000fe40000201400 */
[----:B------:R-:W-:Y:S01]  /*4ca0*/  IADD3 R10, R4, -0x10, RZ ;  /* 0xfffffff0040a7810 */ /* 0x000fe20007ffe0ff */
[----:B-1----:R-:W-:Y:S02]  /*4cb0*/  FFMA.FTZ R8, R14, -UR5, R98 ;  /* 0x800000050e087c23 */ /* 0x002fe40008010062 */
[----:B------:R-:W-:Y:S01]  /*4cc0*/  FFMA.FTZ R11, R15, -UR5, R87 ;  /* 0x800000050f0b7c23 */ /* 0x000fe20008010057 */
[----:B------:R-:W2:Y:S03]  /*4cd0*/  LDL R14, [R1+0x78] ;  /* 0x00007800010e7983 */ /* 0x000ea60000100800 */
[----:B------:R-:W-:Y:S02]  /*4ce0*/  @P0 FSEL R9, R9, -INF , !P4 ;  /* 0xff80000009090808 */ /* 0x000fe40006000000 */
[----:B------:R-:W-:Y:S02]  /*4cf0*/  PLOP3.LUT P0, PT, PT, PT, UP1, 0x80, 0x0 ;  /* 0x000000000000781c */ /* 0x000fe40003f0f018 */
[----:B------:R-:W-:Y:S01]  /*4d00*/  @P2 FSEL R11, R11, -INF , !P6 ;  /* 0xff8000000b0b2808 */ /* 0x000fe20007000000 */
[--C-:B------:R-:W-:Y:S01]  /*4d10*/  FFMA.FTZ R9, R9, UR15, -R6.reuse ;  /* 0x0000000f09097c23 */ /* 0x100fe20008010806 */
[----:B------:R-:W-:Y:S01]  /*4d20*/  @P3 FSEL R8, R8, -INF , !P4 ;  /* 0xff80000008083808 */ /* 0x000fe20006000000 */
[----:B---3--:R-:W-:Y:S01]  /*4d30*/  FFMA.FTZ R7, R13, -UR5, R97 ;  /* 0x800000050d077c23 */ /* 0x008fe20008010061 */
[----:B------:R-:W-:Y:S01]  /*4d40*/  ISETP.GE.AND P2, PT, R10, RZ, PT ;  /* 0x000000ff0a00720c */ /* 0x000fe20003f46270 */
[----:B------:R-:W-:Y:S01]  /*4d50*/  FFMA.FTZ R11, R11, UR15, -R6 ;  /* 0x0000000f0b0b7c23 */ /* 0x000fe20008010806 */
[----:B------:R-:W-:Y:S01]  /*4d60*/  ISETP.GE.AND P4, PT, R12, RZ, PT ;  /* 0x000000ff0c00720c */ /* 0x000fe20003f86270 */
[--C-:B------:R-:W-:Y:S01]  /*4d70*/  FFMA.FTZ R8, R8, UR15, -R5.reuse ;  /* 0x0000000f08087c23 */ /* 0x100fe20008010805 */
[----:B------:R-:W-:Y:S01]  /*4d80*/  PLOP3.LUT P3, PT, PT, PT, UP1, 0x80, 0x0 ;  /* 0x000000000000781c */ /* 0x000fe20003f6f018 */
[----:B------:R1:W-:Y:S02]  /*4d90*/  MUFU.EX2 R247, R11 ;  /* 0x0000000b00f77308 */ /* 0x0003e40000000800 */
[----:B------:R-:W-:Y:S02]  /*4da0*/  @P0 FSEL R7, R7, -INF , !P6 ;  /* 0xff80000007070808 */ /* 0x000fe40007000000 */
[----:B------:R-:W-:Y:S02]  /*4db0*/  PLOP3.LUT P6, PT, PT, PT, UP1, 0x80, 0x0 ;  /* 0x000000000000781c */ /* 0x000fe40003fcf018 */
[----:B------:R-:W-:Y:S01]  /*4dc0*/  PLOP3.LUT P0, PT, PT, PT, UP1, 0x80, 0x0 ;  /* 0x000000000000781c */ /* 0x000fe20003f0f018 */
[----:B------:R-:W-:Y:S01]  /*4dd0*/  FFMA.FTZ R7, R7, UR15, -R5 ;  /* 0x0000000f07077c23 */ /* 0x000fe20008010805 */
[C---:B------:R-:W-:Y:S02]  /*4de0*/  @!P2 IADD3 R10, -R4.reuse, 0x10, RZ ;  /* 0x00000010040aa810 */ /* 0x040fe40007ffe1ff */
[----:B------:R3:W-:Y:S01]  /*4df0*/  MUFU.EX2 R109, R8 ;  /* 0x00000008006d7308 */ /* 0x0007e20000000800 */
[----:B------:R-:W-:Y:S02]  /*4e00*/  @!P4 IADD3 R12, -R4, 0x11, RZ ;  /* 0x00000011040cc810 */ /* 0x000fe40007ffe1ff */
[----:B------:R-:W-:Y:S02]  /*4e10*/  PLOP3.LUT P2, PT, PT, PT, UP1, 0x80, 0x0 ;  /* 0x000000000000781c */ /* 0x000fe40003f4f018 */
[----:B------:R-:W-:Y:S02]  /*4e20*/  I2FP.F32.S32 R12, R12 ;  /* 0x0000000c000c7245 */ /* 0x000fe40000201400 */
[----:B------:R-:W-:Y:S03]  /*4e30*/  @P3 IADD3 R13, R100, 0x18, RZ ;  /* 0x00000018640d3810 */ /* 0x000fe60007ffe0ff */
[----:B------:R4:W-:Y:S01]  /*4e40*/  MUFU.EX2 R108, R7 ;  /* 0x00000007006c7308 */ /* 0x0009e20000000800 */
[----:B-1----:R-:W-:Y:S02]  /*4e50*/  IADD3 R11, R4, -0x18, RZ ;  /* 0xffffffe8040b7810 */ /* 0x002fe40007ffe0ff */
[----:B------:R-:W-:Y:S02]  /*4e60*/  @P6 ISETP.GE.AND P6, PT, R13, UR8, PT ;  /* 0x000000080d006c0c */ /* 0x000fe4000bfc6270 */
[----:B------:R-:W-:Y:S01]  /*4e70*/  ISETP.GE.AND P4, PT, R11, RZ, PT ;  /* 0x000000ff0b00720c */ /* 0x000fe20003f86270 */
[----:B------:R-:W2:Y:S01]  /*4e80*/  LDL R13, [R1+0x74] ;  /* 0x00007400010d7983 */ /* 0x000ea20000100800 */
[----:B------:R-:W-:Y:S03]  /*4e90*/  I2FP.F32.S32 R10, R10 ;  /* 0x0000000a000a7245 */ /* 0x000fe60000201400 */
[----:B------:R1:W1:Y:S02]  /*4ea0*/  MUFU.EX2 R249, R9 ;  /* 0x0000000900f97308 */ /* 0x0002640000000800 */
[----:B---3--:R-:W-:Y:S01]  /*4eb0*/  FFMA.FTZ R8, R10, -UR5, R88 ;  /* 0x800000050a087c23 */ /* 0x008fe20008010058 */
[----:B----4-:R-:W-:Y:S05]  /*4ec0*/  FFMA.FTZ R7, R12, -UR5, R86 ;  /* 0x800000050c077c23 */ /* 0x010fea0008010056 */
[----:B------:R-:W-:Y:S02]  /*4ed0*/  @!P4 IADD3 R11, -R4, 0x18, RZ ;  /* 0x00000018040bc810 */ /* 0x000fe40007ffe1ff */
[----:B------:R-:W-:Y:S02]  /*4ee0*/  PLOP3.LUT P4, PT, PT, PT, UP1, 0x80, 0x0 ;  /* 0x000000000000781c */ /* 0x000fe40003f8f018 */
[----:B------:R-:W-:Y:S02]  /*4ef0*/  @P2 FSEL R7, R7, -INF , !P5 ;  /* 0xff80000007072808 */ /* 0x000fe40006800000 */
[----:B------:R-:W-:Y:S02]  /*4f00*/  @P0 FSEL R8, R8, -INF , !P1 ;  /* 0xff80000008080808 */ /* 0x000fe40004800000 */
[----:B------:R-:W-:Y:S01]  /*4f10*/  PLOP3.LUT P0, PT, PT, PT, UP1, 0x80, 0x0 ;  /* 0x000000000000781c */ /* 0x000fe20003f0f018 */
[--C-:B------:R-:W-:Y:S01]  /*4f20*/  FFMA.FTZ R7, R7, UR15, -R6.reuse ;  /* 0x0000000f07077c23 */ /* 0x100fe20008010806 */
[----:B-1----:R-:W-:Y:S01]  /*4f30*/  IADD3 R9, R4, -0x19, RZ ;  /* 0xffffffe704097810 */ /* 0x002fe20007ffe0ff */
[----:B------:R-:W-:Y:S01]  /*4f40*/  FFMA.FTZ R8, R8, UR15, -R6 ;  /* 0x0000000f08087c23 */ /* 0x000fe20008010806 */
[----:B------:R-:W-:Y:S01]  /*4f50*/  PLOP3.LUT P2, PT, PT, PT, UP1, 0x80, 0x0 ;  /* 0x000000000000781c */ /* 0x000fe20003f4f018 */
[----:B------:R1:W-:Y:S01]  /*4f60*/  MUFU.EX2 R245, R7 ;  /* 0x0000000700f57308 */ /* 0x0003e20000000800 */
[----:B------:R-:W-:Y:S09]  /*4f70*/  ISETP.GE.AND P3, PT, R9, RZ, PT ;  /* 0x000000ff0900720c */ /* 0x000ff20003f66270 */
[----:B------:R3:W4:Y:S04]  /*4f80*/  MUFU.EX2 R248, R8 ;  /* 0x0000000800f87308 */ /* 0x0007280000000800 */
[----:B------:R-:W-:Y:S01]  /*4f90*/  @!P3 IADD3 R9, -R4, 0x19, RZ ;  /* 0x000000190409b810 */ /* 0x000fe20007ffe1ff */
[----:B------:R-:W-:Y:S01]  /*4fa0*/  FFMA.FTZ R4, R15, -UR5, R94 ;  /* 0x800000050f047c23 */ /* 0x000fe2000801005e */
[----:B------:R-:W-:Y:S02]  /*4fb0*/  PLOP3.LUT P3, PT, PT, PT, UP1, 0x80, 0x0 ;  /* 0x000000000000781c */ /* 0x000fe40003f6f018 */
[----:B-1----:R-:W-:Y:S02]  /*4fc0*/  I2FP.F32.S32 R7, R11 ;  /* 0x0000000b00077245 */ /* 0x002fe40000201400 */
[----:B------:R-:W-:Y:S02]  /*4fd0*/  @P4 IADD3 R11, R100, 0x19, RZ ;  /* 0x00000019640b4810 */ /* 0x000fe40007ffe0ff */
[----:B------:R-:W2:Y:S01]  /*4fe0*/  LDL R100, [R1+0x5c] ;  /* 0x00005c0001647983 */ /* 0x000ea20000100800 */
[----:B------:R-:W-:Y:S01]  /*4ff0*/  @P2 FSEL R4, R4, -INF , !P5 ;  /* 0xff80000004042808 */ /* 0x000fe20006800000 */
[----:B------:R-:W-:Y:S01]  /*5000*/  FFMA.FTZ R7, R7, -UR5, R85 ;  /* 0x8000000507077c23 */ /* 0x000fe20008010055 */
[----:B---3--:R-:W-:Y:S01]  /*5010*/  FFMA.FTZ R8, R16, -UR5, R95 ;  /* 0x8000000510087c23 */ /* 0x008fe2000801005f */
[----:B------:R-:W-:Y:S02]  /*5020*/  I2FP.F32.S32 R9, R9 ;  /* 0x0000000900097245 */ /* 0x000fe40000201400 */
[----:B------:R-:W-:Y:S02]  /*5030*/  PLOP3.LUT P2, PT, PT, PT, UP1, 0x80, 0x0 ;  /* 0x000000000000781c */ /* 0x000fe40003f4f018 */
[----:B------:R-:W-:Y:S02]  /*5040*/  @P0 FSEL R8, R8, -INF , !P1 ;  /* 0xff80000008080808 */ /* 0x000fe40004800000 */
[----:B------:R-:W-:Y:S02]  /*5050*/  PLOP3.LUT P1, PT, PT, PT, UP1, 0x80, 0x0 ;  /* 0x000000000000781c */ /* 0x000fe40003f2f018 */
[----:B------:R-:W-:Y:S01]  /*5060*/  PLOP3.LUT P0, PT, PT, PT, UP1, 0x80, 0x0 ;  /* 0x000000000000781c */ /* 0x000fe20003f0f018 */
[--C-:B------:R-:W-:Y:S01]  /*5070*/  FFMA.FTZ R8, R8, UR15, -R5.reuse ;  /* 0x0000000f08087c23 */ /* 0x100fe20008010805 */
[----:B------:R-:W-:Y:S03]  /*5080*/  @P3 ISETP.GE.AND P3, PT, R11, UR8, PT ;  /* 0x000000080b003c0c */ /* 0x000fe6000bf66270 */
[----:B------:R1:W-:Y:S06]  /*5090*/  MUFU.EX2 R107, R8 ;  /* 0x00000008006b7308 */ /* 0x0003ec0000000800 */
[----:B------:R-:W-:Y:S02]  /*50a0*/  @P1 FSEL R7, R7, -INF , !P6 ;  /* 0xff80000007071808 */ /* 0x000fe40007000000 */
[----:B------:R-:W-:Y:S01]  /*50b0*/  PLOP3.LUT P1, PT, PT, PT, UP1, 0x80, 0x0 ;  /* 0x000000000000781c */ /* 0x000fe20003f2f018 */
[----:B-1----:R-:W-:Y:S01]  /*50c0*/  FFMA.FTZ R8, R4, UR15, -R5 ;  /* 0x0000000f04087c23 */ /* 0x002fe20008010805 */
[----:B------:R-:W-:Y:S03]  /*50d0*/  FFMA.FTZ R4, R9, -UR5, R84 ;  /* 0x8000000509047c23 */ /* 0x000fe60008010054 */
[----:B------:R1:W3:Y:S02]  /*50e0*/  MUFU.EX2 R106, R8 ;  /* 0x00000008006a7308 */ /* 0x0002e40000000800 */
[----:B------:R-:W-:Y:S01]  /*50f0*/  @P0 FSEL R4, R4, -INF , !P3 ;  /* 0xff80000004040808 */ /* 0x000fe20005800000 */
[--C-:B-1----:R-:W-:Y:S01]  /*5100*/  FFMA.FTZ R8, R7, UR15, -R6.reuse ;  /* 0x0000000f07087c23 */ /* 0x102fe20008010806 */
[----:B------:R-:W-:Y:S03]  /*5110*/  FFMA.FTZ R7, R10, -UR5, R93 ;  /* 0x800000050a077c23 */ /* 0x000fe6000801005d */
[----:B------:R-:W-:Y:S01]  /*5120*/  FFMA.FTZ R6, R4, UR15, -R6 ;  /* 0x0000000f04067c23 */ /* 0x000fe20008010806 */
[----:B------:R-:W-:Y:S02]  /*5130*/  FFMA.FTZ R4, R12, -UR5, R92 ;  /* 0x800000050c047c23 */ /* 0x000fe4000801005c */
[----:B------:R1:W-:Y:S01]  /*5140*/  MUFU.EX2 R99, R8 ;  /* 0x0000000800637308 */ /* 0x0003e20000000800 */
[----:B------:R-:W-:Y:S02]  /*5150*/  @P2 FSEL R7, R7, -INF , !P6 ;  /* 0xff80000007072808 */ /* 0x000fe40007000000 */
[----:B------:R-:W-:Y:S03]  /*5160*/  @P1 FSEL R4, R4, -INF , !P3 ;  /* 0xff80000004041808 */ /* 0x000fe60005800000 */
[--C-:B------:R-:W-:Y:S04]  /*5170*/  FFMA.FTZ R7, R7, UR15, -R5.reuse ;  /* 0x0000000f07077c23 */ /* 0x100fe80008010805 */
[----:B------:R4:W3:Y:S01]  /*5180*/  MUFU.EX2 R96, R6 ;  /* 0x0000000600607308 */ /* 0x0008e20000000800 */
[----:B------:R-:W-:Y:S01]  /*5190*/  FFMA.FTZ R5, R4, UR15, -R5 ;  /* 0x0000000f04057c23 */ /* 0x000fe20008010805 */
[----:B------:R-:W-:Y:S08]  /*51a0*/  F2FP.F16.F32.PACK_AB R4, R247, R249 ;  /* 0x000000f9f704723e */ /* 0x000ff000000000ff */
[----:B------:R3:W-:Y:S01]  /*51b0*/  MUFU.EX2 R104, R5 ;  /* 0x0000000500687308 */ /* 0x0007e20000000800 */
[----:B-1----:R-:W-:Y:S09]  /*51c0*/  F2FP.F16.F32.PACK_AB R8, R108, R109 ;  /* 0x0000006d6c08723e */ /* 0x002ff200000000ff */
[----:B------:R1:W2:Y:S01]  /*51d0*/  MUFU.EX2 R105, R7 ;  /* 0x0000000700697308 */ /* 0x0002a20000000800 */
[----:B----4-:R-:W-:Y:S05]  /*51e0*/  F2FP.F16.F32.PACK_AB R6, R250, R251 ;  /* 0x000000fbfa06723e */ /* 0x010fea00000000ff */
[----:B------:R4:W-:Y:S01]  /*51f0*/  STS [R103+0x14000], R6 ;  /* 0x0140000667007388 */ /* 0x0009e20000000800 */
[----:B---3--:R-:W-:Y:S05]  /*5200*/  F2FP.F16.F32.PACK_AB R5, R110, R111 ;  /* 0x0000006f6e05723e */ /* 0x008fea00000000ff */
[----:B------:R3:W-:Y:S01]  /*5210*/  STS [R103+0x14400], R5 ;  /* 0x0144000567007388 */ /* 0x0007e20000000800 */
[----:B-1----:R-:W-:Y:S04]  /*5220*/  F2FP.F16.F32.PACK_AB R7, R245, R248 ;  /* 0x000000f8f507723e */ /* 0x002fe800000000ff */
[----:B------:R1:W-:Y:S05]  /*5230*/  STS [R102+0x14000], R4 ;  /* 0x0140000466007388 */ /* 0x0003ea0000000800 */
[----:B------:R-:W-:Y:S05]  /*5240*/  STS [R102+0x14400], R8 ;  /* 0x0144000866007388 */ /* 0x000fea0000000800 */
[----:B--2---:R-:W-:Y:S01]  /*5250*/  STS [R101+0x14000], R7 ;  /* 0x0140000765007388 */ /* 0x004fe20000000800 */
[----:B----4-:R-:W-:Y:S05]  /*5260*/  F2FP.F16.F32.PACK_AB R6, R106, R107 ;  /* 0x0000006b6a06723e */ /* 0x010fea00000000ff */
[----:B------:R-:W-:Y:S01]  /*5270*/  STS [R101+0x14400], R6 ;  /* 0x0144000665007388 */ /* 0x000fe20000000800 */
[----:B---3--:R-:W-:Y:S02]  /*5280*/  F2FP.F16.F32.PACK_AB R5, R96, R99 ;  /* 0x000000636005723e */ /* 0x008fe400000000ff */
[----:B-1----:R-:W-:Y:S02]  /*5290*/  F2FP.F16.F32.PACK_AB R4, R104, R105 ;  /* 0x000000696804723e */ /* 0x002fe400000000ff */
[----:B------:R-:W-:Y:S04]  /*52a0*/  IADD3 R82, P0, R14, UR14, RZ ;  /* 0x0000000e0e527c10 */ /* 0x000fe8000ff1e0ff */
[----:B------:R-:W-:Y:S02]  /*52b0*/  IADD3.X R83, R13, UR13, RZ, P0, !PT ;  /* 0x0000000d0d537c10 */ /* 0x000fe400087fe4ff */
[----:B------:R-:W-:Y:S03]  /*52c0*/  PLOP3.LUT P0, PT, PT, PT, UP0, 0x80, 0x0 ;  /* 0x000000000000781c */ /* 0x000fe60003f0f008 */
[----:B------:R-:W2:Y:S05]  /*52d0*/  LDG.E R81, desc[UR6][R82.64] ;  /* 0x0000000652517981 */ /* 0x000eaa000c1e1900 */
[----:B------:R-:W3:Y:S05]  /*52e0*/  LDG.E R80, desc[UR6][R82.64+0x20] ;  /* 0x0000200652507981 */ /* 0x000eea000c1e1900 */
[----:B------:R-:W-:Y:S05]  /*52f0*/  STS [R100+0x14000], R5 ;  /* 0x0140000564007388 */ /* 0x000fea0000000800 */
[----:B------:R-:W-:Y:S05]  /*5300*/  STS [R100+0x14400], R4 ;  /* 0x0144000464007388 */ /* 0x000fea0000000800 */
[----:B------:R-:W1:Y:S05]  /*5310*/  LDSM.16.M88.4 R16, [R115+0x6000] ;  /* 0x006000007310783b */ /* 0x000e6a0000000200 */
[----:B------:R-:W4:Y:S05]  /*5320*/  LDSM.16.M88.4 R68, [R114+0x6000] ;  /* 0x006000007244783b */ /* 0x000f2a0000000200 */
[----:B------:R-:W4:Y:S05]  /*5330*/  LDSM.16.M88.4 R72, [R113+0x6000] ;  /* 0x006000007148783b */ /* 0x000f2a0000000200 */
[----:B------:R-:W4:Y:S01]  /*5340*/  LDSM.16.M88.4 R76, [R112+0x6000] ;  /* 0x00600000704c783b */ /* 0x000f220000000200 */
[C---:B-1----:R-:W-:Y:S06]  /*5350*/  HMMA.16816.F32 R4, R16.reuse, R148, RZ ;  /* 0x000000941004723c */ /* 0x042fec00000018ff */
[C---:B------:R-:W-:Y:S06]  /*5360*/  HMMA.16816.F32 R8, R16.reuse, R150, RZ ;  /* 0x000000961008723c */ /* 0x040fec00000018ff */
[C---:B------:R-:W-:Y:S06]  /*5370*/  HMMA.16816.F32 R12, R16.reuse, R152, RZ ;  /* 0x00000098100c723c */ /* 0x040fec00000018ff */
[----:B------:R-:W-:Y:S06]  /*5380*/  HMMA.16816.F32 R16, R16, R154, RZ ;  /* 0x0000009a1010723c */ /* 0x000fec00000018ff */
[C---:B----4-:R-:W-:Y:S06]  /*5390*/  HMMA.16816.F32 R4, R68.reuse, R156, R4 ;  /* 0x0000009c4404723c */ /* 0x050fec0000001804 */
        /* <DEDUP_REMOVED lines=8> */
[----:B------:R-:W4:Y:S05]  /*5420*/  LDSM.16.M88.4 R72, [R114+0x8000] ;  /* 0x008000007248783b */ /* 0x000f2a0000000200 */
        /* <DEDUP_REMOVED lines=10> */
[C---:B----4-:R-:W-:Y:S06]  /*54d0*/  HMMA.16816.F32 R4, R72.reuse, R188, R4 ;  /* 0x000000bc4804723c */ /* 0x050fec0000001804 */
[C---:B------:R-:W-:Y:S06]  /*54e0*/  HMMA.16816.F32 R8, R72.reuse, R190, R8 ;  /* 0x000000be4808723c */ /* 0x040fec0000001808 */
[C---:B------:R-:W-:Y:S06]  /*54f0*/  HMMA.16816.F32 R12, R72.reuse, R192, R12 ;  /* 0x000000c0480c723c */ /* 0x040fec000000180c */
[----:B------:R-:W-:Y:S01]  /*5500*/  HMMA.16816.F32 R16, R72, R194, R16 ;  /* 0x000000c24810723c */ /* 0x000fe20000001810 */
[----:B------:R4:W4:Y:S05]  /*5510*/  LDSM.16.M88.4 R72, [R115+0xa000] ;  /* 0x00a000007348783b */ /* 0x00092a0000000200 */
[C---:B------:R-:W-:Y:S06]  /*5520*/  HMMA.16816.F32 R4, R76.reuse, R196, R4 ;  /* 0x000000c44c04723c */ /* 0x040fec0000001804 */
[C---:B------:R-:W-:Y:S06]  /*5530*/  HMMA.16816.F32 R8, R76.reuse, R198, R8 ;  /* 0x000000c64c08723c */ /* 0x040fec0000001808 */
[C---:B------:R-:W-:Y:S06]  /*5540*/  HMMA.16816.F32 R12, R76.reuse, R200, R12 ;  /* 0x000000c84c0c723c */ /* 0x040fec000000180c */
[----:B------:R-:W-:Y:S01]  /*5550*/  HMMA.16816.F32 R16, R76, R202, R16 ;  /* 0x000000ca4c10723c */ /* 0x000fe20000001810 */
[----:B------:R2:W3:Y:S05]  /*5560*/  LDSM.16.M88.4 R76, [R114+0xa000] ;  /* 0x00a00000724c783b */ /* 0x0004ea0000000200 */
[C---:B-1----:R-:W-:Y:S01]  /*5570*/  HMMA.16816.F32 R4, R68.reuse, R204, R4 ;  /* 0x000000cc4404723c */ /* 0x042fe20000001804 */
[----:B----45:R1:W5:Y:S05]  /*5580*/  LDL.LU R115, [R1+0xc4] ;  /* 0x0000c40001737983 */ /* 0x03036a0000300800 */
[C---:B------:R-:W-:Y:S06]  /*5590*/  HMMA.16816.F32 R8, R68.reuse, R206, R8 ;  /* 0x000000ce4408723c */ /* 0x040fec0000001808 */
[C---:B------:R-:W-:Y:S06]  /*55a0*/  HMMA.16816.F32 R12, R68.reuse, R208, R12 ;  /* 0x000000d0440c723c */ /* 0x040fec000000180c */
[----:B------:R-:W-:Y:S01]  /*55b0*/  HMMA.16816.F32 R16, R68, R210, R16 ;  /* 0x000000d24410723c */ /* 0x000fe20000001810 */
[----:B------:R4:W1:Y:S05]  /*55c0*/  LDSM.16.M88.4 R68, [R113+0xa000] ;  /* 0x00a000007144783b */ /* 0x00086a0000000200 */
[C---:B------:R-:W-:Y:S01]  /*55d0*/  HMMA.16816.F32 R4, R72.reuse, R212, R4 ;  /* 0x000000d44804723c */ /* 0x040fe20000001804 */
[----:B--2---:R2:W5:Y:S05]  /*55e0*/  LDL.LU R114, [R1+0xc0] ;  /* 0x0000c00001727983 */ /* 0x00456a0000300800 */
[C---:B------:R-:W-:Y:S06]  /*55f0*/  HMMA.16816.F32 R8, R72.reuse, R214, R8 ;  /* 0x000000d64808723c */ /* 0x040fec0000001808 */
[C---:B------:R-:W-:Y:S06]  /*5600*/  HMMA.16816.F32 R12, R72.reuse, R216, R12 ;  /* 0x000000d8480c723c */ /* 0x040fec000000180c */
[----:B------:R-:W-:Y:S01]  /*5610*/  HMMA.16816.F32 R16, R72, R218, R16 ;  /* 0x000000da4810723c */ /* 0x000fe20000001810 */
[----:B------:R2:W1:Y:S05]  /*5620*/  LDSM.16.M88.4 R72, [R112+0xa000] ;  /* 0x00a000007048783b */ /* 0x00046a0000000200 */
[C---:B---3--:R-:W-:Y:S01]  /*5630*/  HMMA.16816.F32 R4, R76.reuse, R220, R4 ;  /* 0x000000dc4c04723c */ /* 0x048fe20000001804 */
[----:B----4-:R3:W5:Y:S05]  /*5640*/  LDL.LU R113, [R1+0xbc] ;  /* 0x0000bc0001717983 */ /* 0x01076a0000300800 */
[C---:B------:R-:W-:Y:S06]  /*5650*/  HMMA.16816.F32 R8, R76.reuse, R222, R8 ;  /* 0x000000de4c08723c */ /* 0x040fec0000001808 */
[C---:B------:R-:W-:Y:S06]  /*5660*/  HMMA.16816.F32 R12, R76.reuse, R224, R12 ;  /* 0x000000e04c0c723c */ /* 0x040fec000000180c */
[----:B------:R-:W-:Y:S01]  /*5670*/  HMMA.16816.F32 R16, R76, R226, R16 ;  /* 0x000000e24c10723c */ /* 0x000fe20000001810 */
[----:B--2---:R3:W5:Y:S05]  /*5680*/  LDL.LU R112, [R1+0xb8] ;  /* 0x0000b80001707983 */ /* 0x00476a0000300800 */
[C---:B-1----:R-:W-:Y:S06]  /*5690*/  HMMA.16816.F32 R4, R68.reuse, R228, R4 ;  /* 0x000000e44404723c */ /* 0x042fec0000001804 */
[C---:B------:R-:W-:Y:S06]  /*56a0*/  HMMA.16816.F32 R8, R68.reuse, R230, R8 ;  /* 0x000000e64408723c */ /* 0x040fec0000001808 */
[C---:B------:R-:W-:Y:S06]  /*56b0*/  HMMA.16816.F32 R12, R68.reuse, R232, R12 ;  /* 0x000000e8440c723c */ /* 0x040fec000000180c */
[----:B------:R-:W-:Y:S06]  /*56c0*/  HMMA.16816.F32 R16, R68, R234, R16 ;  /* 0x000000ea4410723c */ /* 0x000fec0000001810 */
[C---:B------:R-:W-:Y:S06]  /*56d0*/  HMMA.16816.F32 R4, R72.reuse, R236, R4 ;  /* 0x000000ec4804723c */ /* 0x040fec0000001804 */
        /* <DEDUP_REMOVED lines=52> */
[----:B-1----:R-:W-:Y:S01]  /*5a20*/  FADD.FTZ R4, -R80, R7 ;  /* 0x0000000750047221 */ /* 0x002fe20000010100 */
        /* <DEDUP_REMOVED lines=26> */
[----:B------:R-:W-:Y:S02]  /*5bd0*/  FMUL.FTZ R10, R10, UR10 ;  /* 0x0000000a0a0a7c20 */ /* 0x000fe40008410000 */
        /* <DEDUP_REMOVED lines=14> */
[----:B------:R-:W-:Y:S03]  /*5cc0*/  FMUL.FTZ R12, R12, R15 ;  /* 0x0000000f0c0c7220 */ /* 0x000fe60000410000 */
[----:B------:R-:W-:Y:S05]  /*5cd0*/  STS [R101+0x12400], R5 ;  /* 0x0124000565007388 */ /* 0x000fea0000000800 */
[----:B------:R-:W-:Y:S01]  /*5ce0*/  STS [R100+0x12000], R7 ;  /* 0x0120000764007388 */ /* 0x000fe20000000800 */
[----:B-1----:R-:W-:Y:S04]  /*5cf0*/  F2FP.F16.F32.PACK_AB R4, R12, R13 ;  /* 0x0000000d0c04723e */ /* 0x002fe800000000ff */
[----:B------:R3:W5:Y:S05]  /*5d00*/  LDL.LU R111, [R1+0xb4] ;  /* 0x0000b400016f7983 */ /* 0x00076a0000300800 */
[----:B------:R-:W-:Y:S01]  /*5d10*/  STS [R100+0x12400], R4 ;  /* 0x0124000464007388 */ /* 0x000fe20000000800 */
[----:B------:R-:W-:Y:S06]  /*5d20*/  BAR.SYNC.DEFER_BLOCKING 0x0 ;  /* 0x0000000000007b1d */ /* 0x000fec0000010000 */
[----:B------:R-:W-:Y:S05]  /*5d30*/  LDSM.16.MT88.4 R4, [R3+0x14000] ;  /* 0x014000000304783b */ /* 0x000fea0000004200 */
[----:B------:R-:W1:Y:S05]  /*5d40*/  LDSM.16.MT88.4 R8, [R0+0x6000] ;  /* 0x006000000008783b */ /* 0x000e6a0000004200 */
[----:B------:R3:W5:Y:S05]  /*5d50*/  LDL.LU R110, [R1+0xb0] ;  /* 0x0000b000016e7983 */ /* 0x00076a0000300800 */
[----:B------:R3:W5:Y:S05]  /*5d60*/  LDL.LU R109, [R1+0xac] ;  /* 0x0000ac00016d7983 */ /* 0x00076a0000300800 */
[----:B------:R-:W2:Y:S05]  /*5d70*/  LDSM.16.MT88.4 R12, [R2+0x14000] ;  /* 0x01400000020c783b */ /* 0x000eaa0000004200 */
[----:B------:R3:W5:Y:S05]  /*5d80*/  LDL.LU R108, [R1+0xa8] ;  /* 0x0000a800016c7983 */ /* 0x00076a0000300800 */
[----:B------:R3:W5:Y:S05]  /*5d90*/  LDL.LU R107, [R1+0xa4] ;  /* 0x0000a400016b7983 */ /* 0x00076a0000300800 */
[----:B------:R3:W5:Y:S05]  /*5da0*/  LDL.LU R106, [R1+0xa0] ;  /* 0x0000a000016a7983 */ /* 0x00076a0000300800 */
[----:B------:R3:W5:Y:S05]  /*5db0*/  LDL.LU R105, [R1+0x9c] ;  /* 0x00009c0001697983 */ /* 0x00076a0000300800 */
[----:B------:R-:W4:Y:S05]  /*5dc0*/  LDSM.16.MT88.4 R16, [R0+0x8000] ;  /* 0x008000000010783b */ /* 0x000f2a0000004200 */
[----:B------:R3:W5:Y:S01]  /*5dd0*/  LDL.LU R104, [R1+0x98] ;  /* 0x0000980001687983 */ /* 0x0007620000300800 */
[-C--:B-1----:R-:W-:Y:S04]  /*5de0*/  HMMA.16816.F32 R20, R4, R8.reuse, R20 ;  /* 0x000000080414723c */ /* 0x082fe80000001814 */
[----:B------:R3:W5:Y:S05]  /*5df0*/  LDL.LU R103, [R1+0x94] ;  /* 0x0000940001677983 */ /* 0x00076a0000300800 */
[----:B------:R3:W5:Y:S05]  /*5e00*/  LDL.LU R102, [R1+0x90] ;  /* 0x0000900001667983 */ /* 0x00076a0000300800 */
[----:B------:R3:W5:Y:S01]  /*5e10*/  LDL.LU R101, [R1+0x8c] ;  /* 0x00008c0001657983 */ /* 0x0007620000300800 */
[C---:B--2---:R-:W-:Y:S04]  /*5e20*/  HMMA.16816.F32 R24, R12.reuse, R8, R24 ;  /* 0x000000080c18723c */ /* 0x044fe80000001818 */
[----:B------:R3:W5:Y:S02]  /*5e30*/  LDL.LU R100, [R1+0x88] ;  /* 0x0000880001647983 */ /* 0x0007640000300800 */
[-C--:B------:R-:W-:Y:S03]  /*5e40*/  HMMA.16816.F32 R28, R12, R10.reuse, R28 ;  /* 0x0000000a0c1c723c */ /* 0x080fe6000000181c */
[----:B------:R3:W5:Y:S05]  /*5e50*/  LDL R96, [R1+0x6c] ;  /* 0x00006c0001607983 */ /* 0x00076a0000100800 */
[----:B------:R-:W1:Y:S01]  /*5e60*/  LDSM.16.MT88.4 R68, [R0+0xa000] ;  /* 0x00a000000044783b */ /* 0x000e620000004200 */
[C---:B------:R-:W-:Y:S04]  /*5e70*/  HMMA.16816.F32 R32, R4.reuse, R10, R32 ;  /* 0x0000000a0420723c */ /* 0x040fe80000001820 */
[----:B------:R-:W-:Y:S02]  /*5e80*/  LDSM.16.MT88.4 R72, [R3+0x14800] ;  /* 0x014800000348783b */ /* 0x000fe40000004200 */
[-C--:B----4-:R-:W-:Y:S03]  /*5e90*/  HMMA.16816.F32 R36, R4, R16.reuse, R36 ;  /* 0x000000100424723c */ /* 0x090fe60000001824 */
[----:B------:R-:W2:Y:S03]  /*5ea0*/  LDSM.16.MT88.4 R76, [R0+0x6800] ;  /* 0x00680000004c783b */ /* 0x000ea60000004200 */
[C---:B------:R-:W-:Y:S02]  /*5eb0*/  HMMA.16816.F32 R40, R12.reuse, R16, R40 ;  /* 0x000000100c28723c */ /* 0x040fe40000001828 */
[----:B------:R-:W4:Y:S04]  /*5ec0*/  LDSM.16.MT88.4 R80, [R2+0x14800] ;  /* 0x014800000250783b */ /* 0x000f280000004200 */
[-C--:B------:R-:W-:Y:S01]  /*5ed0*/  HMMA.16816.F32 R44, R12, R18.reuse, R44 ;  /* 0x000000120c2c723c */ /* 0x080fe2000000182c */
[----:B------:R-:W3:Y:S05]  /*5ee0*/  LDSM.16.MT88.4 R84, [R0+0x8800] ;  /* 0x008800000054783b */ /* 0x000eea0000004200 */
[C---:B------:R-:W-:Y:S01]  /*5ef0*/  HMMA.16816.F32 R48, R4.reuse, R18, R48 ;  /* 0x000000120430723c */ /* 0x040fe20000001830 */
[----:B------:R-:W3:Y:S05]  /*5f00*/  LDSM.16.MT88.4 R8, [R0+0xa800] ;  /* 0x00a800000008783b */ /* 0x000eea0000004200 */
[----:B------:R-:W-:Y:S05]  /*5f10*/  LDSM.16.MT88.4 R16, [R2+0x15000] ;  /* 0x015000000210783b */ /* 0x000fea0000004200 */
[----:B------:R-:W-:Y:S01]  /*5f20*/  LDSM.16.MT88.4 R88, [R0+0x7800] ;  /* 0x007800000058783b */ /* 0x000fe20000004200 */
[-C--:B-1----:R-:W-:Y:S04]  /*5f30*/  HMMA.16816.F32 R52, R4, R68.reuse, R52 ;  /* 0x000000440434723c */ /* 0x082fe80000001834 */
[----:B------:R-:W-:Y:S02]  /*5f40*/  LDSM.16.MT88.4 R92, [R2+0x15800] ;  /* 0x01580000025c783b */ /* 0x000fe40000004200 */
[C---:B------:R-:W-:Y:S06]  /*5f50*/  HMMA.16816.F32 R56, R12.reuse, R68, R56 ;  /* 0x000000440c38723c */ /* 0x040fec0000001838 */
[-C--:B------:R-:W-:Y:S01]  /*5f60*/  HMMA.16816.F32 R60, R12, R70.reuse, R60 ;  /* 0x000000460c3c723c */ /* 0x080fe2000000183c */
[----:B------:R-:W-:Y:S05]  /*5f70*/  LDSM.16.MT88.4 R12, [R0+0x7000] ;  /* 0x00700000000c783b */ /* 0x000fea0000004200 */
[----:B------:R-:W-:Y:S01]  /*5f80*/  HMMA.16816.F32 R64, R4, R70, R64 ;  /* 0x000000460440723c */ /* 0x000fe20000001840 */
[----:B------:R-:W1:Y:S05]  /*5f90*/  LDSM.16.MT88.4 R4, [R3+0x15000] ;  /* 0x015000000304783b */ /* 0x000e6a0000004200 */
[-C--:B--2---:R-:W-:Y:S01]  /*5fa0*/  HMMA.16816.F32 R20, R72, R76.reuse, R20 ;  /* 0x0000004c4814723c */ /* 0x084fe20000001814 */
[----:B------:R-:W2:Y:S05]  /*5fb0*/  LDSM.16.MT88.4 R68, [R0+0x9000] ;  /* 0x009000000044783b */ /* 0x000eaa0000004200 */
[C---:B----4-:R-:W-:Y:S06]  /*5fc0*/  HMMA.16816.F32 R24, R80.reuse, R76, R24 ;  /* 0x0000004c5018723c */ /* 0x050fec0000001818 */
[-C--:B------:R-:W-:Y:S06]  /*5fd0*/  HMMA.16816.F32 R28, R80, R78.reuse, R28 ;  /* 0x0000004e501c723c */ /* 0x080fec000000181c */
[C---:B------:R-:W-:Y:S01]  /*5fe0*/  HMMA.16816.F32 R32, R72.reuse, R78, R32 ;  /* 0x0000004e4820723c */ /* 0x040fe20000001820 */
[----:B------:R-:W4:Y:S05]  /*5ff0*/  LDSM.16.MT88.4 R76, [R0+0xb000] ;  /* 0x00b00000004c783b */ /* 0x000f2a0000004200 */
[-C--:B---3--:R-:W-:Y:S06]  /*6000*/  HMMA.16816.F32 R36, R72, R84.reuse, R36 ;  /* 0x000000544824723c */ /* 0x088fec0000001824 */
[C---:B------:R-:W-:Y:S06]  /*6010*/  HMMA.16816.F32 R40, R80.reuse, R84, R40 ;  /* 0x000000545028723c */ /* 0x040fec0000001828 */
[-C--:B------:R-:W-:Y:S06]  /*6020*/  HMMA.16816.F32 R44, R80, R86.reuse, R44 ;  /* 0x00000056502c723c */ /* 0x080fec000000182c */
[C---:B------:R-:W-:Y:S01]  /*6030*/  HMMA.16816.F32 R48, R72.reuse, R86, R48 ;  /* 0x000000564830723c */ /* 0x040fe20000001830 */
[----:B------:R-:W3:Y:S05]  /*6040*/  LDSM.16.MT88.4 R84, [R3+0x15800] ;  /* 0x015800000354783b */ /* 0x000eea0000004200 */
[-C--:B------:R-:W-:Y:S06]  /*6050*/  HMMA.16816.F32 R52, R72, R8.reuse, R52 ;  /* 0x000000084834723c */ /* 0x080fec0000001834 */
[C---:B------:R-:W-:Y:S06]  /*6060*/  HMMA.16816.F32 R56, R80.reuse, R8, R56 ;  /* 0x000000085038723c */ /* 0x040fec0000001838 */
[-C--:B------:R-:W-:Y:S01]  /*6070*/  HMMA.16816.F32 R60, R80, R10.reuse, R60 ;  /* 0x0000000a503c723c */ /* 0x080fe2000000183c */
[----:B------:R-:W3:Y:S05]  /*6080*/  LDSM.16.MT88.4 R80, [R0+0x9800] ;  /* 0x009800000050783b */ /* 0x000eea0000004200 */
[----:B------:R-:W-:Y:S01]  /*6090*/  HMMA.16816.F32 R64, R72, R10, R64 ;  /* 0x0000000a4840723c */ /* 0x000fe20000001840 */
[----:B------:R-:W3:Y:S05]  /*60a0*/  LDSM.16.MT88.4 R8, [R0+0xb800] ;  /* 0x00b800000008783b */ /* 0x000eea0000004200 */
[-C--:B-1----:R-:W-:Y:S01]  /*60b0*/  HMMA.16816.F32 R20, R4, R12.reuse, R20 ;  /* 0x0000000c0414723c */ /* 0x082fe20000001814 */
[----:B------:R-:W-:Y:S05]  /*60c0*/  BAR.SYNC.DEFER_BLOCKING 0x0 ;  /* 0x0000000000007b1d */ /* 0x000fea0000010000 */
[C---:B------:R-:W-:Y:S06]  /*60d0*/  HMMA.16816.F32 R24, R16.reuse, R12, R24 ;  /* 0x0000000c1018723c */ /* 0x040fec0000001818 */
[-C--:B------:R-:W-:Y:S06]  /*60e0*/  HMMA.16816.F32 R28, R16, R14.reuse, R28 ;  /* 0x0000000e101c723c */ /* 0x080fec000000181c */
[C---:B------:R-:W-:Y:S06]  /*60f0*/  HMMA.16816.F32 R32, R4.reuse, R14, R32 ;  /* 0x0000000e0420723c */ /* 0x040fec0000001820 */
[-C--:B--2---:R-:W-:Y:S06]  /*6100*/  HMMA.16816.F32 R36, R4, R68.reuse, R36 ;  /* 0x000000440424723c */ /* 0x084fec0000001824 */
[C---:B------:R-:W-:Y:S06]  /*6110*/  HMMA.16816.F32 R40, R16.reuse, R68, R40 ;  /* 0x000000441028723c */ /* 0x040fec0000001828 */
[-C--:B------:R-:W-:Y:S06]  /*6120*/  HMMA.16816.F32 R44, R16, R70.reuse, R44 ;  /* 0x00000046102c723c */ /* 0x080fec000000182c */
[C---:B------:R-:W-:Y:S06]  /*6130*/  HMMA.16816.F32 R48, R4.reuse, R70, R48 ;  /* 0x000000460430723c */ /* 0x040fec0000001830 */
[-C--:B----4-:R-:W-:Y:S06]  /*6140*/  HMMA.16816.F32 R52, R4, R76.reuse, R52 ;  /* 0x0000004c0434723c */ /* 0x090fec0000001834 */
[C---:B------:R-:W-:Y:S06]  /*6150*/  HMMA.16816.F32 R56, R16.reuse, R76, R56 ;  /* 0x0000004c1038723c */ /* 0x040fec0000001838 */
[-C--:B------:R-:W-:Y:S06]  /*6160*/  HMMA.16816.F32 R60, R16, R78.reuse, R60 ;  /* 0x0000004e103c723c */ /* 0x080fec000000183c */
[----:B------:R-:W-:Y:S06]  /*6170*/  HMMA.16816.F32 R64, R4, R78, R64 ;  /* 0x0000004e0440723c */ /* 0x000fec0000001840 */
[-C--:B---3--:R-:W-:Y:S06]  /*6180*/  HMMA.16816.F32 R20, R84, R88.reuse, R20 ;  /* 0x000000585414723c */ /* 0x088fec0000001814 */
        /* <DEDUP_REMOVED lines=67> */
.L_x_831:
        /* <DEDUP_REMOVED lines=430> */
.L_x_832:
        /* <DEDUP_REMOVED lines=175> */
.L_x_834:
        /* <DEDUP_REMOVED lines=19> */
.L_x_835:
        /* <DEDUP_REMOVED lines=53> */
.L_x_837:
[----:B------:R-:W-:Y:S05]  /*9010*/  BSYNC B0 ;  /* 0x0000000000007941 */ /* 0x000fea0003800000 */
.L_x_836:
        /* <DEDUP_REMOVED lines=20> */
.L_x_839:
[----:B------:R-:W-:Y:S05]  /*9160*/  BSYNC B0 ;  /* 0x0000000000007941 */ /* 0x000fea0003800000 */
.L_x_838:
        /* <DEDUP_REMOVED lines=35> */
.L_x_841:
[----:B------:R-:W-:Y:S05]  /*93a0*/  BSYNC B0 ;  /* 0x0000000000007941 */ /* 0x000fea0003800000 */
.L_x_840:
        /* <DEDUP_REMOVED lines=21> */
.L_x_814:
        /* <DEDUP_REMOVED lines=24> */
.L_x_843:
        /* <DEDUP_REMOVED lines=22> */
.L_x_844:
        /* <DEDUP_REMOVED lines=42> */
.L_x_846:
[----:B------:R-:W-:Y:S05]  /*9a80*/  BSYNC B0 ;  /* 0x0000000000007941 */ /* 0x000fea0003800000 */
.L_x_845:
        /* <DEDUP_REMOVED lines=19> */
.L_x_848:
[----:B------:R-:W-:Y:S05]  /*9bc0*/  BSYNC B0 ;  /* 0x0000000000007941 */ /* 0x000fea0003800000 */
.L_x_847:
        /* <DEDUP_REMOVED lines=32> */
.L_x_850:
[----:B------:R-:W-:Y:S05]  /*9dd0*/  BSYNC B0 ;  /* 0x0000000000007941 */ /* 0x000fea0003800000 */
.L_x_849:
        /* <DEDUP_REMOVED lines=19> */
.L_x_842:
[----:B------:R-:W-:Y:S05]  /*9f10*/  BSYNC B1 ;  /* 0x0000000000017941 */ /* 0x000fea0003800000 */
.L_x_809:
[----:B------:R-:W-:Y:S02]  /*9f20*/  ULDC UR5, c[0x0][0xc] ;  /* 0x0000030000057ab9 */ /* 0x000fe40000000800 */
[----:B------:R-:W-:-:S04]  /*9f30*/  UIADD3 UR40, UR5, UR40, URZ ;  /* 0x0000002805287290 */ /* 0x000fc8000fffe03f */
[----:B------:R-:W-:-:S06]  /*9f40*/  UISETP.GE.AND UP0, UPT, UR40, UR60, UPT ;  /* 0x0000003c2800728c */ /* 0x000fcc000bf06270 */
[----:B------:R-:W-:-:S13]  /*9f50*/  PLOP3.LUT P0, PT, PT, PT, UP0, 0x80, 0x0 ;  /* 0x000000000000781c */ /* 0x000fda0003f0f008 */
[----:B------:R-:W-:Y:S05]  /*9f60*/  @P0 BRA `(.L_x_851) ;  /* 0x0000000000040947 */ /* 0x000fea0003800000 */
[----:B------:R-:W-:Y:S05]  /*9f70*/  BRA `(.L_x_852) ;  /* 0xffffff6800ec7947 */ /* 0x000fea000383ffff */
.L_x_851:
[----:B------:R-:W-:Y:S05]  /*9f80*/  EXIT ;  /* 0x000000000000794d */ /* 0x000fea0003800000 */
.L_x_853:
        /* <DEDUP_REMOVED lines=15> */
.L_x_1602:


//--------------------- .text._ZN5flash44flash_bwd_dq_dk_dv_loop_seqk_parallel_kernelI23Flash_bwd_kernel_traitsILi192ELi64ELi64ELi8ELi4ELi2ELi2ELb1ELb1EN7cutlass6half_tE19Flash_kernel_traitsILi192ELi64ELi64ELi8ES3_EELb1ELb0ELb1ELb0ELb0ELb1ELb0EEEvNS_16Flash_bwd_paramsE --------------------------
	.section	.text._ZN5flash44flash_bwd_dq_dk_dv_loop_seqk_parallel_kernelI23Flash_bwd_kernel_traitsILi192ELi64ELi64ELi8ELi4ELi2ELi2ELb1ELb1EN7cutlass6half_tE19Flash_kernel_traitsILi192ELi64ELi64ELi8ES3_EELb1ELb0ELb1ELb0ELb0ELb1ELb0EEEvNS_16Flash_bwd_paramsE,"ax",@progbits
	.align	128
        .global         _ZN5flash44flash_bwd_dq_dk_dv_loop_seqk_parallel_kernelI23Flash_bwd_kernel_traitsILi192ELi64ELi64ELi8ELi4ELi2ELi2ELb1ELb1EN7cutlass6half_tE19Flash_kernel_traitsILi192ELi64ELi64ELi8ES3_EELb1ELb0ELb1ELb0ELb0ELb1ELb0EEEvNS_16Flash_bwd_paramsE
        .type           _ZN5flash44flash_bwd_dq_dk_dv_loop_seqk_parallel_kernelI23Flash_bwd_kernel_traitsILi192ELi64ELi64ELi8ELi4ELi2ELi2ELb1ELb1EN7cutlass6half_tE19Flash_kernel_traitsILi192ELi64ELi64ELi8ES3_EELb1ELb0ELb1ELb0ELb0ELb1ELb0EEEvNS_16Flash_bwd_paramsE,@function
        .size           _ZN5flash44flash_bwd_dq_dk_dv_loop_seqk_parallel_kernelI23Flash_bwd_kernel_traitsILi192ELi64ELi64ELi8ELi4ELi2ELi2ELb1ELb1EN7cutlass6half_tE19Flash_kernel_traitsILi192ELi64ELi64ELi8ES3_EELb1ELb0ELb1ELb0ELb0ELb1ELb0EEEvNS_16Flash_bwd_paramsE,(.L_x_1603 - _ZN5flash44flash_bwd_dq_dk_dv_loop_seqk_parallel_kernelI23Flash_bwd_kernel_traitsILi192ELi64ELi64ELi8ELi4ELi2ELi2ELb1ELb1EN7cutlass6half_tE19Flash_kernel_traitsILi192ELi64ELi64ELi8ES3_EELb1ELb0ELb1ELb0ELb0ELb1ELb0EEEvNS_16Flash_bwd_paramsE)
        .other          _ZN5flash44flash_bwd_dq_dk_dv_loop_seqk_parallel_kernelI23Flash_bwd_kernel_traitsILi192ELi64ELi64ELi8ELi4ELi2ELi2ELb1ELb1EN7cutlass6half_tE19Flash_kernel_traitsILi192ELi64ELi64ELi8ES3_EELb1ELb0ELb1ELb0ELb0ELb1ELb0EEEvNS_16Flash_bwd_paramsE,@"STO_CUDA_ENTRY STV_DEFAULT"
_ZN5flash44flash_bwd_dq_dk_dv_loop_seqk_parallel_kernelI23Flash_bwd_kernel_traitsILi192ELi64ELi64ELi8ELi4ELi2ELi2ELb1ELb1EN7cutlass6half_tE19Flash_kernel_traitsILi192ELi64ELi64ELi8ES3_EELb1ELb0ELb1ELb0ELb0ELb1ELb0EEEvNS_16Flash_bwd_paramsE:
.text._ZN5flash44flash_bwd_dq_dk_dv_loop_seqk_parallel_kernelI23Flash_bwd_kernel_traitsILi192ELi64ELi64ELi8ELi4ELi2ELi2ELb1ELb1EN7cutlass6half_tE19Flash_kernel_traitsILi192ELi64ELi64ELi8ES3_EELb1ELb0ELb1ELb0ELb0ELb1ELb0EEEvNS_16Flash_bwd_paramsE:
        /* <DEDUP_REMOVED lines=22> */
[CC--:B------:R-:W-:Y:S02]  /*0160*/  LEA.HI R12, R2.reuse, R8.reuse, RZ, 0x3 ;  /* 0x00000008020c7211 */ /* 0x0c0fe400078f18ff */
[CC--:B-1----:R-:W-:Y:S02]  /*0170*/  LEA.HI R0, R2.reuse, R8.reuse, RZ, 0x5 ;  /* 0x0000000802007211 */ /* 0x0c2fe400078f28ff */
        /* <DEDUP_REMOVED lines=8> */
[----:B------:R-:W-:Y:S01]  /*0200*/  IMAD.IADD R10, R8, 0x1, -R4 ;  /* 0x00000001080a7824 */ /* 0x000fe200078e0a04 */
[----:B------:R-:W-:Y:S01]  /*0210*/  LOP3.LUT R5, R12, 0xfffffff8, RZ, 0xc0, !PT ;  /* 0xfffffff80c057812 */ /* 0x000fe200078ec0ff */
[C---:B------:R-:W-:Y:S01]  /*0220*/  IMAD.IADD R11, R8.reuse, 0x1, -R6 ;  /* 0x00000001080b7824 */ /* 0x040fe200078e0a06 */
[--C-:B------:R-:W-:Y:S01]  /*0230*/  SHF.R.S32.HI R4, RZ, 0x5, R0.reuse ;  /* 0x00000005ff047819 */ /* 0x100fe20000011400 */
[C---:B------:R-:W-:Y:S01]  /*0240*/  IMAD.IADD R18, R8.reuse, 0x1, -R7 ;  /* 0x0000000108127824 */ /* 0x040fe200078e0a07 */
[----:B------:R-:W-:Y:S01]  /*0250*/  SHF.R.S32.HI R7, RZ, 0x1f, R0 ;  /* 0x0000001fff077819 */ /* 0x000fe20000011400 */
[----:B------:R-:W-:Y:S01]  /*0260*/  IMAD.IADD R5, R8, 0x1, -R5 ;  /* 0x0000000108057824 */ /* 0x000fe200078e0a05 */
[----:B------:R-:W-:-:S02]  /*0270*/  SHF.R.S32.HI R6, RZ, 0x4, R3 ;  /* 0x00000004ff067819 */ /* 0x000fc40000011403 */
[--C-:B------:R-:W-:Y:S02]  /*0280*/  SHF.R.S32.HI R8, RZ, 0x2, R2.reuse ;  /* 0x00000002ff087819 */ /* 0x100fe40000011402 */
[----:B------:R-:W-:Y:S02]  /*0290*/  SHF.R.S32.HI R9, RZ, 0x1f, R2 ;  /* 0x0000001fff097819 */ /* 0x000fe40000011402 */
[----:B------:R-:W-:Y:S02]  /*02a0*/  LEA.HI R2, R7, R4, RZ, 0x2 ;  /* 0x0000000407027211 */ /* 0x000fe400078f10ff */
[----:B------:R-:W-:Y:S02]  /*02b0*/  LEA.HI R3, R3, R6, RZ, 0x1 ;  /* 0x0000000603037211 */ /* 0x000fe400078f08ff */
[----:B------:R-:W-:Y:S02]  /*02c0*/  SHF.R.S32.HI R13, RZ, 0x3, R12 ;  /* 0x00000003ff0d7819 */ /* 0x000fe4000001140c */
[----:B------:R-:W-:-:S02]  /*02d0*/  LEA.HI R0, R0, R4, RZ, 0x1 ;  /* 0x0000000400007211 */ /* 0x000fc400078f08ff */
[----:B------:R-:W-:Y:S01]  /*02e0*/  LOP3.LUT R7, R2, 0xfffffffc, RZ, 0xc0, !PT ;  /* 0xfffffffc02077812 */ /* 0x000fe200078ec0ff */
[----:B------:R-:W-:Y:S01]  /*02f0*/  IMAD.SHL.U32 R13, R13, 0x40, RZ ;  /* 0x000000400d0d7824 */ /* 0x000fe200078e00ff */
[----:B------:R-:W-:Y:S02]  /*0300*/  LOP3.LUT R3, R3, 0xfffffffe, RZ, 0xc0, !PT ;  /* 0xfffffffe03037812 */ /* 0x000fe400078ec0ff */
[----:B------:R-:W-:Y:S01]  /*0310*/  LOP3.LUT R0, R0, 0xfffffffe, RZ, 0xc0, !PT ;  /* 0xfffffffe00007812 */ /* 0x000fe200078ec0ff */
[----:B------:R-:W-:Y:S01]  /*0320*/  IMAD.IADD R20, R4, 0x1, -R7 ;  /* 0x0000000104147824 */ /* 0x000fe200078e0a07 */
[----:B------:R-:W-:Y:S01]  /*0330*/  LEA.HI R2, R9, R8, RZ, 0x3 ;  /* 0x0000000809027211 */ /* 0x000fe200078f18ff */
[----:B------:R-:W-:Y:S01]  /*0340*/  IMAD.IADD R14, R6, 0x1, -R3 ;  /* 0x00000001060e7824 */ /* 0x000fe200078e0a03 */
[C---:B------:R-:W-:Y:S01]  /*0350*/  LOP3.LUT P4, RZ, R5.reuse, 0x2, RZ, 0xc0, !PT ;  /* 0x0000000205ff7812 */ /* 0x040fe2000788c0ff */
[----:B------:R-:W-:Y:S01]  /*0360*/  IMAD.IADD R15, R4, 0x1, -R0 ;  /* 0x00000001040f7824 */ /* 0x000fe200078e0a00 */
[----:B------:R-:W-:Y:S01]  /*0370*/  LOP3.LUT R2, R2, 0xfffffff8, RZ, 0xc0, !PT ;  /* 0xfffffff802027812 */ /* 0x000fe200078ec0ff */
[----:B------:R-:W-:Y:S01]  /*0380*/  IMAD.SHL.U32 R3, R5, 0x8, RZ ;  /* 0x0000000805037824 */ /* 0x000fe200078e00ff */
[----:B------:R-:W-:Y:S01]  /*0390*/  LOP3.LUT R0, R13, 0x1c0, RZ, 0xc0, !PT ;  /* 0x000001c00d007812 */ /* 0x000fe200078ec0ff */
[----:B------:R-:W-:Y:S01]  /*03a0*/  STL [R1+0x74], R20 ;  /* 0x0000741401007387 */ /* 0x000fe20000100800 */
[----:B------:R-:W-:Y:S01]  /*03b0*/  SHF.R.S32.HI R4, RZ, 0x1f, R10 ;  /* 0x0000001fff047819 */ /* 0x000fe2000001140a */
[----:B------:R-:W-:Y:S01]  /*03c0*/  IMAD.IADD R8, R8, 0x1, -R2 ;  /* 0x0000000108087824 */ /* 0x000fe200078e0a02 */
[----:B------:R-:W-:-:S02]  /*03d0*/  LOP3.LUT R3, R0, 0x38, R3, 0xf8, !PT ;  /* 0x0000003800037812 */ /* 0x000fc400078ef803 */
[----:B------:R-:W-:Y:S01]  /*03e0*/  SHF.R.U32.HI R2, RZ, 0x3, R0 ;  /* 0x00000003ff027819 */ /* 0x000fe20000011600 */
[C---:B------:R-:W-:Y:S01]  /*03f0*/  IMAD.SHL.U32 R0, R5.reuse, 0x40, RZ ;  /* 0x0000004005007824 */ /* 0x040fe200078e00ff */
[----:B------:R-:W-:Y:S02]  /*0400*/  LOP3.LUT P3, RZ, R5, 0x4, RZ, 0xc0, !PT ;  /* 0x0000000405ff7812 */ /* 0x000fe4000786c0ff */
[----:B------:R-:W-:Y:S01]  /*0410*/  LOP3.LUT R9, R3, R2, RZ, 0x3c, !PT ;  /* 0x0000000203097212 */ /* 0x000fe200078e3cff */
[----:B------:R-:W-:Y:S01]  /*0420*/  IMAD.SHL.U32 R2, R15, 0x10, RZ ;  /* 0x000000100f027824 */ /* 0x000fe200078e00ff */
[----:B------:R-:W-:Y:S02]  /*0430*/  LOP3.LUT R0, R0, 0x1c0, RZ, 0xc0, !PT ;  /* 0x000001c000007812 */ /* 0x000fe400078ec0ff */
[----:B------:R-:W-:Y:S02]  /*0440*/  SHF.R.S32.HI R3, RZ, 0x1f, R11 ;  /* 0x0000001fff037819 */ /* 0x000fe4000001140b */
[----:B------:R-:W-:-:S02]  /*0450*/  LOP3.LUT R5, R0, 0x10, R2, 0xf8, !PT ;  /* 0x0000001000057812 */ /* 0x000fc400078ef802 */
[----:B------:R-:W-:Y:S02]  /*0460*/  LEA.HI R19, R4, R10, RZ, 0x2 ;  /* 0x0000000a04137211 */ /* 0x000fe400078f10ff */
[----:B------:R-:W-:Y:S01]  /*0470*/  LEA.HI R13, R3, R11, RZ, 0x3 ;  /* 0x0000000b030d7211 */ /* 0x000fe200078f18ff */
[----:B------:R-:W-:Y:S01]  /*0480*/  IMAD.SHL.U32 R3, R14, 0x200, RZ ;  /* 0x000002000e037824 */ /* 0x000fe200078e00ff */
[----:B------:R-:W-:Y:S02]  /*0490*/  SHF.R.S32.HI R21, RZ, 0x7, R16 ;  /* 0x00000007ff157819 */ /* 0x000fe40000011410 */
[----:B------:R-:W-:Y:S02]  /*04a0*/  LOP3.LUT R4, R0, 0x8, R12, 0xf8, !PT ;  /* 0x0000000800047812 */ /* 0x000fe400078ef80c */
[----:B------:R-:W-:Y:S01]  /*04b0*/  SHF.R.U32.HI R2, RZ, 0x3, R0 ;  /* 0x00000003ff027819 */ /* 0x000fe20000011600 */
[----:B------:R-:W-:Y:S01]  /*04c0*/  IMAD.SHL.U32 R10, R21, 0x20, RZ ;  /* 0x00000020150a7824 */ /* 0x000fe200078e00ff */
[----:B------:R-:W-:-:S02]  /*04d0*/  LOP3.LUT R5, R5, 0x8, R12, 0xf8, !PT ;  /* 0x0000000805057812 */ /* 0x000fc400078ef80c */
[----:B------:R-:W-:Y:S01]  /*04e0*/  LOP3.LUT R0, R4, R2, RZ, 0x3c, !PT ;  /* 0x0000000204007212 */ /* 0x000fe200078e3cff */
[----:B------:R-:W-:Y:S01]  /*04f0*/  IMAD R4, R21, 0x800, R3 ;  /* 0x0000080015047824 */ /* 0x000fe200078e0203 */
[----:B------:R-:W-:Y:S01]  /*0500*/  LOP3.LUT R2, R3, R5, R2, 0xf6, !PT ;  /* 0x0000000503027212 */ /* 0x000fe200078ef602 */
[----:B------:R-:W-:Y:S01]  /*0510*/  IMAD.SHL.U32 R5, R8, 0x40, RZ ;  /* 0x0000004008057824 */ /* 0x000fe200078e00ff */
[----:B------:R-:W-:Y:S01]  /*0520*/  SHF.R.S32.HI R3, RZ, 0x6, R17 ;  /* 0x00000006ff037819 */ /* 0x000fe20000011411 */
[----:B------:R-:W-:Y:S01]  /*0530*/  IMAD.IADD R0, R4, 0x1, R0 ;  /* 0x0000000104007824 */ /* 0x000fe200078e0200 */
[----:B------:R-:W-:Y:S01]  /*0540*/  LOP3.LUT R6, R8, 0x1, RZ, 0xc0, !PT ;  /* 0x0000000108067812 */ /* 0x000fe200078ec0ff */
[----:B------:R1:W-:Y:S01]  /*0550*/  STL [R1+0x78], R10 ;  /* 0x0000780a01007387 */ /* 0x0003e20000100800 */
[----:B------:R-:W-:Y:S01]  /*0560*/  LOP3.LUT R7, R13, 0xfffffff8, RZ, 0xc0, !PT ;  /* 0xfffffff80d077812 */ /* 0x000fe200078ec0ff */
[C---:B------:R-:W-:Y:S01]  /*0570*/  IMAD R17, R3.reuse, 0x200, R9 ;  /* 0x0000020003117824 */ /* 0x040fe200078e0209 */
[----:B------:R-:W-:Y:S01]  /*0580*/  ISETP.NE.U32.AND P0, PT, R6, 0x1, PT ;  /* 0x000000010600780c */ /* 0x000fe20003f05070 */
[----:B------:R-:W-:Y:S01]  /*0590*/  IMAD.SHL.U32 R4, R3, 0x8, RZ ;  /* 0x0000000803047824 */ /* 0x000fe200078e00ff */
[----:B------:R-:W-:Y:S01]  /*05a0*/  LOP3.LUT R3, R5, 0x1c0, RZ, 0xc0, !PT ;  /* 0x000001c005037812 */ /* 0x000fe200078ec0ff */
[----:B------:R-:W-:Y:S01]  /*05b0*/  IMAD.IADD R7, R11, 0x1, -R7 ;  /* 0x000000010b077824 */ /* 0x000fe200078e0a07 */
[----:B------:R-:W-:Y:S01]  /*05c0*/  R2P PR, R8, 0x6 ;  /* 0x0000000608007804 */ /* 0x000fe20000000000 */
[----:B------:R-:W-:Y:S01]  /*05d0*/  IMAD.SHL.U32 R8, R18, 0x2, RZ ;  /* 0x0000000212087824 */ /* 0x000fe200078e00ff */
[----:B------:R-:W-:Y:S01]  /*05e0*/  LOP3.LUT R6, R3, 0x20, R10, 0xf8, !PT ;  /* 0x0000002003067812 */ /* 0x000fe200078ef80a */
[----:B------:R-:W-:Y:S01]  /*05f0*/  IMAD.SHL.U32 R9, R14, 0x20, RZ ;  /* 0x000000200e097824 */ /* 0x000fe200078e00ff */
[----:B------:R-:W-:Y:S01]  /*0600*/  SHF.R.U32.HI R5, RZ, 0x3, R3 ;  /* 0x00000003ff057819 */ /* 0x000fe20000011603 */
[----:B------:R-:W-:Y:S01]  /*0610*/  IMAD R11, R20, 0x400, R8 ;  /* 0x00000400140b7824 */ /* 0x000fe200078e0208 */
[----:B------:R-:W-:-:S02]  /*0620*/  LOP3.LUT P6, RZ, R7, 0x2, RZ, 0xc0, !PT ;  /* 0x0000000207ff7812 */ /* 0x000fc400078cc0ff */
[C---:B------:R-:W-:Y:S01]  /*0630*/  LOP3.LUT P5, RZ, R7.reuse, 0x4, RZ, 0xc0, !PT ;  /* 0x0000000407ff7812 */ /* 0x040fe200078ac0ff */
[----:B------:R-:W-:Y:S01]  /*0640*/  IMAD.SHL.U32 R7, R7, 0x40, RZ ;  /* 0x0000004007077824 */ /* 0x000fe200078e00ff */
[----:B------:R-:W-:Y:S02]  /*0650*/  LOP3.LUT R6, R6, R5, RZ, 0x3c, !PT ;  /* 0x0000000506067212 */ /* 0x000fe400078e3cff */
[----:B------:R-:W-:Y:S02]  /*0660*/  LOP3.LUT R4, R4, 0x18, RZ, 0xc0, !PT ;  /* 0x0000001804047812 */ /* 0x000fe400078ec0ff */
[----:B------:R-:W-:Y:S01]  /*0670*/  LEA R2, R2, UR4, 0x1 ;  /* 0x0000000402027c11 */ /* 0x000fe2000f8e08ff */
[----:B------:R-:W-:Y:S01]  /*0680*/  IMAD.IADD R16, R11, 0x1, R6 ;  /* 0x000000010b107824 */ /* 0x000fe200078e0206 */
[----:B------:R-:W-:Y:S01]  /*0690*/  LOP3.LUT R12, R4, 0x20, R9, 0xf8, !PT ;  /* 0x00000020040c7812 */ /* 0x000fe200078ef809 */
[----:B------:R-:W-:Y:S01]  /*06a0*/  IMAD.SHL.U32 R6, R14, 0x8, RZ ;  /* 0x000000080e067824 */ /* 0x000fe200078e00ff */
[----:B-1----:R-:W-:Y:S01]  /*06b0*/  LOP3.LUT R10, R5, R3, R4, 0x1e, !PT ;  /* 0x00000003050a7212 */ /* 0x002fe200078e1e04 */
[----:B------:R-:W-:Y:S01]  /*06c0*/  IMAD.SHL.U32 R9, R13, 0x40, RZ ;  /* 0x000000400d097824 */ /* 0x000fe200078e00ff */
[----:B------:R-:W-:Y:S01]  /*06d0*/  LOP3.LUT R3, R7, 0x1c0, RZ, 0xc0, !PT ;  /* 0x000001c007037812 */ /* 0x000fe200078ec0ff */
[----:B------:R-:W-:-:S03]  /*06e0*/  IMAD R5, R15, 0x400, R8 ;  /* 0x000004000f057824 */ /* 0x000fc600078e0208 */
[--C-:B------:R-:W-:Y:S01]  /*06f0*/  SHF.R.U32.HI R4, RZ, 0x3, R3.reuse ;  /* 0x00000003ff047819 */ /* 0x100fe20000011603 */
[----:B------:R-:W-:Y:S01]  /*0700*/  IMAD.IADD R11, R5, 0x1, R10 ;  /* 0x00000001050b7824 */ /* 0x000fe200078e020a */
[----:B------:R-:W-:Y:S01]  /*0710*/  LOP3.LUT R6, R3, 0x8, R6, 0xf8, !PT ;  /* 0x0000000803067812 */ /* 0x000fe200078ef806 */
[----:B------:R-:W-:Y:S01]  /*0720*/  IMAD.MOV.U32 R10, RZ, RZ, -0x10 ;  /* 0xfffffff0ff0a7424 */ /* 0x000fe200078e00ff */
[----:B------:R-:W-:Y:S02]  /*0730*/  LOP3.LUT R9, R9, 0xfffffe00, RZ, 0xc0, !PT ;  /* 0xfffffe0009097812 */ /* 0x000fe400078ec0ff */
[----:B------:R-:W-:Y:S01]  /*0740*/  LOP3.LUT R3, R4, R12, R3, 0x1e, !PT ;  /* 0x0000000c04037212 */ /* 0x000fe200078e1e03 */
[----:B------:R-:W-:Y:S01]  /*0750*/  IMAD.MOV.U32 R12, RZ, RZ, 0x40 ;  /* 0x00000040ff0c7424 */ /* 0x000fe200078e00ff */
[----:B------:R-:W-:Y:S01]  /*0760*/  LOP3.LUT R4, R6, R4, RZ, 0x3c, !PT ;  /* 0x0000000406047212 */ /* 0x000fe200078e3cff */
[----:B------:R-:W-:Y:S01]  /*0770*/  IMAD R7, R20, 0x400, R9 ;  /* 0x0000040014077824 */ /* 0x000fe200078e0209 */
[----:B------:R-:W-:Y:S01]  /*0780*/  SHF.R.S32.HI R5, RZ, 0x2, R19 ;  /* 0x00000002ff057819 */ /* 0x000fe20000011413 */
[----:B------:R-:W-:Y:S01]  /*0790*/  IMAD R8, R15, 0x400, R9 ;  /* 0x000004000f087824 */ /* 0x000fe200078e0209 */
[----:B------:R-:W-:Y:S01]  /*07a0*/  LOP3.LUT R9, R3, R9, RZ, 0xfc, !PT ;  /* 0x0000000903097212 */ /* 0x000fe200078efcff */
[----:B------:R-:W-:Y:S01]  /*07b0*/  IMAD.IADD R7, R7, 0x1, R4 ;  /* 0x0000000107077824 */ /* 0x000fe200078e0204 */
[----:B------:R-:W-:Y:S01]  /*07c0*/  SEL R10, R10, 0x10, !P0 ;  /* 0x000000100a0a7807 */ /* 0x000fe20004000000 */
[----:B------:R-:W-:-:S02]  /*07d0*/  IMAD.IADD R8, R4, 0x1, R8 ;  /* 0x0000000104087824 */ /* 0x000fc400078e0208 */
[----:B------:R-:W-:Y:S01]  /*07e0*/  IMAD.U32 R4, RZ, RZ, UR5 ;  /* 0x00000005ff047e24 */ /* 0x000fe2000f8e00ff */
[----:B------:R-:W-:Y:S01]  /*07f0*/  USHF.R.S32.HI UR5, URZ, 0x1f, UR46 ;  /* 0x0000001f3f057899 */ /* 0x000fe2000801142e */
[----:B------:R-:W-:Y:S01]  /*0800*/  IMAD.U32 R3, RZ, RZ, UR6 ;  /* 0x00000006ff037e24 */ /* 0x000fe2000f8e00ff */
[----:B------:R-:W-:Y:S01]  /*0810*/  USHF.R.S32.HI UR6, URZ, 0x1f, UR57 ;  /* 0x0000001f3f067899 */ /* 0x000fe20008011439 */
[----:B------:R-:W-:Y:S01]  /*0820*/  IMAD R13, R20, 0x10, R5 ;  /* 0x00000010140d7824 */ /* 0x000fe200078e0205 */
[----:B------:R-:W-:Y:S01]  /*0830*/  LEA R5, R17, UR4, 0x1 ;  /* 0x0000000411057c11 */ /* 0x000fe2000f8e08ff */
[----:B------:R-:W-:Y:S02]  /*0840*/  IMAD.MOV.U32 R6, RZ, RZ, 0x20 ;  /* 0x00000020ff067424 */ /* 0x000fe400078e00ff */
[----:B------:R-:W-:Y:S01]  /*0850*/  IMAD.U32 R3, RZ, RZ, UR5 ;  /* 0x00000005ff037e24 */ /* 0x000fe2000f8e00ff */
[----:B------:R1:W-:Y:S01]  /*0860*/  STL [R1+0x48], R13 ;  /* 0x0000480d01007387 */ /* 0x0003e20000100800 */
[----:B------:R-:W-:Y:S01]  /*0870*/  IMAD.U32 R3, RZ, RZ, UR6 ;  /* 0x00000006ff037e24 */ /* 0x000fe2000f8e00ff */
[----:B------:R-:W-:Y:S01]  /*0880*/  SEL R4, R6, 0xffffffe0, !P4 ;  /* 0xffffffe006047807 */ /* 0x000fe20006000000 */
[----:B------:R-:W-:Y:S01]  /*0890*/  UIADD3 UR6, UR4, 0xc000, URZ ;  /* 0x0000c00004067890 */ /* 0x000fe2000fffe03f */
[----:B------:R-:W-:Y:S01]  /*08a0*/  SEL R3, R12, 0xffffffc0, !P3 ;  /* 0xffffffc00c037807 */ /* 0x000fe20005800000 */
[----:B------:R2:W-:Y:S01]  /*08b0*/  STL [R1+0x2c], R5 ;  /* 0x00002c0501007387 */ /* 0x0005e20000100800 */
        /* <DEDUP_REMOVED lines=22> */
[----:B----4-:R-:W-:Y:S02]  /*0a20*/  LEA R0, R9, UR4, 0x1 ;  /* 0x0000000409007c11 */ /* 0x010fe4000f8e08ff */
        /* <DEDUP_REMOVED lines=20> */
.L_x_884:
        /* <DEDUP_REMOVED lines=67> */
.L_x_854:
        /* <DEDUP_REMOVED lines=34> */
[----:B------:R-:W-:Y:S02]  /*11c0*/  UIADD3 UR13, UR12, 0x3f, URZ ;  /* 0x0000003f0c0d7890 */ /* 0x000fe4000fffe03f */
[----:B------:R-:W-:Y:S02]  /*11d0*/  UIMAD.WIDE.U32 UR14, UR9, UR34, URZ ;  /* 0x00000022090e72a5 */ /* 0x000fe4000f8e003f */
[----:B------:R-:W-:Y:S01]  /*11e0*/  USHF.R.S32.HI UR20, URZ, 0x1f, UR13 ;  /* 0x0000001f3f147899 */ /* 0x000fe2000801140d */
[----:B-1----:R-:W1:Y:S01]  /*11f0*/  MUFU.RCP R4, R4 ;  /* 0x0000000400047308 */ /* 0x002e620000001000 */
[----:B------:R-:W-:-:S02]  /*1200*/  USEL UR56, UR16, UR14, !UP2 ;  /* 0x0000000e10387287 */ /* 0x000fc4000d000000 */
[----:B------:R-:W-:Y:S02]  /*1210*/  ULEA.HI UR29, UR20, UR13, URZ, 0x6 ;  /* 0x0000000d141d7291 */ /* 0x000fe4000f8f303f */
[----:B------:R-:W-:Y:S01]  /*1220*/  UIADD3 UR13, UR18, 0x3f, URZ ;  /* 0x0000003f120d7890 */ /* 0x000fe2000fffe03f */
[----:B------:R-:W-:Y:S01]  /*1230*/  ULDC UR61, c[0x0][0x270] ;  /* 0x00009c00003d7ab9 */ /* 0x000fe20000000800 */
[----:B------:R-:W-:Y:S02]  /*1240*/  @UP2 UIMAD UR50, UR9, UR11, UR45 ;  /* 0x0000000b093222a4 */ /* 0x000fe4000f8e022d */
[----:B------:R-:W-:Y:S02]  /*1250*/  USHF.R.S32.HI UR14, URZ, 0x1f, UR13 ;  /* 0x0000001f3f0e7899 */ /* 0x000fe4000801140d */
[----:B------:R-:W-:Y:S02]  /*1260*/  @!UP2 UIMAD UR38, UR46, UR7, UR10 ;  /* 0x000000072e26a2a4 */ /* 0x000fe4000f8e020a */
[----:B------:R-:W-:-:S02]  /*1270*/  UIMAD UR23, UR9, UR35, URZ ;  /* 0x00000023091772a4 */ /* 0x000fc4000f8e023f */
[----:B------:R-:W-:Y:S01]  /*1280*/  UIMAD.WIDE UR6, UR27, UR61, URZ ;  /* 0x0000003d1b0672a5 */ /* 0x000fe2000f8e023f */
[----:B-1----:R-:W-:Y:S01]  /*1290*/  VIADD R4, R4, 0xffffffe ;  /* 0x0ffffffe04047836 */ /* 0x002fe20000000000 */
[----:B------:R-:W-:Y:S02]  /*12a0*/  UIMAD.WIDE.U32 UR10, UR46, UR59, URZ ;  /* 0x0000003b2e0a72a5 */ /* 0x000fe4000f8e003f */
[----:B------:R-:W-:Y:S01]  /*12b0*/  ULEA.HI UR20, UR14, UR13, URZ, 0x6 ;  /* 0x0000000d0e147291 */ /* 0x000fe2000f8f303f */
[----:B------:R-:W1:Y:S01]  /*12c0*/  F2I.FTZ.U32.TRUNC.NTZ R5, R4 ;  /* 0x0000000400057305 */ /* 0x000e62000021f000 */
[----:B------:R-:W-:Y:S02]  /*12d0*/  UIMAD UR13, UR32, UR46, URZ ;  /* 0x0000002e200d72a4 */ /* 0x000fe4000f8e023f */
[----:B------:R-:W-:Y:S02]  /*12e0*/  UIADD3 UR47, UR17, UR24, URZ ;  /* 0x00000018112f7290 */ /* 0x000fe4000fffe03f */
[----:B------:R-:W-:-:S02]  /*12f0*/  @UP2 UIADD3 UR47, UR15, UR23, URZ ;  /* 0x000000170f2f2290 */ /* 0x000fc4000fffe03f */
[----:B------:R-:W-:Y:S02]  /*1300*/  UIMAD.WIDE.U32 UR14, UR6, UR10, URZ ;  /* 0x0000000a060e72a5 */ /* 0x000fe4000f8e003f */
[----:B------:R-:W-:Y:S02]  /*1310*/  UIMAD UR17, UR7, UR10, URZ ;  /* 0x0000000a071172a4 */ /* 0x000fe4000f8e023f */
[----:B------:R-:W-:Y:S02]  /*1320*/  UIMAD UR10, UR58, UR59, UR13 ;  /* 0x0000003b3a0a72a4 */ /* 0x000fe4000f8e020d */
[----:B------:R-:W-:Y:S01]  /*1330*/  USHF.L.U64.HI UR19, UR46, 0x7, UR58 ;  /* 0x000000072e137899 */ /* 0x000fe2000801023a */
[----:B-1----:R-:W-:Y:S01]  /*1340*/  IMAD.MOV R4, RZ, RZ, -R5 ;  /* 0x000000ffff047224 */ /* 0x002fe200078e0a05 */
[----:B------:R-:W-:Y:S02]  /*1350*/  USHF.R.S32.HI UR16, URZ, 0x6, UR29 ;  /* 0x000000063f107899 */ /* 0x000fe4000801141d */
[----:B------:R-:W-:Y:S01]  /*1360*/  USHF.R.S32.HI UR13, URZ, 0x6, UR20 ;  /* 0x000000063f0d7899 */ /* 0x000fe20008011414 */
[----:B------:R-:W-:Y:S01]  /*1370*/  IMAD R6, R4, R8, RZ ;  /* 0x0000000804067224 */ /* 0x000fe200078e02ff */
[----:B------:R-:W-:Y:S01]  /*1380*/  UIADD3 UR10, UR11, UR10, URZ ;  /* 0x0000000a0b0a7290 */ /* 0x000fe2000fffe03f */
[----:B------:R-:W-:Y:S01]  /*1390*/  IMAD.MOV.U32 R4, RZ, RZ, RZ ;  /* 0x000000ffff047224 */ /* 0x000fe200078e00ff */
[----:B------:R-:W-:-:S02]  /*13a0*/  USEL UR33, UR19, URZ, UP0 ;  /* 0x0000003f13217287 */ /* 0x000fc40008000000 */
[----:B------:R-:W-:Y:S01]  /*13b0*/  UISETP.LT.AND UP0, UPT, UR16, UR13, UPT ;  /* 0x0000000d1000728c */ /* 0x000fe2000bf01270 */
[----:B------:R-:W-:Y:S01]  /*13c0*/  IMAD.HI.U32 R4, R5, R6, R4 ;  /* 0x0000000605047227 */ /* 0x000fe200078e0004 */
[----:B------:R-:W-:Y:S01]  /*13d0*/  MOV R5, R7 ;  /* 0x0000000700057202 */ /* 0x000fe20000000f00 */
[----:B------:R-:W-:Y:S02]  /*13e0*/  UIMAD UR17, UR6, UR10, UR17 ;  /* 0x0000000a061172a4 */ /* 0x000fe4000f8e0211 */
[----:B------:R-:W-:Y:S02]  /*13f0*/  UIMAD.WIDE.U32 UR10, UR6, UR9, URZ ;  /* 0x00000009060a72a5 */ /* 0x000fe4000f8e003f */
[----:B------:R-:W-:Y:S01]  /*1400*/  IMAD.HI.U32 R4, R4, R5, RZ ;  /* 0x0000000504047227 */ /* 0x000fe200078e00ff */
[----:B------:R-:W-:Y:S02]  /*1410*/  USEL UR32, UR16, UR13, UP0 ;  /* 0x0000000d10207287 */ /* 0x000fe40008000000 */
[----:B------:R-:W-:Y:S01]  /*1420*/  UIMAD UR13, UR7, UR9, URZ ;  /* 0x00000009070d72a4 */ /* 0x000fe2000f8e023f */
[----:B------:R-:W-:Y:S01]  /*1430*/  IMAD.MOV R6, RZ, RZ, -R4 ;  /* 0x000000ffff067224 */ /* 0x000fe200078e0a04 */
[----:B------:R-:W-:-:S02]  /*1440*/  USEL UR55, UR14, UR10, !UP2 ;  /* 0x0000000a0e377287 */ /* 0x000fc4000d000000 */
[----:B------:R-:W-:Y:S01]  /*1450*/  UISETP.NE.AND UP1, UPT, UR43, -0x1, UPT ;  /* 0xffffffff2b00788c */ /* 0x000fe2000bf25270 */
[C---:B------:R-:W-:Y:S01]  /*1460*/  IMAD R5, R8.reuse, R6, R5 ;  /* 0x0000000608057224 */ /* 0x040fe200078e0205 */
[----:B------:R-:W-:Y:S01]  /*1470*/  ULDC.U8 UR25, c[0x0][0x3d8] ;  /* 0x0000f60000197ab9 */ /* 0x000fe20000000000 */
[----:B------:R-:W-:Y:S02]  /*1480*/  ULEA UR14, UR32, 0xffffffc0, 0x6 ;  /* 0xffffffc0200e7891 */ /* 0x000fe4000f8e303f */
[----:B------:R-:W-:Y:S01]  /*1490*/  UISETP.NE.AND UP3, UPT, UR25, URZ, UPT ;  /* 0x0000003f1900728c */ /* 0x000fe2000bf65270 */
[----:B------:R-:W-:Y:S01]  /*14a0*/  ISETP.GT.U32.AND P1, PT, R8, R5, PT ;  /* 0x000000050800720c */ /* 0x000fe20003f24070 */
[----:B------:R-:W-:Y:S02]  /*14b0*/  UIADD3 UR48, UR15, UR17, URZ ;  /* 0x000000110f307290 */ /* 0x000fe4000fffe03f */
[----:B------:R-:W-:Y:S02]  /*14c0*/  @UP2 UIADD3 UR48, UR11, UR13, URZ ;  /* 0x0000000d0b302290 */ /* 0x000fe4000fffe03f */
[----:B------:R-:W-:-:S02]  /*14d0*/  USHF.R.S32.HI UR20, URZ, 0x1f, UR14 ;  /* 0x0000001f3f147899 */ /* 0x000fc4000801140e */
[----:B------:R-:W-:Y:S01]  /*14e0*/  UIADD3 UR13, UP0, UR14, UR36, URZ ;  /* 0x000000240e0d7290 */ /* 0x000fe2000ff1e03f */
[----:B------:R-:W-:Y:S01]  /*14f0*/  ULDC.U8 UR26, c[0x0][0x480] ;  /* 0x00012000001a7ab9 */ /* 0x000fe20000000000 */
[----:B------:R-:W-:Y:S02]  /*1500*/  @UP1 UIADD3 UR22, UR40, UR43, URZ ;  /* 0x0000002b28161290 */ /* 0x000fe4000fffe03f */
[----:B------:R-:W-:Y:S02]  /*1510*/  UIADD3.X UR15, UR20, UR33, URZ, UP0, !UPT ;  /* 0x00000021140f7290 */ /* 0x000fe400087fe43f */
[----:B------:R-:W-:Y:S01]  /*1520*/  @!P1 IMAD.IADD R5, R5, 0x1, -R8 ;  /* 0x0000000105059824 */ /* 0x000fe200078e0a08 */
[----:B------:R-:W-:Y:S01]  /*1530*/  UIMAD UR7, UR7, UR13, URZ ;  /* 0x0000000d070772a4 */ /* 0x000fe2000f8e023f */
[----:B------:R-:W-:Y:S01]  /*1540*/  @!P1 IADD3 R4, R4, 0x1, RZ ;  /* 0x0000000104049810 */ /* 0x000fe20007ffe0ff */
[----:B------:R-:W-:Y:S01]  /*1550*/  ULDC UR36, c[0x0][0x2c4] ;  /* 0x0000b10000247ab9 */ /* 0x000fe20000000800 */
[----:B------:R-:W-:Y:S01]  /*1560*/  PLOP3.LUT P1, PT, PT, PT, UP1, 0x80, 0x0 ;  /* 0x000000000000781c */ /* 0x000fe20003f2f018 */
[----:B------:R-:W-:Y:S01]  /*1570*/  @UP1 UIADD3 UR21, UR40, UR43, URZ ;  /* 0x0000002b28151290 */ /* 0x000fe2000fffe03f */
[----:B------:R-:W-:Y:S01]  /*1580*/  ISETP.GE.U32.AND P0, PT, R5, R8, PT ;  /* 0x000000080500720c */ /* 0x000fe20003f06070 */
[----:B------:R-:W-:Y:S01]  /*1590*/  UIMAD UR16, UR6, UR15, UR7 ;  /* 0x0000000f061072a4 */ /* 0x000fe2000f8e0207 */
[----:B------:R-:W-:Y:S01]  /*15a0*/  LOP3.LUT R5, R9, UR57, RZ, 0x3c, !PT ;  /* 0x0000003909057c12 */ /* 0x000fe2000f8e3cff */
[----:B------:R-:W-:-:S02]  /*15b0*/  UIMAD UR49, UR57, UR27, URZ ;  /* 0x0000001b393172a4 */ /* 0x000fc4000f8e023f */
[----:B------:R-:W-:Y:S01]  /*15c0*/  UISETP.NE.AND UP4, UPT, UR26, URZ, UPT ;  /* 0x0000003f1a00728c */ /* 0x000fe2000bf85270 */
[----:B------:R-:W-:Y:S01]  /*15d0*/  ISETP.GE.AND P2, PT, R5, RZ, PT ;  /* 0x000000ff0500720c */ /* 0x000fe20003f46270 */
[----:B------:R-:W-:Y:S01]  /*15e0*/  @UP1 ULDC.64 UR24, c[0x0][0x250] ;  /* 0x0000940000181ab9 */ /* 0x000fe20000000a00 */
[----:B------:R-:W-:Y:S01]  /*15f0*/  @UP3 UIMAD UR15, UR46, UR36, URZ ;  /* 0x000000242e0f32a4 */ /* 0x000fe2000f8e023f */
[----:B------:R-:W-:Y:S01]  /*1600*/  @UP1 ULDC.64 UR26, c[0x0][0x248] ;  /* 0x00009200001a1ab9 */ /* 0x000fe20000000a00 */
[----:B------:R-:W-:Y:S02]  /*1610*/  @UP1 UIMAD.WIDE.U32 UR10, UR22, UR24, URZ ;  /* 0x00000018160a12a5 */ /* 0x000fe4000f8e003f */
[----:B------:R-:W-:Y:S01]  /*1620*/  @UP1 UIMAD UR17, UR22, UR25, URZ ;  /* 0x00000019161112a4 */ /* 0x000fe2000f8e023f */
[----:B------:R-:W-:Y:S01]  /*1630*/  @P0 VIADD R4, R4, 0x1 ;  /* 0x0000000104040836 */ /* 0x000fe20000000000 */
[----:B------:R-:W-:Y:S01]  /*1640*/  @UP1 UIMAD.WIDE.U32 UR18, UR21, UR26, URZ ;  /* 0x0000001a151212a5 */ /* 0x000fe2000f8e003f */
[----:B------:R-:W-:Y:S01]  /*1650*/  PLOP3.LUT P0, PT, PT, PT, UP3, 0x80, 0x0 ;  /* 0x000000000000781c */ /* 0x000fe20003f0f038 */
[----:B------:R-:W-:Y:S01]  /*1660*/  UIMAD.WIDE.U32 UR22, UR6, UR13, URZ ;  /* 0x0000000d061672a5 */ /* 0x000fe2000f8e003f */
[----:B------:R-:W-:Y:S01]  /*1670*/  IMAD.MOV.U32 R5, RZ, RZ, R4 ;  /* 0x000000ffff057224 */ /* 0x000fe200078e0004 */
[----:B------:R-:W-:-:S02]  /*1680*/  @UP3 USEL UR13, UR15, UR9, !UP2 ;  /* 0x000000090f0d3287 */ /* 0x000fc4000d000000 */
[----:B------:R-:W-:Y:S02]  /*1690*/  @!UP3 UIMAD UR7, UR46, UR61, UR57 ;  /* 0x0000003d2e07b2a4 */ /* 0x000fe4000f8e0239 */
[----:B------:R-:W-:Y:S01]  /*16a0*/  @UP1 UIMAD UR21, UR21, UR27, URZ ;  /* 0x0000001b151512a4 */ /* 0x000fe2000f8e023f */
[----:B------:R-:W-:Y:S01]  /*16b0*/  @!P2 IADD3 R5, -R5, RZ, RZ ;  /* 0x000000ff0505a210 */ /* 0x000fe20007ffe1ff */
[----:B------:R-:W-:Y:S01]  /*16c0*/  @UP3 ULDC UR6, c[0x0][0x2e4] ;  /* 0x0000b90000063ab9 */ /* 0x000fe20000000800 */
[----:B------:R-:W-:Y:S01]  /*16d0*/  @!UP2 UIADD3 UR50, UR31, UR38, URZ ;  /* 0x000000261f32a290 */ /* 0x000fe2000fffe03f */
[----:B------:R-:W-:Y:S01]  /*16e0*/  @!P3 LOP3.LUT R5, RZ, R9, RZ, 0x33, !PT ;  /* 0x00000009ff05b212 */ /* 0x000fe200078e33ff */
[----:B------:R-:W-:Y:S02]  /*16f0*/  @UP3 UIMAD UR15, UR57, UR6, UR13 ;  /* 0x00000006390f32a4 */ /* 0x000fe4000f8e020d */
[----:B------:R-:W-:Y:S02]  /*1700*/  USEL UR52, UR51, URZ, UP4 ;  /* 0x0000003f33347287 */ /* 0x000fe4000a000000 */
[----:B------:R-:W-:-:S02]  /*1710*/  @!UP3 UIMAD UR15, UR7, UR36, URZ ;  /* 0x00000024070fb2a4 */ /* 0x000fc4000f8e023f */
[----:B------:R-:W-:Y:S02]  /*1720*/  USHF.R.S32.HI UR37, URZ, 0x1f, UR41 ;  /* 0x0000001f3f257899 */ /* 0x000fe40008011429 */
[----:B------:R-:W-:Y:S02]  /*1730*/  USEL UR54, UR28, URZ, UP4 ;  /* 0x0000003f1c367287 */ /* 0x000fe4000a000000 */
        /* <DEDUP_REMOVED lines=19> */
.L_x_856:
        /* <DEDUP_REMOVED lines=13> */
.L_x_857:
        /* <DEDUP_REMOVED lines=11> */
.L_x_858:
[----:B------:R-:W-:-:S04]  /*19f0*/  UIMAD UR6, UR46, UR61, UR57 ;  /* 0x0000003d2e0672a4 */ /* 0x000fc8000f8e0239 */
[----:B------:R-:W-:-:S12]  /*1a00*/  UIMAD UR6, UR6, UR59, URZ ;  /* 0x0000003b060672a4 */ /* 0x000fd8000f8e023f */
.L_x_859:
[----:B------:R-:W1:Y:S01]  /*1a10*/  S2R R18, SR_TID.X ;  /* 0x0000000000127919 */ /* 0x000e620000002100 */
[----:B------:R-:W2:Y:S01]  /*1a20*/  LDC.64 R14, c[0x0][0x420] ;  /* 0x00010800ff0e7b82 */ /* 0x000ea20000000a00 */
[----:B------:R-:W-:Y:S01]  /*1a30*/  ULDC UR9, c[0x0][0x2dc] ;  /* 0x0000b70000097ab9 */ /* 0x000fe20000000800 */
[----:B------:R-:W-:Y:S01]  /*1a40*/  UIADD3 UR19, UR14, UR6, URZ ;  /* 0x000000060e137290 */ /* 0x000fe2000fffe03f */
[----:B------:R-:W-:Y:S01]  /*1a50*/  BSSY B1, `(.L_x_855) ;  /* 0x0000726000017945 */ /* 0x000fe20003800000 */
[----:B------:R-:W-:Y:S02]  /*1a60*/  UIADD3 UR21, UR14, UR15, URZ ;  /* 0x0000000f0e157290 */ /* 0x000fe4000fffe03f */
[----:B------:R-:W-:Y:S02]  /*1a70*/  UIMAD UR15, UR9, UR61, URZ ;  /* 0x0000003d090f72a4 */ /* 0x000fe4000f8e023f */
[----:B------:R-:W-:Y:S01]  /*1a80*/  UIADD3 UR6, -UR8, UR12, UR41 ;  /* 0x0000000c08067290 */ /* 0x000fe2000fffe129 */
[----:B------:R-:W-:Y:S01]  /*1a90*/  ULDC UR30, c[0x0][0x398] ;  /* 0x0000e600001e7ab9 */ /* 0x000fe20000000800 */
[----:B------:R-:W-:-:S02]  /*1aa0*/  USHF.R.S32.HI UR31, URZ, 0x1f, UR57 ;  /* 0x0000001f3f1f7899 */ /* 0x000fc40008011439 */
[----:B------:R-:W-:Y:S01]  /*1ab0*/  UIADD3 UR6, UR6, -UR30, URZ ;  /* 0x8000001e06067290 */ /* 0x000fe2000fffe03f */
[----:B------:R-:W-:Y:S01]  /*1ac0*/  ULDC.64 UR10, c[0x0][0x428] ;  /* 0x00010a00000a7ab9 */ /* 0x000fe20000000a00 */
[----:B------:R-:W-:Y:S01]  /*1ad0*/  ULDC.64 UR16, c[0x0][0x258] ;  /* 0x0000960000107ab9 */ /* 0x000fe20000000a00 */
[----:B------:R-:W-:Y:S01]  /*1ae0*/  UIMAD UR13, UR31, UR10, URZ ;  /* 0x0000000a1f0d72a4 */ /* 0x000fe2000f8e023f */
[----:B------:R-:W-:Y:S01]  /*1af0*/  IMAD.U32 R16, RZ, RZ, UR10 ;  /* 0x0000000aff107e24 */ /* 0x000fe2000f8e00ff */
[----:B------:R-:W-:Y:S02]  /*1b00*/  UIMAD UR10, UR31, UR16, URZ ;  /* 0x000000101f0a72a4 */ /* 0x000fe4000f8e023f */
[----:B------:R-:W-:Y:S02]  /*1b10*/  UIMAD UR11, UR57, UR11, UR13 ;  /* 0x0000000b390b72a4 */ /* 0x000fe4000f8e020d */
[----:B------:R-:W-:Y:S01]  /*1b20*/  UIMAD UR17, UR57, UR17, UR10 ;  /* 0x00000011391172a4 */ /* 0x000fe2000f8e020a */
[----:B--2---:R-:W-:Y:S01]  /*1b30*/  IMAD R12, R14, UR20, RZ ;  /* 0x000000140e0c7c24 */ /* 0x004fe2000f8e02ff */
[----:B------:R-:W-:Y:S01]  /*1b40*/  ULDC.64 UR28, c[0x0][0x210] ;  /* 0x00008400001c7ab9 */ /* 0x000fe20000000a00 */
[----:B------:R-:W-:Y:S01]  /*1b50*/  ULDC.64 UR44, c[0x0][0x478] ;  /* 0x00011e00002c7ab9 */ /* 0x000fe20000000a00 */
[----:B------:R-:W-:Y:S01]  /*1b60*/  UIADD3 UR9, UR32, -0x1, URZ ;  /* 0xffffffff20097890 */ /* 0x000fe2000fffe03f */
[----:B------:R-:W-:Y:S01]  /*1b70*/  IMAD R12, R15, UR14, R12 ;  /* 0x0000000e0f0c7c24 */ /* 0x000fe2000f8e020c */
[----:B-1----:R-:W-:-:S04]  /*1b80*/  SHF.R.S32.HI R13, RZ, 0x1f, R18 ;  /* 0x0000001fff0d7819 */ /* 0x002fc80000011412 */
[CC--:B------:R-:W-:Y:S02]  /*1b90*/  LEA.HI R4, R13.reuse, R18.reuse, RZ, 0x3 ;  /* 0x000000120d047211 */ /* 0x0c0fe400078f18ff */
[----:B------:R-:W-:Y:S02]  /*1ba0*/  LEA.HI R13, R13, R18, RZ, 0x5 ;  /* 0x000000120d0d7211 */ /* 0x000fe400078f28ff */
[----:B------:R-:W-:Y:S02]  /*1bb0*/  LOP3.LUT R6, R4, 0xfffffff8, RZ, 0xc0, !PT ;  /* 0xfffffff804067812 */ /* 0x000fe400078ec0ff */
[----:B------:R-:W-:Y:S02]  /*1bc0*/  SHF.R.S32.HI R4, RZ, 0x3, R4 ;  /* 0x00000003ff047819 */ /* 0x000fe40000011404 */
[----:B------:R-:W-:Y:S01]  /*1bd0*/  LOP3.LUT R30, R13, 0xffffffe0, RZ, 0xc0, !PT ;  /* 0xffffffe00d1e7812 */ /* 0x000fe200078ec0ff */
[----:B------:R-:W-:Y:S01]  /*1be0*/  IMAD.IADD R31, R18, 0x1, -R6 ;  /* 0x00000001121f7824 */ /* 0x000fe200078e0a06 */
[----:B------:R-:W-:-:S02]  /*1bf0*/  SHF.R.S32.HI R24, RZ, 0x1f, R4 ;  /* 0x0000001fff187819 */ /* 0x000fc40000011404 */
[----:B------:R-:W-:Y:S01]  /*1c00*/  IADD3 R10, P0, R4, UR14, RZ ;  /* 0x0000000e040a7c10 */ /* 0x000fe2000ff1e0ff */
[----:B------:R-:W-:Y:S01]  /*1c10*/  IMAD.SHL.U32 R6, R31, 0x8, RZ ;  /* 0x000000081f067824 */ /* 0x000fe200078e00ff */
[----:B------:R-:W-:Y:S01]  /*1c20*/  SHF.R.S32.HI R13, RZ, 0x5, R13 ;  /* 0x00000005ff0d7819 */ /* 0x000fe2000001140d */
[----:B------:R-:W-:Y:S01]  /*1c30*/  IMAD.IADD R30, R18, 0x1, -R30 ;  /* 0x00000001121e7824 */ /* 0x000fe200078e0a1e */
[----:B------:R-:W-:Y:S01]  /*1c40*/  IADD3.X R8, R24, UR20, RZ, P0, !PT ;  /* 0x0000001418087c10 */ /* 0x000fe200087fe4ff */
[----:B------:R-:W-:Y:S01]  /*1c50*/  USHF.R.S32.HI UR20, URZ, 0x1f, UR6 ;  /* 0x0000001f3f147899 */ /* 0x000fe20008011406 */
[----:B------:R-:W-:Y:S01]  /*1c60*/  SHF.R.S32.HI R7, RZ, 0x1f, R6 ;  /* 0x0000001fff077819 */ /* 0x000fe20000011406 */
[----:B------:R-:W-:Y:S02]  /*1c70*/  IMAD R13, R13, UR15, R30 ;  /* 0x0000000f0d0d7c24 */ /* 0x000fe4000f8e021e */
[----:B------:R-:W-:Y:S01]  /*1c80*/  IMAD R11, R8, UR34, RZ ;  /* 0x00000022080b7c24 */ /* 0x000fe2000f8e02ff */
[----:B------:R-:W-:Y:S01]  /*1c90*/  ULEA.HI UR20, UR20, UR6, URZ, 0x6 ;  /* 0x0000000614147291 */ /* 0x000fe2000f8f303f */
[----:B------:R-:W-:-:S03]  /*1ca0*/  IMAD.WIDE.U32 R8, R10, UR34, R6 ;  /* 0x000000220a087c25 */ /* 0x000fc6000f8e0006 */
[----:B------:R-:W-:Y:S01]  /*1cb0*/  USHF.R.S32.HI UR20, URZ, 0x6, UR20 ;  /* 0x000000063f147899 */ /* 0x000fe20008011414 */
[----:B------:R-:W-:Y:S01]  /*1cc0*/  IMAD R11, R10, UR35, R11 ;  /* 0x000000230a0b7c24 */ /* 0x000fe2000f8e020b */
[----:B------:R-:W-:-:S04]  /*1cd0*/  IADD3 R10, P0, R8, UR56, RZ ;  /* 0x00000038080a7c10 */ /* 0x000fc8000ff1e0ff */
[----:B------:R-:W-:Y:S02]  /*1ce0*/  IADD3.X R11, R9, UR47, R11, P0, !PT ;  /* 0x0000002f090b7c10 */ /* 0x000fe400087fe40b */
[----:B------:R-:W-:Y:S01]  /*1cf0*/  IADD3 R8, P0, R6, UR7, RZ ;  /* 0x0000000706087c10 */ /* 0x000fe2000ff1e0ff */
[----:B------:R-:W-:-:S03]  /*1d00*/  USHF.L.U32 UR7, UR15, 0x6, URZ ;  /* 0x000000060f077899 */ /* 0x000fc6000800063f */
[----:B------:R-:W-:Y:S01]  /*1d10*/  IADD3.X R9, R7, UR50, RZ, P0, !PT ;  /* 0x0000003207097c10 */ /* 0x000fe200087fe4ff */
[----:B------:R-:W-:Y:S02]  /*1d20*/  UIADD3 UR18, UP2, UP0, UR22, UR7, UR49 ;  /* 0x0000000716127290 */ /* 0x000fe4000f85e031 */
[----:B------:R-:W-:Y:S01]  /*1d30*/  USHF.R.S32.HI UR7, URZ, 0x1f, UR7 ;  /* 0x0000001f3f077899 */ /* 0x000fe20008011407 */
[----:B------:R-:W-:Y:S01]  /*1d40*/  IMAD.WIDE.U32 R8, R14, UR14, R8 ;  /* 0x0000000e0e087c25 */ /* 0x000fe2000f8e0008 */
[----:B------:R-:W-:Y:S02]  /*1d50*/  ULDC.64 UR22, c[0x0][0x3e0] ;  /* 0x0000f80000167ab9 */ /* 0x000fe40000000a00 */
[----:B------:R-:W-:Y:S01]  /*1d60*/  UIADD3.X UR6, UR51, UR7, UR53, UP2, UP0 ;  /* 0x0000000733067290 */ /* 0x000fe200097e0435 */
[----:B------:R-:W-:Y:S01]  /*1d70*/  IMAD.IADD R9, R9, 0x1, R12 ;  /* 0x0000000109097824 */ /* 0x000fe200078e020c */
[----:B------:R-:W-:Y:S01]  /*1d80*/  UIADD3 UR7, UP2, UP0, UR54, UR18, UR55 ;  /* 0x0000001236077290 */ /* 0x000fe2000f85e037 */
[----:B------:R-:W-:Y:S01]  /*1d90*/  IMAD.U32 R12, RZ, RZ, UR16 ;  /* 0x00000010ff0c7e24 */ /* 0x000fe2000f8e00ff */
[----:B------:R-:W-:Y:S01]  /*1da0*/  ULDC.64 UR50, c[0x0][0x2b0] ;  /* 0x0000ac0000327ab9 */ /* 0x000fe20000000a00 */
[----:B------:R-:W-:Y:S01]  /*1db0*/  IMAD.WIDE.U32 R8, R16, UR57, R8 ;  /* 0x0000003910087c25 */ /* 0x000fe2000f8e0008 */
[----:B------:R-:W-:-:S02]  /*1dc0*/  UIADD3.X UR10, UR52, UR6, UR48, UP2, UP0 ;  /* 0x00000006340a7290 */ /* 0x000fc400097e0430 */
[----:B------:R-:W-:Y:S01]  /*1dd0*/  UISETP.LT.AND UP0, UPT, URZ, UR20, UPT ;  /* 0x000000143f00728c */ /* 0x000fe2000bf01270 */
[----:B------:R-:W-:Y:S02]  /*1de0*/  VIADD R9, R9, UR11 ;  /* 0x0000000b09097c36 */ /* 0x000fe40008000000 */
[-C--:B------:R-:W-:Y:S01]  /*1df0*/  IMAD R16, R24, R14.reuse, RZ ;  /* 0x0000000e18107224 */ /* 0x080fe200078e02ff */
[----:B------:R-:W-:Y:S01]  /*1e00*/  USEL UR20, URZ, UR20, !UP0 ;  /* 0x000000143f147287 */ /* 0x000fe2000c000000 */
[----:B------:R-:W-:Y:S01]  /*1e10*/  IMAD.WIDE.U32 R10, R12, UR57, R10 ;  /* 0x000000390c0a7c25 */ /* 0x000fe2000f8e000a */
[C---:B------:R-:W-:Y:S01]  /*1e20*/  IADD3 R12, P0, R13.reuse, UR7, RZ ;  /* 0x000000070d0c7c10 */ /* 0x040fe2000ff1e0ff */
[----:B------:R-:W-:Y:S01]  /*1e30*/  ULDC.64 UR6, c[0x0][0x400] ;  /* 0x0001000000067ab9 */ /* 0x000fe20000000a00 */
[----:B------:R-:W-:Y:S01]  /*1e40*/  UISETP.GT.AND UP0, UPT, UR32, UR20, UPT ;  /* 0x000000142000728c */ /* 0x000fe2000bf04270 */
[C---:B------:R-:W-:Y:S01]  /*1e50*/  IMAD R16, R4.reuse, R15, R16 ;  /* 0x0000000f04107224 */ /* 0x040fe200078e0210 */
[----:B------:R-:W-:Y:S01]  /*1e60*/  LEA.HI.X.SX32 R13, R13, UR10, 0x1, P0 ;  /* 0x0000000a0d0d7c11 */ /* 0x000fe200080f0eff */
[----:B------:R-:W-:Y:S01]  /*1e70*/  IMAD.WIDE.U32 R8, R4, R14, R8 ;  /* 0x0000000e04087225 */ /* 0x000fe200078e0008 */
[----:B------:R-:W-:Y:S01]  /*1e80*/  LEA R20, P0, R12, UR6, 0x2 ;  /* 0x000000060c147c11 */ /* 0x000fe2000f8010ff */
[----:B------:R-:W-:Y:S01]  /*1e90*/  UIMAD.WIDE UR10, UR19, 0x4, UR44 ;  /* 0x00000004130a78a5 */ /* 0x000fe2000f8e022c */
[----:B------:R-:W-:Y:S01]  /*1ea0*/  LEA R36, P3, R10, UR28, 0x1 ;  /* 0x0000001c0a247c11 */ /* 0x000fe2000f8608ff */
[----:B------:R-:W-:Y:S01]  /*1eb0*/  VIADD R11, R11, UR17 ;  /* 0x000000110b0b7c36 */ /* 0x000fe20008000000 */
[----:B------:R-:W-:Y:S01]  /*1ec0*/  LEA R38, P2, R8, UR22, 0x1 ;  /* 0x0000001608267c11 */ /* 0x000fe2000f8408ff */
[----:B------:R-:W-:Y:S01]  /*1ed0*/  IMAD.IADD R9, R9, 0x1, R16 ;  /* 0x0000000109097824 */ /* 0x000fe200078e0210 */
[----:B------:R-:W-:Y:S01]  /*1ee0*/  LEA.HI.X R21, R12, UR7, R13, 0x2, P0 ;  /* 0x000000070c157c11 */ /* 0x000fe200080f140d */
[----:B------:R-:W-:Y:S01]  /*1ef0*/  UIMAD.WIDE UR6, UR21, 0x4, UR50 ;  /* 0x00000004150678a5 */ /* 0x000fe2000f8e0232 */
[----:B------:R-:W-:Y:S01]  /*1f00*/  LEA.HI.X R37, R10, UR29, R11, 0x1, P3 ;  /* 0x0000001d0a257c11 */ /* 0x000fe200098f0c0b */
[----:B------:R-:W-:Y:S01]  /*1f10*/  UMOV UR16, UR10 ;  /* 0x0000000a00107c82 */ /* 0x000fe20008000000 */
[----:B------:R-:W-:Y:S01]  /*1f20*/  LEA.HI.X R39, R8, UR23, R9, 0x1, P2 ;  /* 0x0000001708277c11 */ /* 0x000fe200090f0c09 */
[----:B------:R1:W-:Y:S01]  /*1f30*/  STL.64 [R1+0x30], R20 ;  /* 0x0000301401007387 */ /* 0x0003e20000100a00 */
[----:B------:R-:W-:Y:S01]  /*1f40*/  PLOP3.LUT P0, PT, PT, PT, UP0, 0x80, 0x0 ;  /* 0x000000000000781c */ /* 0x000fe20003f0f008 */
[----:B------:R-:W-:-:S02]  /*1f50*/  UMOV UR15, UR11 ;  /* 0x0000000b000f7c82 */ /* 0x000fc40008000000 */
[----:B------:R1:W-:Y:S04]  /*1f60*/  STL.64 [R1+0x40], R36 ;  /* 0x0000402401007387 */ /* 0x0003e80000100a00 */
[----:B------:R1:W-:Y:S06]  /*1f70*/  STL.64 [R1+0x38], R38 ;  /* 0x0000382601007387 */ /* 0x0003ec0000100a00 */
        /* <DEDUP_REMOVED lines=20> */
.L_x_861:
        /* <DEDUP_REMOVED lines=19> */
.L_x_862:
        /* <DEDUP_REMOVED lines=8> */
[----:B------:R-:W-:Y:S02]  /*2270*/  ISETP.GE.AND P1, PT, R4, UR8, PT ;  /* 0x0000000804007c0c */ /* 0x000fe4000bf26270 */
[----:B------:R-:W-:Y:S01]  /*2280*/  MOV R5, UR9 ;  /* 0x0000000900057c02 */ /* 0x000fe20008000f00 */
[----:B------:R-:W-:Y:S01]  /*2290*/  UIMAD UR9, UR18, UR10, URZ ;  /* 0x0000000a120972a4 */ /* 0x000fe2000f8e023f */
[----:B------:R-:W-:Y:S01]  /*22a0*/  IADD3 R10, P0, R8, UR16, RZ ;  /* 0x00000010080a7c10 */ /* 0x000fe2000ff1e0ff */
[----:B------:R-:W-:-:S02]  /*22b0*/  VIADD R8, R4, 0x20 ;  /* 0x0000002004087836 */ /* 0x000fc40000000000 */
[----:B------:R-:W-:Y:S01]  /*22c0*/  UIMAD UR11, UR57, UR11, UR9 ;  /* 0x0000000b390b72a4 */ /* 0x000fe2000f8e0209 */
[----:B------:R-:W-:Y:S02]  /*22d0*/  IADD3.X R11, R9, UR17, R5, P0, !PT ;  /* 0x00000011090b7c10 */ /* 0x000fe400087fe405 */
        /* <DEDUP_REMOVED lines=17> */
.L_x_864:
[----:B------:R-:W-:Y:S05]  /*23f0*/  BSYNC B0 ;  /* 0x0000000000007941 */ /* 0x000fea0003800000 */
.L_x_863:
        /* <DEDUP_REMOVED lines=15> */
.L_x_866:
[----:B------:R-:W-:Y:S05]  /*24f0*/  BSYNC B0 ;  /* 0x0000000000007941 */ /* 0x000fea0003800000 */
.L_x_865:
[----:B------:R-:W-:Y:S01]  /*2500*/  UIMAD UR8, UR37, UR6, URZ ;  /* 0x00000006250872a4 */ /* 0x000fe2000f8e023f */
[----:B------:R-:W-:Y:S01]  /*2510*/  IMAD.U32 R5, RZ, RZ, UR6 ;  /* 0x00000006ff057e24 */ /* 0x000fe2000f8e00ff */
[----:B------:R-:W-:Y:S01]  /*2520*/  USHF.R.S32.HI UR10, URZ, 0x1f, UR57 ;  /* 0x0000001f3f0a7899 */ /* 0x000fe20008011439 */
[----:B------:R-:W-:Y:S01]  /*2530*/  BSSY B0, `(.L_x_867) ;  /* 0x0000019000007945 */ /* 0x000fe20003800000 */
[----:B------:R-:W-:Y:S01]  /*2540*/  UIMAD UR8, UR41, UR7, UR8 ;  /* 0x00000007290872a4 */ /* 0x000fe2000f8e0208 */
[----:B------:R-:W-:-:S05]  /*2550*/  IMAD.WIDE.U32 R6, R5, UR41, R6 ;  /* 0x0000002905067c25 */ /* 0x000fca000f8e0006 */
[----:B------:R-:W-:Y:S01]  /*2560*/  IMAD.U32 R5, RZ, RZ, UR8 ;  /* 0x00000008ff057e24 */ /* 0x000fe2000f8e00ff */
[----:B--23--:R-:W-:Y:S01]  /*2570*/  IADD3 R8, P2, R6, UR14, RZ ;  /* 0x0000000e06087c10 */ /* 0x00cfe2000ff5e0ff */
        /* <DEDUP_REMOVED lines=20> */
.L_x_868:
[----:B------:R-:W-:Y:S05]  /*26c0*/  BSYNC B0 ;  /* 0x0000000000007941 */ /* 0x000fea0003800000 */
.L_x_867:
        /* <DEDUP_REMOVED lines=16> */
.L_x_860:
[----:B------:R-:W2:Y:S01]  /*27d0*/  LDL R34, [R1+0x2c] ;  /* 0x00002c0001227983 */ /* 0x000ea20000100800 */
[----:B------:R-:W-:Y:S01]  /*27e0*/  UIMAD UR13, UR37, UR24, URZ ;  /* 0x00000018250d72a4 */ /* 0x000fe2000f8e023f */
[----:B------:R-:W-:Y:S01]  /*27f0*/  VIADD R12, R4, 0x20 ;  /* 0x00000020040c7836 */ /* 0x000fe20000000000 */
[----:B------:R-:W-:Y:S01]  /*2800*/  UIMAD UR10, UR37, UR26, URZ ;  /* 0x0000001a250a72a4 */ /* 0x000fe2000f8e023f */
[----:B------:R-:W-:Y:S01]  /*2810*/  IMAD.U32 R8, RZ, RZ, UR24 ;  /* 0x00000018ff087e24 */ /* 0x000fe2000f8e00ff */
[----:B------:R-:W-:Y:S01]  /*2820*/  UIMAD UR14, UR41, UR25, UR13 ;  /* 0x00000019290e72a4 */ /* 0x000fe2000f8e020d */
[----:B------:R-:W-:Y:S01]  /*2830*/  IMAD.SHL.U32 R15, R15, 0x40, RZ ;  /* 0x000000400f0f7824 */ /* 0x000fe200078e00ff */
[----:B------:R-:W-:Y:S01]  /*2840*/  UIMAD UR13, UR41, UR27, UR10 ;  /* 0x0000001b290d72a4 */ /* 0x000fe2000f8e020a */
[----:B------:R-:W-:Y:S01]  /*2850*/  IMAD.WIDE.U32 R8, R8, UR41, R6 ;  /* 0x0000002908087c25 */ /* 0x000fe2000f8e0006 */
[----:B------:R-:W-:Y:S02]  /*2860*/  UIMAD UR10, UR9, -0x40, UR12 ;  /* 0xffffffc0090a78a4 */ /* 0x000fe4000f8e020c */
[----:B------:R-:W-:Y:S01]  /*2870*/  UIMAD UR11, UR39, -0x40, UR8 ;  /* 0xffffffc0270b78a4 */ /* 0x000fe2000f8e0208 */
[----:B------:R-:W-:Y:S01]  /*2880*/  IMAD.U32 R11, RZ, RZ, UR14 ;  /* 0x0000000eff0b7e24 */ /* 0x000fe2000f8e00ff */
[----:B------:R-:W-:Y:S01]  /*2890*/  IADD3 R8, P3, R8, UR33, RZ ;  /* 0x0000002108087c10 */ /* 0x000fe2000ff7e0ff */
[----:B------:R-:W-:Y:S01]  /*28a0*/  IMAD.U32 R10, RZ, RZ, UR26 ;  /* 0x0000001aff0a7e24 */ /* 0x000fe2000f8e00ff */
[C---:B------:R-:W-:Y:S01]  /*28b0*/  ISETP.GE.AND P0, PT, R12.reuse, UR10, PT ;  /* 0x0000000a0c007c0c */ /* 0x040fe2000bf06270 */
[----:B------:R-:W-:Y:S01]  /*28c0*/  ULDC.64 UR22, c[0x0][0x268] ;  /* 0x00009a0000167ab9 */ /* 0x000fe20000000a00 */
[----:B------:R-:W-:Y:S01]  /*28d0*/  ISETP.GE.AND P2, PT, R12, UR11, PT ;  /* 0x0000000b0c007c0c */ /* 0x000fe2000bf46270 */
[----:B------:R-:W-:Y:S01]  /*28e0*/  IMAD.WIDE.U32 R12, R14, 0x40, RZ ;  /* 0x000000400e0c7825 */ /* 0x000fe200078e00ff */
[----:B------:R-:W-:Y:S01]  /*28f0*/  IADD3.X R9, R9, UR42, R11, P3, !PT ;  /* 0x0000002a09097c10 */ /* 0x000fe20009ffe40b */
[----:B------:R-:W-:Y:S01]  /*2900*/  ULDC.64 UR18, c[0x0][0x260] ;  /* 0x0000980000127ab9 */ /* 0x000fe20000000a00 */
[----:B------:R-:W-:Y:S01]  /*2910*/  ISETP.GE.AND P3, PT, R4, UR11, PT ;  /* 0x0000000b04007c0c */ /* 0x000fe2000bf66270 */
[----:B------:R-:W-:Y:S01]  /*2920*/  IMAD.WIDE.U32 R6, R10, UR41, R6 ;  /* 0x000000290a067c25 */ /* 0x000fe2000f8e0006 */
[----:B------:R-:W-:-:S03]  /*2930*/  USHF.L.U32 UR11, UR35, 0x6, URZ ;  /* 0x00000006230b7899 */ /* 0x000fc6000800063f */
[----:B------:R-:W-:Y:S01]  /*2940*/  IMAD.MOV.U32 R240, RZ, RZ, 0x20 ;  /* 0x00000020fff07424 */ /* 0x000fe200078e00ff */
[----:B------:R-:W-:Y:S01]  /*2950*/  IADD3 R6, P1, R6, UR36, RZ ;  /* 0x0000002406067c10 */ /* 0x000fe2000ff3e0ff */
[----:B------:R-:W-:Y:S01]  /*2960*/  IMAD.U32 R10, RZ, RZ, UR13 ;  /* 0x0000000dff0a7e24 */ /* 0x000fe2000f8e00ff */
[----:B------:R-:W-:Y:S01]  /*2970*/  @!P0 IADD3 R12, P4, R38, R12, RZ ;  /* 0x0000000c260c8210 */ /* 0x000fe20007f9e0ff */
[----:B------:R-:W-:Y:S01]  /*2980*/  IMAD R11, R17, UR18, RZ ;  /* 0x00000012110b7c24 */ /* 0x000fe2000f8e02ff */
[----:B------:R-:W3:Y:S01]  /*2990*/  @!P2 LDC.64 R22, c[0x0][0x220] ;  /* 0x00008800ff16ab82 */ /* 0x000ee20000000a00 */
[----:B------:R-:W-:Y:S01]  /*29a0*/  IMAD.WIDE.U32 R8, R5, UR22, R8 ;  /* 0x0000001605087c25 */ /* 0x000fe2000f8e0008 */
[----:B------:R-:W-:Y:S01]  /*29b0*/  @!P0 IADD3.X R13, R39, R13, R15, P4, !PT ;  /* 0x0000000d270d8210 */ /* 0x000fe200027fe40f */
[----:B------:R-:W-:Y:S01]  /*29c0*/  UIADD3 UR21, UR41, UR12, URZ ;  /* 0x0000000c29157290 */ /* 0x000fe2000fffe03f */
[----:B------:R-:W-:Y:S01]  /*29d0*/  PLOP3.LUT P4, PT, PT, PT, UP4, 0x80, 0x0 ;  /* 0x000000000000781c */ /* 0x000fe20003f8f048 */
[----:B------:R-:W-:Y:S01]  /*29e0*/  IMAD R11, R5, UR19, R11 ;  /* 0x00000013050b7c24 */ /* 0x000fe2000f8e020b */
[----:B------:R-:W-:Y:S01]  /*29f0*/  IADD3.X R7, R7, UR38, R10, P1, !PT ;  /* 0x0000002607077c10 */ /* 0x000fe20008ffe40a */
[----:B------:R-:W-:Y:S01]  /*2a00*/  IMAD R10, R17, UR22, RZ ;  /* 0x00000016110a7c24 */ /* 0x000fe2000f8e02ff */
[----:B------:R-:W4:Y:S01]  /*2a10*/  @!P3 LDC.64 R32, c[0x0][0x220] ;  /* 0x00008800ff20bb82 */ /* 0x000f220000000a00 */
[----:B------:R-:W-:Y:S01]  /*2a20*/  @!P2 IADD3 R18, P1, R4, 0x20, RZ ;  /* 0x000000200412a810 */ /* 0x000fe20007f3e0ff */
[----:B------:R-:W-:Y:S01]  /*2a30*/  @!P3 IMAD R15, R24, UR24, RZ ;  /* 0x00000018180fbc24 */ /* 0x000fe2000f8e02ff */
[----:B------:R-:W-:Y:S01]  /*2a40*/  CS2R R142, SRZ ;  /* 0x00000000008e7805 */ /* 0x000fe2000001ff00 */
[C---:B------:R-:W-:Y:S01]  /*2a50*/  IMAD R10, R5.reuse, UR23, R10 ;  /* 0x00000017050a7c24 */ /* 0x040fe2000f8e020a */
[----:B------:R-:W-:Y:S01]  /*2a60*/  CS2R R140, SRZ ;  /* 0x00000000008c7805 */ /* 0x000fe2000001ff00 */
[----:B------:R-:W-:Y:S01]  /*2a70*/  IMAD.WIDE.U32 R6, R5, UR18, R6 ;  /* 0x0000001205067c25 */ /* 0x000fe2000f8e0006 */
[----:B------:R-:W-:Y:S01]  /*2a80*/  UIMAD.WIDE.U32 UR18, UR34, 0x40, URZ ;  /* 0x00000040221278a5 */ /* 0x000fe2000f8e003f */
[----:B------:R-:W5:Y:S08]  /*2a90*/  @!P3 LDC.64 R28, c[0x0][0x218] ;  /* 0x00008600ff1cbb82 */ /* 0x000f700000000a00 */
[----:B------:R-:W-:Y:S01]  /*2aa0*/  @P4 BAR.SYNC.DEFER_BLOCKING 0x0 ;  /* 0x0000000000004b1d */ /* 0x000fe20000010000 */
[----:B------:R-:W-:Y:S01]  /*2ab0*/  @!P2 IMAD.X R5, RZ, RZ, R24, P1 ;  /* 0x000000ffff05a224 */ /* 0x000fe200008e0618 */
[----:B------:R-:W-:Y:S01]  /*2ac0*/  @!P2 IADD3 R14, P1, R4, 0x20, RZ ;  /* 0x00000020040ea810 */ /* 0x000fe20007f3e0ff */
[----:B------:R-:W-:-:S02]  /*2ad0*/  IMAD.IADD R9, R9, 0x1, R10 ;  /* 0x0000000109097824 */ /* 0x000fc400078e020a */
[----:B------:R-:W-:-:S03]  /*2ae0*/  IMAD.IADD R7, R7, 0x1, R11 ;  /* 0x0000000107077824 */ /* 0x000fc600078e020b */
[----:B------:R-:W2:Y:S01]  /*2af0*/  @!P2 LDC.64 R26, c[0x0][0x218] ;  /* 0x00008600ff1aab82 */ /* 0x000ea20000000a00 */
[----:B------:R-:W-:Y:S01]  /*2b00*/  @!P2 IMAD R5, R5, UR24, RZ ;  /* 0x000000180505ac24 */ /* 0x000fe2000f8e02ff */
[----:B------:R-:W-:Y:S01]  /*2b10*/  CS2R R146, SRZ ;  /* 0x0000000000927805 */ /* 0x000fe2000001ff00 */
[----:B------:R-:W-:Y:S01]  /*2b20*/  @!P2 IMAD.MOV.U32 R10, RZ, RZ, R8 ;  /* 0x000000ffff0aa224 */ /* 0x000fe200078e0008 */
[----:B------:R-:W-:Y:S01]  /*2b30*/  CS2R R144, SRZ ;  /* 0x0000000000907805 */ /* 0x000fe2000001ff00 */
[----:B------:R-:W-:Y:S01]  /*2b40*/  @!P2 IMAD.MOV.U32 R11, RZ, RZ, R9 ;  /* 0x000000ffff0ba224 */ /* 0x000fe200078e0009 */
[----:B------:R-:W-:Y:S01]  /*2b50*/  CS2R R138, SRZ ;  /* 0x00000000008a7805 */ /* 0x000fe2000001ff00 */
[C---:B------:R-:W-:Y:S01]  /*2b60*/  @!P2 IMAD R25, R18.reuse, UR25, R5 ;  /* 0x000000191219ac24 */ /* 0x040fe2000f8e0205 */
[----:B------:R-:W-:Y:S01]  /*2b70*/  CS2R R136, SRZ ;  /* 0x0000000000887805 */ /* 0x000fe2000001ff00 */
[----:B------:R-:W-:Y:S01]  /*2b80*/  @!P2 IMAD.WIDE.U32 R18, R18, UR24, R10 ;  /* 0x000000181212ac25 */ /* 0x000fe2000f8e000a */
[----:B------:R-:W-:-:S02]  /*2b90*/  CS2R R134, SRZ ;  /* 0x0000000000867805 */ /* 0x000fc4000001ff00 */
[----:B------:R-:W-:Y:S02]  /*2ba0*/  CS2R R132, SRZ ;  /* 0x0000000000847805 */ /* 0x000fe4000001ff00 */
[----:B------:R-:W-:Y:S01]  /*2bb0*/  CS2R R126, SRZ ;  /* 0x00000000007e7805 */ /* 0x000fe2000001ff00 */
[----:B------:R-:W-:Y:S01]  /*2bc0*/  @!P3 IMAD R5, R24, UR26, RZ ;  /* 0x0000001a1805bc24 */ /* 0x000fe2000f8e02ff */
[----:B------:R-:W-:Y:S01]  /*2bd0*/  CS2R R124, SRZ ;  /* 0x00000000007c7805 */ /* 0x000fe2000001ff00 */
[C---:B------:R-:W-:Y:S01]  /*2be0*/  @!P3 IMAD R15, R4.reuse, UR25, R15 ;  /* 0x00000019040fbc24 */ /* 0x040fe2000f8e020f */
[----:B------:R-:W-:Y:S01]  /*2bf0*/  CS2R R130, SRZ ;  /* 0x0000000000827805 */ /* 0x000fe2000001ff00 */
[----:B------:R-:W-:Y:S01]  /*2c00*/  @!P3 IMAD.WIDE.U32 R8, R4, UR24, R8 ;  /* 0x000000180408bc25 */ /* 0x000fe2000f8e0008 */
[----:B------:R-:W-:Y:S02]  /*2c10*/  CS2R R128, SRZ ;  /* 0x0000000000807805 */ /* 0x000fe4000001ff00 */
[----:B------:R-:W-:-:S02]  /*2c20*/  CS2R R122, SRZ ;  /* 0x00000000007a7805 */ /* 0x000fc4000001ff00 */
[----:B------:R-:W-:Y:S01]  /*2c30*/  CS2R R120, SRZ ;  /* 0x0000000000787805 */ /* 0x000fe2000001ff00 */
[----:B------:R-:W-:Y:S01]  /*2c40*/  @!P2 IMAD.X R10, RZ, RZ, R24, P1 ;  /* 0x000000ffff0aa224 */ /* 0x000fe200008e0618 */
[C---:B------:R-:W-:Y:S01]  /*2c50*/  ISETP.GE.AND P1, PT, R4.reuse, UR10, PT ;  /* 0x0000000a04007c0c */ /* 0x040fe2000bf26270 */
[--C-:B-1----:R-:W-:Y:S01]  /*2c60*/  @!P2 IMAD.MOV.U32 R20, RZ, RZ, R6.reuse ;  /* 0x000000ffff14a224 */ /* 0x102fe200078e0006 */
[----:B------:R-:W-:Y:S01]  /*2c70*/  CS2R R118, SRZ ;  /* 0x0000000000767805 */ /* 0x000fe2000001ff00 */
[C---:B------:R-:W-:Y:S01]  /*2c80*/  @!P3 IMAD R24, R4.reuse, UR27, R5 ;  /* 0x0000001b0418bc24 */ /* 0x040fe2000f8e0205 */
[----:B------:R-:W-:Y:S01]  /*2c90*/  CS2R R116, SRZ ;  /* 0x0000000000747805 */ /* 0x000fe2000001ff00 */
[----:B------:R-:W-:Y:S01]  /*2ca0*/  @!P3 IMAD.WIDE.U32 R16, R4, UR26, R6 ;  /* 0x0000001a0410bc25 */ /* 0x000fe2000f8e0006 */
[----:B----4-:R-:W-:Y:S02]  /*2cb0*/  @!P3 LEA R4, P5, R8, R32, 0x1 ;  /* 0x000000200804b211 */ /* 0x010fe400078a08ff */
[----:B------:R-:W-:-:S02]  /*2cc0*/  CS2R R110, SRZ ;  /* 0x00000000006e7805 */ /* 0x000fc4000001ff00 */
[----:B------:R-:W-:Y:S01]  /*2cd0*/  CS2R R108, SRZ ;  /* 0x00000000006c7805 */ /* 0x000fe2000001ff00 */
[----:B------:R-:W-:Y:S01]  /*2ce0*/  @!P2 IMAD R5, R10, UR26, RZ ;  /* 0x0000001a0a05ac24 */ /* 0x000fe2000f8e02ff */
[----:B---3--:R-:W-:Y:S01]  /*2cf0*/  @!P2 LEA R10, P4, R18, R22, 0x1 ;  /* 0x00000016120aa211 */ /* 0x008fe200078808ff */
[----:B------:R-:W-:Y:S01]  /*2d00*/  @!P3 IMAD.IADD R6, R9, 0x1, R15 ;  /* 0x000000010906b824 */ /* 0x000fe200078e020f */
[----:B------:R-:W-:Y:S01]  /*2d10*/  CS2R R114, SRZ ;  /* 0x0000000000727805 */ /* 0x000fe2000001ff00 */
[----:B------:R-:W-:Y:S01]  /*2d20*/  @!P2 IMAD.MOV.U32 R21, RZ, RZ, R7 ;  /* 0x000000ffff15a224 */ /* 0x000fe200078e0007 */
[----:B------:R-:W-:Y:S01]  /*2d30*/  CS2R R112, SRZ ;  /* 0x0000000000707805 */ /* 0x000fe2000001ff00 */
[----:B------:R-:W-:Y:S01]  /*2d40*/  @!P2 IMAD R7, R14, UR27, R5 ;  /* 0x0000001b0e07ac24 */ /* 0x000fe2000f8e0205 */
[----:B------:R-:W-:Y:S01]  /*2d50*/  @!P3 LEA.HI.X R5, R8, R33, R6, 0x1, P5 ;  /* 0x000000210805b211 */ /* 0x000fe200028f0c06 */
[----:B------:R-:W-:Y:S01]  /*2d60*/  @!P2 IMAD.IADD R6, R19, 0x1, R25 ;  /* 0x000000011306a824 */ /* 0x000fe200078e0219 */
[----:B------:R-:W-:Y:S01]  /*2d70*/  @!P0 IADD3 R8, P6, R36, UR18, RZ ;  /* 0x0000001224088c10 */ /* 0x000fe2000ffde0ff */
[----:B------:R-:W-:Y:S01]  /*2d80*/  IMAD.U32 R9, RZ, RZ, UR11 ;  /* 0x0000000bff097e24 */ /* 0x000fe2000f8e00ff */
[----:B------:R-:W-:Y:S01]  /*2d90*/  CS2R R106, SRZ ;  /* 0x00000000006a7805 */ /* 0x000fe2000001ff00 */
[----:B------:R-:W-:Y:S01]  /*2da0*/  @!P2 IMAD.WIDE.U32 R14, R14, UR26, R20 ;  /* 0x0000001a0e0eac25 */ /* 0x000fe2000f8e0014 */
[----:B------:R-:W-:-:S02]  /*2db0*/  @!P2 LEA.HI.X R11, R18, R23, R6, 0x1, P4 ;  /* 0x00000017120ba211 */ /* 0x000fc400020f0c06 */
[----:B------:R-:W-:Y:S02]  /*2dc0*/  CS2R R104, SRZ ;  /* 0x0000000000687805 */ /* 0x000fe4000001ff00 */
[----:B------:R-:W-:Y:S01]  /*2dd0*/  @!P0 IADD3.X R9, R37, UR19, R9, P6, !PT ;  /* 0x0000001325098c10 */ /* 0x000fe2000b7fe409 */
[----:B------:R-:W-:Y:S01]  /*2de0*/  @!P2 IMAD.IADD R15, R15, 0x1, R7 ;  /* 0x000000010f0fa824 */ /* 0x000fe200078e0207 */
[----:B-----5:R-:W-:Y:S02]  /*2df0*/  @!P3 LEA R6, P5, R16, R28, 0x1 ;  /* 0x0000001c1006b211 */ /* 0x020fe400078a08ff */
        /* <DEDUP_REMOVED lines=16> */
[----:B------:R-:W-:Y:S01]  /*2f00*/  UMOV UR13, UR60 ;  /* 0x0000003c000d7c82 */ /* 0x000fe20008000000 */
[----:B------:R-:W-:Y:S01]  /*2f10*/  ULDC UR38, c[0x0][0x398] ;  /* 0x0000e60000267ab9 */ /* 0x000fe20000000800 */
[----:B------:R-:W-:Y:S01]  /*2f20*/  ULDC UR42, c[0x0][0x2dc] ;  /* 0x0000b700002a7ab9 */ /* 0x000fe20000000800 */
[----:B--2---:R-:W-:Y:S01]  /*2f30*/  @P3 STS.128 [R34+0x12000], RZ ;  /* 0x012000ff22003388 */ /* 0x004fe20000000c00 */
[----:B------:R-:W-:Y:S01]  /*2f40*/  UIADD3 UR24, -UR8, 0x40, UR21 ;  /* 0x0000004008187890 */ /* 0x000fe2000fffe115 */
[----:B------:R-:W-:Y:S02]  /*2f50*/  CS2R R32, SRZ ;  /* 0x0000000000207805 */ /* 0x000fe4000001ff00 */
[----:B------:R-:W-:Y:S01]  /*2f60*/  CS2R R22, SRZ ;  /* 0x0000000000167805 */ /* 0x000fe2000001ff00 */
[----:B------:R-:W-:Y:S01]  /*2f70*/  @P3 STS.128 [R34+0x14000], RZ ;  /* 0x014000ff22003388 */ /* 0x000fe20000000c00 */
[----:B------:R-:W-:Y:S01]  /*2f80*/  CS2R R20, SRZ ;  /* 0x0000000000147805 */ /* 0x000fe2000001ff00 */
[----:B------:R-:W-:-:S02]  /*2f90*/  UIADD3 UR37, UR41, 0x40, URZ ;  /* 0x0000004029257890 */ /* 0x000fc4000fffe03f */
[----:B------:R-:W-:Y:S01]  /*2fa0*/  @P3 STS.128 [R34+0x16000], RZ ;  /* 0x016000ff22003388 */ /* 0x000fe20000000c00 */
[----:B------:R-:W-:Y:S01]  /*2fb0*/  ULDC.U8 UR19, c[0x0][0x388] ;  /* 0x0000e20000137ab9 */ /* 0x000fe20000000000 */
[----:B------:R-:W-:Y:S02]  /*2fc0*/  ULDC UR18, c[0x0][0x2ec] ;  /* 0x0000bb0000127ab9 */ /* 0x000fe40000000800 */
        /* <DEDUP_REMOVED lines=14> */
[----:B------:R-:W-:Y:S01]  /*30b0*/  @!P2 LDGSTS.E.BYPASS.LTC128B.128 [R34+0x17000], desc[UR4][R10.64+0x100] ;  /* 0x170001000a22afae */ /* 0x000fe2000b901d44 */
[----:B-1----:R-:W-:-:S03]  /*30c0*/  @!P3 IMAD.IADD R5, R17, 0x1, R24 ;  /* 0x000000011105b824 */ /* 0x002fc600078e0218 */
[----:B------:R-:W0:Y:S01]  /*30d0*/  LDGDEPBAR ;  /* 0x00000000000079af */ /* 0x000e220000000000 */
[----:B------:R-:W-:-:S03]  /*30e0*/  @!P2 LEA R4, P4, R14, R26, 0x1 ;  /* 0x0000001a0e04a211 */ /* 0x000fc600078808ff */
[----:B------:R-:W-:Y:S01]  /*30f0*/  @P1 STS.128 [R34+0x6000], RZ ;  /* 0x006000ff22001388 */ /* 0x000fe20000000c00 */
[----:B------:R-:W-:Y:S02]  /*3100*/  @!P3 LEA.HI.X R7, R16, R29, R5, 0x1, P5 ;  /* 0x0000001d1007b211 */ /* 0x000fe400028f0c05 */
[----:B------:R-:W-:Y:S01]  /*3110*/  @!P2 LEA.HI.X R5, R14, R27, R15, 0x1, P4 ;  /* 0x0000001b0e05a211 */ /* 0x000fe200020f0c0f */
        /* <DEDUP_REMOVED lines=55> */
[----:B-1----:R-:W-:-:S02]  /*3490*/  IMAD.MOV.U32 R9, RZ, RZ, 0x7f800000 ;  /* 0x7f800000ff097424 */ /* 0x002fc400078e00ff */
[----:B------:R-:W-:Y:S01]  /*34a0*/  IMAD.MOV.U32 R8, RZ, RZ, 0x7f800000 ;  /* 0x7f800000ff087424 */ /* 0x000fe200078e00ff */
[----:B---3--:R-:W1:Y:S01]  /*34b0*/  LDC.64 R6, c[0x0][0x3b8] ;  /* 0x0000ee00ff067b82 */ /* 0x008e620000000a00 */
[----:B------:R-:W-:-:S04]  /*34c0*/  DEPBAR.LE SB0, 0x1 ;  /* 0x000080400000791a */ /* 0x000fc80000000000 */
[C---:B--2---:R-:W-:Y:S01]  /*34d0*/  VIADD R4, R10.reuse, 0x8 ;  /* 0x000000080a047836 */ /* 0x044fe20000000000 */
[----:B------:R-:W-:-:S04]  /*34e0*/  ISETP.GE.AND P1, PT, R10, UR10, PT ;  /* 0x0000000a0a007c0c */ /* 0x000fc8000bf26270 */
[----:B------:R-:W-:Y:S01]  /*34f0*/  ISETP.GE.AND P0, PT, R4, UR10, PT ;  /* 0x0000000a04007c0c */ /* 0x000fe2000bf06270 */
[----:B------:R-:W-:-:S04]  /*3500*/  IMAD.MOV.U32 R4, RZ, RZ, 0x4 ;  /* 0x00000004ff047424 */ /* 0x000fc800078e00ff */
[----:B------:R-:W-:-:S05]  /*3510*/  IMAD.WIDE R4, R10, R4, UR6 ;  /* 0x000000060a047e25 */ /* 0x000fca000f8e0204 */
[----:B------:R-:W2:Y:S04]  /*3520*/  @!P1 LDG.E R9, desc[UR4][R4.64] ;  /* 0x0000000404099981 */ /* 0x000ea8000c1e1900 */
[----:B------:R-:W3:Y:S01]  /*3530*/  @!P0 LDG.E R8, desc[UR4][R4.64+0x20] ;  /* 0x0000200404088981 */ /* 0x000ee2000c1e1900 */
[----:B------:R-:W-:Y:S06]  /*3540*/  BAR.SYNC.DEFER_BLOCKING 0x0 ;  /* 0x0000000000007b1d */ /* 0x000fec0000010000 */
[----:B-1----:R-:W4:Y:S01]  /*3550*/  LDG.E.64 R4, desc[UR4][R6.64+0x8] ;  /* 0x0000080406047981 */ /* 0x002f22000c1e1b00 */
[----:B------:R-:W-:Y:S01]  /*3560*/  UIMAD UR10, UR46, UR61, UR57 ;  /* 0x0000003d2e0a72a4 */ /* 0x000fe2000f8e0239 */
[----:B------:R-:W-:-:S02]  /*3570*/  LOP3.LUT P0, RZ, R31, 0x2, RZ, 0xc0, !PT ;  /* 0x000000021fff7812 */ /* 0x000fc4000780c0ff */
[----:B------:R-:W1:Y:S01]  /*3580*/  LDSM.16.M88.4 R164, [R252+0x12000] ;  /* 0x01200000fca4783b */ /* 0x000e620000000200 */
[----:B------:R-:W-:-:S03]  /*3590*/  USHF.L.U32 UR10, UR10, 0x5, URZ ;  /* 0x000000050a0a7899 */ /* 0x000fc6000800063f */
[----:B------:R-:W1:Y:S04]  /*35a0*/  LDSM.16.M88.4 R168, [R252+0x12800] ;  /* 0x01280000fca8783b */ /* 0x000e680000000200 */
[----:B------:R-:W1:Y:S04]  /*35b0*/  LDSM.16.M88.4 R196, [R252+0x14000] ;  /* 0x01400000fcc4783b */ /* 0x000e680000000200 */
[----:B------:R-:W1:Y:S04]  /*35c0*/  LDSM.16.M88.4 R200, [R252+0x14800] ;  /* 0x01480000fcc8783b */ /* 0x000e680000000200 */
[----:B------:R-:W1:Y:S04]  /*35d0*/  LDSM.16.M88.4 R228, [R252+0x16000] ;  /* 0x01600000fce4783b */ /* 0x000e680000000200 */
[----:B------:R-:W1:Y:S04]  /*35e0*/  LDSM.16.M88.4 R232, [R252+0x16800] ;  /* 0x01680000fce8783b */ /* 0x000e680000000200 */
[----:B------:R-:W5:Y:S04]  /*35f0*/  LDG.E.64 R6, desc[UR4][R6.64] ;  /* 0x0000000406067981 */ /* 0x000f68000c1e1b00 */
[----:B---3--:R-:W-:Y:S04]  /*3600*/  STL [R1+0x60], R8 ;  /* 0x0000600801007387 */ /* 0x008fe80000100800 */
[----:B--2---:R4:W-:Y:S02]  /*3610*/  STL [R1+0x5c], R9 ;  /* 0x00005c0901007387 */ /* 0x0049e40000100800 */
[----:B----4-:R-:W-:-:S05]  /*3620*/  IADD3 R9, P2, P1, R4, UR10, R30 ;  /* 0x0000000a04097c10 */ /* 0x010fca000f95e01e */
[----:B------:R2:W-:Y:S04]  /*3630*/  STL [R1+0x6c], R9 ;  /* 0x00006c0901007387 */ /* 0x0005e80000100800 */
[----:B------:R-:W3:Y:S04]  /*3640*/  LDL R10, [R1] ;  /* 0x00000000010a7983 */ /* 0x000ee80000100800 */
[----:B--2---:R-:W2:Y:S01]  /*3650*/  LDL R9, [R1+0x4] ;  /* 0x0000040001097983 */ /* 0x004ea20000100800 */
[----:B------:R-:W-:-:S05]  /*3660*/  SEL R240, R240, 0xffffffe0, !P0 ;  /* 0xffffffe0f0f07807 */ /* 0x000fca0004000000 */
[----:B------:R-:W-:-:S05]  /*3670*/  IMAD.IADD R240, R240, 0x1, R252 ;  /* 0x00000001f0f07824 */ /* 0x000fca00078e02fc */
[----:B------:R4:W1:Y:S04]  /*3680*/  LDSM.16.M88.4 R172, [R240+0x12000] ;  /* 0x01200000f0ac783b */ /* 0x0008680000000200 */
[----:B------:R4:W1:Y:S04]  /*3690*/  LDSM.16.M88.4 R176, [R240+0x12800] ;  /* 0x01280000f0b0783b */ /* 0x0008680000000200 */
[----:B------:R4:W1:Y:S04]  /*36a0*/  LDSM.16.M88.4 R204, [R240+0x14000] ;  /* 0x01400000f0cc783b */ /* 0x0008680000000200 */
[----:B------:R4:W1:Y:S04]  /*36b0*/  LDSM.16.M88.4 R208, [R240+0x14800] ;  /* 0x01480000f0d0783b */ /* 0x0008680000000200 */
[----:B------:R4:W1:Y:S04]  /*36c0*/  LDSM.16.M88.4 R236, [R240+0x16000] ;  /* 0x01600000f0ec783b */ /* 0x0008680000000200 */
[----:B------:R-:W1:Y:S01]  /*36d0*/  LDSM.16.M88.4 R240, [R240+0x16800] ;  /* 0x01680000f0f0783b */ /* 0x000e620000000200 */
[----:B------:R-:W-:Y:S01]  /*36e0*/  USHF.R.S32.HI UR11, URZ, 0x1f, UR10 ;  /* 0x0000001f3f0b7899 */ /* 0x000fe2000801140a */
[----:B------:R-:W-:-:S05]  /*36f0*/  SHF.R.S32.HI R8, RZ, 0x1f, R30 ;  /* 0x0000001fff087819 */ /* 0x000fca000001141e */
[----:B------:R-:W-:-:S05]  /*3700*/  IADD3.X R4, R5, UR11, R8, P2, P1 ;  /* 0x0000000b05047c10 */ /* 0x000fca00097e2408 */
[----:B------:R4:W-:Y:S01]  /*3710*/  STL [R1+0x70], R4 ;  /* 0x0000700401007387 */ /* 0x0009e20000100800 */
[----:B-----5:R-:W-:Y:S02]  /*3720*/  R2UR UR22, R7 ;  /* 0x00000000071672ca */ /* 0x020fe400000e0000 */
[----:B------:R-:W-:Y:S02]  /*3730*/  R2UR UR23, R6 ;  /* 0x00000000061772ca */ /* 0x000fe400000e0000 */
[----:B------:R-:W-:Y:S02]  /*3740*/  CS2R R38, SRZ ;  /* 0x0000000000267805 */ /* 0x000fe4000001ff00 */
[----:B------:R-:W-:Y:S02]  /*3750*/  CS2R R36, SRZ ;  /* 0x0000000000247805 */ /* 0x000fe4000001ff00 */
[----:B------:R-:W-:Y:S02]  /*3760*/  CS2R R30, SRZ ;  /* 0x00000000001e7805 */ /* 0x000fe4000001ff00 */
[----:B------:R-:W-:-:S02]  /*3770*/  CS2R R28, SRZ ;  /* 0x00000000001c7805 */ /* 0x000fc4000001ff00 */
[----:B------:R-:W-:Y:S02]  /*3780*/  CS2R R34, SRZ ;  /* 0x0000000000227805 */ /* 0x000fe4000001ff00 */
[----:B------:R-:W-:Y:S02]  /*3790*/  CS2R R26, SRZ ;  /* 0x00000000001a7805 */ /* 0x000fe4000001ff00 */
[----:B------:R-:W-:Y:S01]  /*37a0*/  CS2R R24, SRZ ;  /* 0x0000000000187805 */ /* 0x000fe2000001ff00 */
[----:B------:R-:W-:Y:S02]  /*37b0*/  UIADD3 UR24, UR24, -UR30, URZ ;  /* 0x8000001e18187290 */ /* 0x000fe4000fffe03f */
[----:B------:R-:W-:Y:S02]  /*37c0*/  UIADD3 UR35, UR22, -0x4498517b, URZ ;  /* 0xbb67ae8516237890 */ /* 0x000fe4000fffe03f */
[----:B------:R-:W-:Y:S02]  /*37d0*/  UIADD3 UR36, UR23, -0x61c88647, URZ ;  /* 0x9e3779b917247890 */ /* 0x000fe4000fffe03f */
[----:B------:R-:W-:-:S02]  /*37e0*/  UIADD3 UR34, UR23, 0x3c6ef372, URZ ;  /* 0x3c6ef37217227890 */ /* 0x000fc4000fffe03f */
[----:B------:R-:W-:Y:S02]  /*37f0*/  UIADD3 UR33, UR22, 0x76cf5d0a, URZ ;  /* 0x76cf5d0a16217890 */ /* 0x000fe4000fffe03f */
[----:B------:R-:W-:Y:S02]  /*3800*/  UIADD3 UR32, UR23, -0x255992d5, URZ ;  /* 0xdaa66d2b17207890 */ /* 0x000fe4000fffe03f */
[----:B------:R-:W-:Y:S02]  /*3810*/  UIADD3 UR31, UR22, 0x32370b8f, URZ ;  /* 0x32370b8f161f7890 */ /* 0x000fe4000fffe03f */
[----:B------:R-:W-:Y:S02]  /*3820*/  UIADD3 UR30, UR23, 0x78dde6e4, URZ ;  /* 0x78dde6e4171e7890 */ /* 0x000fe4000fffe03f */
[----:B------:R-:W-:Y:S02]  /*3830*/  UIADD3 UR29, UR22, -0x126145ec, URZ ;  /* 0xed9eba14161d7890 */ /* 0x000fe4000fffe03f */
[----:B------:R-:W-:-:S02]  /*3840*/  UIADD3 UR28, UR23, 0x1715609d, URZ ;  /* 0x1715609d171c7890 */ /* 0x000fc4000fffe03f */
[----:B------:R-:W-:Y:S02]  /*3850*/  UIADD3 UR27, UR22, -0x56f99767, URZ ;  /* 0xa9066899161b7890 */ /* 0x000fe4000fffe03f */
[----:B------:R-:W-:Y:S02]  /*3860*/  UIADD3 UR26, UR23, -0x4ab325aa, URZ ;  /* 0xb54cda56171a7890 */ /* 0x000fe4000fffe03f */
[----:B------:R-:W-:Y:S01]  /*3870*/  UIADD3 UR25, UR22, 0x646e171e, URZ ;  /* 0x646e171e16197890 */ /* 0x000fe2000fffe03f */
[----:B---3--:R4:W3:Y:S04]  /*3880*/  LDSM.16.M88.4 R148, [R10+0x12000] ;  /* 0x012000000a94783b */ /* 0x0088e80000000200 */
[----:B------:R4:W1:Y:S04]  /*3890*/  LDSM.16.M88.4 R152, [R10+0x12800] ;  /* 0x012800000a98783b */ /* 0x0008680000000200 */
[----:B------:R4:W1:Y:S04]  /*38a0*/  LDSM.16.M88.4 R180, [R10+0x14000] ;  /* 0x014000000ab4783b */ /* 0x0008680000000200 */
[----:B------:R4:W1:Y:S04]  /*38b0*/  LDSM.16.M88.4 R184, [R10+0x14800] ;  /* 0x014800000ab8783b */ /* 0x0008680000000200 */
[----:B------:R4:W1:Y:S04]  /*38c0*/  LDSM.16.M88.4 R212, [R10+0x16000] ;  /* 0x016000000ad4783b */ /* 0x0008680000000200 */
[----:B------:R4:W1:Y:S04]  /*38d0*/  LDSM.16.M88.4 R216, [R10+0x16800] ;  /* 0x016800000ad8783b */ /* 0x0008680000000200 */
[----:B--2---:R4:W2:Y:S04]  /*38e0*/  LDSM.16.M88.4 R156, [R9+0x12000] ;  /* 0x01200000099c783b */ /* 0x0048a80000000200 */
[----:B------:R4:W1:Y:S04]  /*38f0*/  LDSM.16.M88.4 R160, [R9+0x12800] ;  /* 0x0128000009a0783b */ /* 0x0008680000000200 */
[----:B------:R4:W1:Y:S04]  /*3900*/  LDSM.16.M88.4 R188, [R9+0x14000] ;  /* 0x0140000009bc783b */ /* 0x0008680000000200 */
[----:B------:R4:W1:Y:S04]  /*3910*/  LDSM.16.M88.4 R192, [R9+0x14800] ;  /* 0x0148000009c0783b */ /* 0x0008680000000200 */
[----:B------:R4:W1:Y:S04]  /*3920*/  LDSM.16.M88.4 R220, [R9+0x16000] ;  /* 0x0160000009dc783b */ /* 0x0008680000000200 */
[----:B---3--:R4:W1:Y:S02]  /*3930*/  LDSM.16.M88.4 R224, [R9+0x16800] ;  /* 0x0168000009e0783b */ /* 0x0088640000000200 */
.L_x_874:
[----:B------:R-:W4:Y:S01]  /*3940*/  LDL R79, [R1] ;  /* 0x00000000014f7983 */ /* 0x000f220000100800 */
[----:B------:R-:W-:Y:S01]  /*3950*/  USHF.L.U32 UR11, UR9, 0x6, URZ ;  /* 0x00000006090b7899 */ /* 0x000fe2000800063f */
[----:B------:R-:W-:Y:S02]  /*3960*/  UMOV UR10, UR60 ;  /* 0x0000003c000a7c82 */ /* 0x000fe40008000000 */
[----:B------:R-:W3:Y:S01]  /*3970*/  LDL R249, [R1+0x8] ;  /* 0x0000080001f97983 */ /* 0x000ee20000100800 */
[----:B------:R-:W-:Y:S03]  /*3980*/  UISETP.GE.AND UP0, UPT, UR11, UR24, UPT ;  /* 0x000000180b00728c */ /* 0x000fe6000bf06270 */
[----:B------:R-:W2:Y:S04]  /*3990*/  LDL R78, [R1+0x4] ;  /* 0x00000400014e7983 */ /* 0x000ea80000100800 */
[----:B------:R-:W2:Y:S04]  /*39a0*/  LDL R248, [R1+0xc] ;  /* 0x00000c0001f87983 */ /* 0x000ea80000100800 */
[----:B-1----:R-:W2:Y:S04]  /*39b0*/  LDL R247, [R1+0x18] ;  /* 0x0000180001f77983 */ /* 0x002ea80000100800 */
[----:B------:R-:W2:Y:S04]  /*39c0*/  LDL R77, [R1+0x10] ;  /* 0x00001000014d7983 */ /* 0x000ea80000100800 */
[----:B------:R-:W2:Y:S04]  /*39d0*/  LDL R246, [R1+0x14] ;  /* 0x0000140001f67983 */ /* 0x000ea80000100800 */
[----:B------:R-:W0:Y:S04]  /*39e0*/  LDGDEPBAR ;  /* 0x00000000000079af */ /* 0x000e280000000000 */
[----:B------:R-:W2:Y:S01]  /*39f0*/  LDL R76, [R1+0x48] ;  /* 0x00004800014c7983 */ /* 0x000ea20000100800 */
[----:B------:R-:W-:Y:S04]  /*3a00*/  DEPBAR.LE SB0, 0x0 ;  /* 0x000080000000791a */ /* 0x000fe80000000000 */
[----:B------:R-:W-:Y:S06]  /*3a10*/  BAR.SYNC.DEFER_BLOCKING 0x0 ;  /* 0x0000000000007b1d */ /* 0x000fec0000010000 */
[----:B----4-:R-:W-:Y:S04]  /*3a20*/  LDSM.16.M88.4 R8, [R79+0xc000] ;  /* 0x00c000004f08783b */ /* 0x010fe80000000200 */
[----:B---3--:R-:W3:Y:S04]  /*3a30*/  LDSM.16.M88.4 R16, [R249] ;  /* 0x00000000f910783b */ /* 0x008ee80000000200 */
[----:B------:R-:W4:Y:S04]  /*3a40*/  LDSM.16.M88.4 R68, [R79+0xc800] ;  /* 0x00c800004f44783b */ /* 0x000f280000000200 */
[----:B--2---:R-:W-:Y:S01]  /*3a50*/  LDSM.16.M88.4 R72, [R248] ;  /* 0x00000000f848783b */ /* 0x004fe20000000200 */
[C---:B---3--:R-:W-:Y:S06]  /*3a60*/  HMMA.16816.F32 R4, R16.reuse, R8, RZ ;  /* 0x000000081004723c */ /* 0x048fec00000018ff */
[C---:B------:R-:W-:Y:S06]  /*3a70*/  HMMA.16816.F32 R8, R16.reuse, R10, RZ ;  /* 0x0000000a1008723c */ /* 0x040fec00000018ff */
[C---:B----4-:R-:W-:Y:S06]  /*3a80*/  HMMA.16816.F32 R12, R16.reuse, R68, RZ ;  /* 0x00000044100c723c */ /* 0x050fec00000018ff */
        /* <DEDUP_REMOVED lines=94> */
.L_x_870:
        /* <DEDUP_REMOVED lines=76> */
.L_x_871:
        /* <DEDUP_REMOVED lines=395> */
.L_x_872:
        /* <DEDUP_REMOVED lines=21> */
[----:B------:R-:W-:Y:S04]  /*5f30*/  STL.64 [R1+0x98], R22 ;  /* 0x0000981601007387 */ /* 0x000fe80000100a00 */
[----:B------:R-:W-:Y:S04]  /*5f40*/  STL.64 [R1+0x90], R26 ;  /* 0x0000901a01007387 */ /* 0x000fe80000100a00 */
[----:B------:R4:W-:Y:S04]  /*5f50*/  STL.64 [R1+0x88], R24 ;  /* 0x0000881801007387 */ /* 0x0009e80000100a00 */
[----:B------:R-:W-:Y:S04]  /*5f60*/  STL.64 [R1+0x80], R20 ;  /* 0x0000801401007387 */ /* 0x000fe80000100a00 */
        /* <DEDUP_REMOVED lines=51> */
[-C--:B------:R-:W-:Y:S06]  /*62a0*/  HMMA.16816.F32 R76, R36, R246.reuse, R76 ;  /* 0x000000f6244c723c */ /* 0x080fec000000184c */
[C---:B------:R-:W-:Y:S01]  /*62b0*/  HMMA.16816.F32 R80, R20.reuse, R246, R80 ;  /* 0x000000f61450723c */ /* 0x040fe20000001850 */
[----:B------:R-:W1:Y:S05]  /*62c0*/  LDSM.16.M88.4 R244, [R24] ;  /* 0x0000000018f4783b */ /* 0x000e6a0000000200 */
[-C--:B---3--:R-:W-:Y:S06]  /*62d0*/  HMMA.16816.F32 R84, R20, R248.reuse, R84 ;  /* 0x000000f81454723c */ /* 0x088fec0000001854 */
[C---:B------:R-:W-:Y:S06]  /*62e0*/  HMMA.16816.F32 R88, R36.reuse, R248, R88 ;  /* 0x000000f82458723c */ /* 0x040fec0000001858 */
[-C--:B------:R-:W-:Y:S01]  /*62f0*/  HMMA.16816.F32 R92, R36, R250.reuse, R92 ;  /* 0x000000fa245c723c */ /* 0x080fe2000000185c */
[----:B------:R-:W3:Y:S04]  /*6300*/  LDSM.16.M88.4 R36, [R24+0x1000] ;  /* 0x001000001824783b */ /* 0x000ee80000000200 */
[----:B------:R-:W-:Y:S01]  /*6310*/  LDSM.16.MT88.4 R24, [R0+0x11800] ;  /* 0x011800000018783b */ /* 0x000fe20000004200 */
[----:B------:R-:W-:Y:S01]  /*6320*/  HMMA.16816.F32 R96, R20, R250, R96 ;  /* 0x000000fa1460723c */ /* 0x000fe20000001860 */
[----:B------:R-:W3:Y:S02]  /*6330*/  LDC R22, c[0x0][0x270] ;  /* 0x00009c00ff167b82 */ /* 0x000ee40000000800 */
[----:B------:R-:W3:Y:S04]  /*6340*/  LDSM.16.MT88.4 R248, [R0+0xf800] ;  /* 0x00f8000000f8783b */ /* 0x000ee80000004200 */
[----:B------:R-:W4:Y:S01]  /*6350*/  LDL.LU.64 R20, [R1+0x30] ;  /* 0x0000300001147983 */ /* 0x000f220000300a00 */
[-C--:B-1----:R-:W-:Y:S05]  /*6360*/  HMMA.16816.F32 R4, R244, R40.reuse, R4 ;  /* 0x00000028f404723c */ /* 0x082fea0000001804 */
[----:B---3--:R-:W-:Y:S06]  /*6370*/  IMAD R23, R22, UR42, RZ ;  /* 0x0000002a16177c24 */ /* 0x008fec000f8e02ff */
[C---:B------:R-:W-:Y:S01]  /*6380*/  IMAD R22, R23.reuse, 0x28, RZ ;  /* 0x0000002817167824 */ /* 0x040fe200078e02ff */
[C---:B------:R-:W-:Y:S06]  /*6390*/  HMMA.16816.F32 R8, R36.reuse, R40, R8 ;  /* 0x000000282408723c */ /* 0x040fec0000001808 */
        /* <DEDUP_REMOVED lines=8> */
[C---:B------:R-:W-:Y:S01]  /*6420*/  IMAD.U32 R248, R23.reuse, -0x40, RZ ;  /* 0xffffffc017f87824 */ /* 0x040fe200078e00ff */
[C---:B------:R-:W-:Y:S06]  /*6430*/  HMMA.16816.F32 R80, R244.reuse, R250, R80 ;  /* 0x000000faf450723c */ /* 0x040fec0000001850 */
[-C--:B------:R-:W-:Y:S06]  /*6440*/  HMMA.16816.F32 R84, R244, R24.reuse, R84 ;  /* 0x00000018f454723c */ /* 0x080fec0000001854 */
[C---:B------:R-:W-:Y:S01]  /*6450*/  HMMA.16816.F32 R88, R36.reuse, R24, R88 ;  /* 0x000000182458723c */ /* 0x040fe20000001858 */
[----:B------:R-:W1:Y:S05]  /*6460*/  LDC R24, c[0x0][0x270] ;  /* 0x00009c00ff187b82 */ /* 0x000e6a0000000800 */
[-C--:B------:R-:W-:Y:S05]  /*6470*/  HMMA.16816.F32 R92, R36, R26.reuse, R92 ;  /* 0x0000001a245c723c */ /* 0x080fea000000185c */
[----:B------:R-:W-:Y:S01]  /*6480*/  IMAD.MOV.U32 R25, RZ, RZ, R30 ;  /* 0x000000ffff197224 */ /* 0x000fe200078e001e */
[----:B------:R-:W-:Y:S05]  /*6490*/  HMMA.16816.F32 R96, R244, R26, R96 ;  /* 0x0000001af460723c */ /* 0x000fea0000001860 */
[----:B------:R-:W-:Y:S06]  /*64a0*/  IMAD R30, R23, 0x18, RZ ;  /* 0x00000018171e7824 */ /* 0x000fec00078e02ff */
[----:B--2---:R-:W-:Y:S04]  /*64b0*/  @P3 IMAD.WIDE R28, R29, R249, UR6 ;  /* 0x000000061d1c3e25 */ /* 0x004fe8000f8e02f9 */
[C---:B------:R-:W-:Y:S01]  /*64c0*/  IMAD.SHL.U32 R249, R23.reuse, 0x10, RZ ;  /* 0x0000001017f97824 */ /* 0x040fe200078e00ff */
[----:B----4-:R-:W2:Y:S04]  /*64d0*/  @P3 LDG.E R33, desc[UR4][R28.64+0x20] ;  /* 0x000020041c213981 */ /* 0x010ea8000c1e1900 */
[----:B------:R3:W4:Y:S02]  /*64e0*/  @P3 LDG.E R32, desc[UR4][R28.64] ;  /* 0x000000041c203981 */ /* 0x000724000c1e1900 */
[C---:B---3--:R-:W-:Y:S02]  /*64f0*/  IMAD.SHL.U32 R28, R23.reuse, 0x20, RZ ;  /* 0x00000020171c7824 */ /* 0x048fe400078e00ff */
[----:B-1----:R-:W-:Y:S02]  /*6500*/  IMAD R29, R24, UR42, RZ ;  /* 0x0000002a181d7c24 */ /* 0x002fe4000f8e02ff */
[----:B------:R-:W-:Y:S02]  /*6510*/  IMAD R24, R23, 0x38, RZ ;  /* 0x0000003817187824 */ /* 0x000fe400078e02ff */
[----:B------:R-:W-:Y:S01]  /*6520*/  IMAD.SHL.U32 R29, R29, 0x20, RZ ;  /* 0x000000201d1d7824 */ /* 0x000fe200078e00ff */
[C---:B------:R-:W-:Y:S04]  /*6530*/  LEA R251, P0, R248.reuse, R20, 0x2 ;  /* 0x00000014f8fb7211 */ /* 0x040fe800078010ff */
        /* <DEDUP_REMOVED lines=11> */
[-C--:B---3--:R-:W-:Y:S01]  /*65f0*/  LEA.HI.X.SX32 R5, R30, R21.reuse, 0x2, P1 ;  /* 0x000000151e057211 */ /* 0x088fe200008f16ff */
        /* <DEDUP_REMOVED lines=258> */
.L_x_873:
        /* <DEDUP_REMOVED lines=226> */
.L_x_875:
[----:B------:R-:W-:Y:S01]  /*8440*/  @UP0 UIADD3 UR9, UR40, UR43, URZ ;  /* 0x0000002b28090290 */ /* 0x000fe2000fffe03f */
[----:B------:R-:W-:Y:S01]  /*8450*/  LEA.HI R5, R5, R19, RZ, 0x3 ;  /* 0x0000001305057211 */ /* 0x000fe200078f18ff */
[----:B------:R-:W-:Y:S02]  /*8460*/  @UP0 ULDC.64 UR6, c[0x0][0x458] ;  /* 0x0001160000060ab9 */ /* 0x000fe40000000a00 */
[----:B------:R-:W-:Y:S01]  /*8470*/  @UP0 UIMAD.WIDE.U32 UR10, UR9, UR6, URZ ;  /* 0x00000006090a02a5 */ /* 0x000fe2000f8e003f */
[----:B--2---:R-:W-:Y:S01]  /*8480*/  LOP3.LUT R4, R5, 0xfffffff8, RZ, 0xc0, !PT ;  /* 0xfffffff805047812 */ /* 0x004fe200078ec0ff */
        /* <DEDUP_REMOVED lines=18> */
.L_x_876:
        /* <DEDUP_REMOVED lines=13> */
[----:B------:R-:W-:Y:S01]  /*8680*/  ISETP.GE.AND P1, PT, R10, UR8, PT ;  /* 0x000000080a007c0c */ /* 0x000fe2000bf26270 */
[----:B------:R-:W-:Y:S01]  /*8690*/  BSSY B0, `(.L_x_877) ;  /* 0x0000021000007945 */ /* 0x000fe20003800000 */
[----:B------:R-:W-:Y:S01]  /*86a0*/  SHF.R.S32.HI R52, RZ, 0x1f, R4 ;  /* 0x0000001fff347819 */ /* 0x000fe20000011404 */
[----:B------:R-:W-:Y:S01]  /*86b0*/  IMAD.U32 R5, RZ, RZ, UR10 ;  /* 0x0000000aff057e24 */ /* 0x000fe2000f8e00ff */
[----:B------:R-:W-:Y:S01]  /*86c0*/  IADD3 R6, P0, R6, UR17, RZ ;  /* 0x0000001106067c10 */ /* 0x000fe2000ff1e0ff */
[----:B------:R-:W-:-:S02]  /*86d0*/  ULDC.64 UR10, c[0x0][0x468] ;  /* 0x00011a00000a7ab9 */ /* 0x000fc40000000a00 */
[----:B------:R-:W-:Y:S01]  /*86e0*/  UIMAD UR15, UR15, UR10, URZ ;  /* 0x0000000a0f0f72a4 */ /* 0x000fe2000f8e023f */
[----:B------:R-:W-:Y:S01]  /*86f0*/  IADD3.X R7, R7, UR18, R5, P0, !PT ;  /* 0x0000001207077c10 */ /* 0x000fe200087fe405 */
[----:B------:R-:W-:Y:S01]  /*8700*/  IMAD.U32 R5, RZ, RZ, UR10 ;  /* 0x0000000aff057e24 */ /* 0x000fe2000f8e00ff */
[----:B------:R1:W2:Y:S01]  /*8710*/  LDS.128 R36, [R247+0xd000] ;  /* 0x00d00000f7247984 */ /* 0x0002a20000000c00 */
[----:B------:R-:W-:Y:S02]  /*8720*/  UIMAD UR11, UR57, UR11, UR15 ;  /* 0x0000000b390b72a4 */ /* 0x000fe4000f8e020f */
[----:B------:R-:W-:Y:S01]  /*8730*/  IMAD.WIDE.U32 R10, R5, UR57, R6 ;  /* 0x00000039050a7c25 */ /* 0x000fe2000f8e0006 */
[----:B------:R1:W3:Y:S04]  /*8740*/  LDS.128 R32, [R247+0xf000] ;  /* 0x00f00000f7207984 */ /* 0x0002e80000000c00 */
        /* <DEDUP_REMOVED lines=21> */
.L_x_878:
[----:B------:R-:W-:Y:S05]  /*88a0*/  BSYNC B0 ;  /* 0x0000000000007941 */ /* 0x000fea0003800000 */
.L_x_877:
        /* <DEDUP_REMOVED lines=16> */
.L_x_880:
[----:B------:R-:W-:Y:S05]  /*89b0*/  BSYNC B0 ;  /* 0x0000000000007941 */ /* 0x000fea0003800000 */
.L_x_879:
[----:B-1----:R1:W1:Y:S01]  /*89c0*/  LDS.128 R20, [R247+0x12000] ;  /* 0x01200000f7147984 */ /* 0x0022620000000c00 */
[----:B------:R-:W-:Y:S01]  /*89d0*/  UIMAD UR8, UR9, UR6, URZ ;  /* 0x00000006090872a4 */ /* 0x000fe2000f8e023f */
[----:B--2---:R-:W-:Y:S01]  /*89e0*/  IMAD.U32 R6, RZ, RZ, UR6 ;  /* 0x00000006ff067e24 */ /* 0x004fe2000f8e00ff */
        /* <DEDUP_REMOVED lines=28> */
.L_x_882:
[----:B------:R-:W-:Y:S05]  /*8bb0*/  BSYNC B0 ;  /* 0x0000000000007941 */ /* 0x000fea0003800000 */
.L_x_881:
        /* <DEDUP_REMOVED lines=15> */
.L_x_869:
[----:B------:R-:W-:Y:S05]  /*8cb0*/  BSYNC B1 ;  /* 0x0000000000017941 */ /* 0x000fea0003800000 */
.L_x_855:
        /* <DEDUP_REMOVED lines=8> */
.L_x_883:
[----:B------:R-:W-:Y:S05]  /*8d40*/  EXIT ;  /* 0x000000000000794d */ /* 0x000fea0003800000 */
.L_x_885:
        /* <DEDUP_REMOVED lines=11> */
.L_x_1603:


//--------------------- .text._ZN5flash44flash_bwd_dq_dk_dv_loop_seqk_parallel_kernelI23Flash_bwd_kernel_traitsILi192ELi64ELi64ELi8ELi4ELi2ELi2ELb1ELb1EN7cutlass6half_tE19Flash_kernel_traitsILi192ELi64ELi64ELi8ES3_EELb0ELb0ELb1ELb0ELb0ELb1ELb1EEEvNS_16Flash_bwd_paramsE --------------------------
	.section	.text._ZN5flash44flash_bwd_dq_dk_dv_loop_seqk_parallel_kernelI23Flash_bwd_kernel_traitsILi192ELi64ELi64ELi8ELi4ELi2ELi2ELb1ELb1EN7cutlass6half_tE19Flash_kernel_traitsILi192ELi64ELi64ELi8ES3_EELb0ELb0ELb1ELb0ELb0ELb1ELb1EEEvNS_16Flash_bwd_paramsE,"ax",@progbits
	.align	128
        .global         _ZN5flash44flash_bwd_dq_dk_dv_loop_seqk_parallel_kernelI23Flash_bwd_kernel_traitsILi192ELi64ELi64ELi8ELi4ELi2ELi2ELb1ELb1EN7cutlass6half_tE19Flash_kernel_traitsILi192ELi64ELi64ELi8ES3_EELb0ELb0ELb1ELb0ELb0ELb1ELb1EEEvNS_16Flash_bwd_paramsE
        .type           _ZN5flash44flash_bwd_dq_dk_dv_loop_seqk_parallel_kernelI23Flash_bwd_kernel_traitsILi192ELi64ELi64ELi8ELi4ELi2ELi2ELb1ELb1EN7cutlass6half_tE19Flash_kernel_traitsILi192ELi64ELi64ELi8ES3_EELb0ELb0ELb1ELb0ELb0ELb1ELb1EEEvNS_16Flash_bwd_paramsE,@function
        .size           _ZN5flash44flash_bwd_dq_dk_dv_loop_seqk_parallel_kernelI23Flash_bwd_kernel_traitsILi192ELi64ELi64ELi8ELi4ELi2ELi2ELb1ELb1EN7cutlass6half_tE19Flash_kernel_traitsILi192ELi64ELi64ELi8ES3_EELb0ELb0ELb1ELb0ELb0ELb1ELb1EEEvNS_16Flash_bwd_paramsE,(.L_x_1604 - _ZN5flash44flash_bwd_dq_dk_dv_loop_seqk_parallel_kernelI23Flash_bwd_kernel_traitsILi192ELi64ELi64ELi8ELi4ELi2ELi2ELb1ELb1EN7cutlass6half_tE19Flash_kernel_traitsILi192ELi64ELi64ELi8ES3_EELb0ELb0ELb1ELb0ELb0ELb1ELb1EEEvNS_16Flash_bwd_paramsE)
        .other          _ZN5flash44flash_bwd_dq_dk_dv_loop_seqk_parallel_kernelI23Flash_bwd_kernel_traitsILi192ELi64ELi64ELi8ELi4ELi2ELi2ELb1ELb1EN7cutlass6half_tE19Flash_kernel_traitsILi192ELi64ELi64ELi8ES3_EELb0ELb0ELb1ELb0ELb0ELb1ELb1EEEvNS_16Flash_bwd_paramsE,@"STO_CUDA_ENTRY STV_DEFAULT"
_ZN5flash44flash_bwd_dq_dk_dv_loop_seqk_parallel_kernelI23Flash_bwd_kernel_traitsILi192ELi64ELi64ELi8ELi4ELi2ELi2ELb1ELb1EN7cutlass6half_tE19Flash_kernel_traitsILi192ELi64ELi64ELi8ES3_EELb0ELb0ELb1ELb0ELb0ELb1ELb1EEEvNS_16Flash_bwd_paramsE:
.text._ZN5flash44flash_bwd_dq_dk_dv_loop_seqk_parallel_kernelI23Flash_bwd_kernel_traitsILi192ELi64ELi64ELi8ELi4ELi2ELi2ELb1ELb1EN7cutlass6half_tE19Flash_kernel_traitsILi192ELi64ELi64ELi8ES3_EELb0ELb0ELb1ELb0ELb0ELb1ELb1EEEvNS_16Flash_bwd_paramsE:
        /* <DEDUP_REMOVED lines=44> */
[----:B------:R-:W-:Y:S02]  /*02c0*/  LOP3.LUT R5, R6, 0xfffffff0, RZ, 0xc0, !PT ;  /* 0xfffffff006057812 */ /* 0x000fe400078ec0ff */
[----:B------:R-:W-:Y:S02]  /*02d0*/  SHF.R.S32.HI R3, RZ, 0x3, R20 ;  /* 0x00000003ff037819 */ /* 0x000fe40000011414 */
[----:B------:R-:W-:Y:S02]  /*02e0*/  LOP3.LUT R6, R20, 0xfffffff8, RZ, 0xc0, !PT ;  /* 0xfffffff814067812 */ /* 0x000fe400078ec0ff */
[----:B------:R-:W-:Y:S01]  /*02f0*/  LEA.HI R4, R2, R10, RZ, 0x3 ;  /* 0x0000000a02047211 */ /* 0x000fe200078f18ff */
[----:B------:R-:W-:-:S02]  /*0300*/  IMAD.IADD R2, R17, 0x1, -R0 ;  /* 0x0000000111027824 */ /* 0x000fc400078e0a00 */
[----:B------:R-:W-:Y:S01]  /*0310*/  IMAD.SHL.U32 R3, R3, 0x40, RZ ;  /* 0x0000004003037824 */ /* 0x000fe200078e00ff */
[----:B------:R-:W-:Y:S01]  /*0320*/  LOP3.LUT R4, R4, 0xfffffff8, RZ, 0xc0, !PT ;  /* 0xfffffff804047812 */ /* 0x000fe200078ec0ff */
[----:B------:R-:W-:Y:S01]  /*0330*/  IMAD.IADD R0, R17, 0x1, -R6 ;  /* 0x0000000111007824 */ /* 0x000fe200078e0a06 */
[----:B------:R-:W-:Y:S02]  /*0340*/  SHF.R.S32.HI R6, RZ, 0x1f, R2 ;  /* 0x0000001fff067819 */ /* 0x000fe40000011402 */
[----:B------:R-:W-:Y:S01]  /*0350*/  LOP3.LUT R3, R3, 0x1c0, RZ, 0xc0, !PT ;  /* 0x000001c003037812 */ /* 0x000fe200078ec0ff */
[----:B------:R-:W-:Y:S01]  /*0360*/  IMAD.SHL.U32 R7, R0, 0x8, RZ ;  /* 0x0000000800077824 */ /* 0x000fe200078e00ff */
[----:B------:R-:W-:Y:S01]  /*0370*/  LEA.HI R21, R6, R2, RZ, 0x2 ;  /* 0x0000000206157211 */ /* 0x000fe200078f10ff */
[----:B------:R-:W-:Y:S01]  /*0380*/  IMAD.IADD R10, R10, 0x1, -R4 ;  /* 0x000000010a0a7824 */ /* 0x000fe200078e0a04 */
[----:B------:R-:W-:Y:S01]  /*0390*/  LOP3.LUT P4, RZ, R0, 0x2, RZ, 0xc0, !PT ;  /* 0x0000000200ff7812 */ /* 0x000fe2000788c0ff */
[----:B------:R-:W-:Y:S01]  /*03a0*/  IMAD.IADD R4, R17, 0x1, -R5 ;  /* 0x0000000111047824 */ /* 0x000fe200078e0a05 */
[----:B------:R-:W-:-:S02]  /*03b0*/  LOP3.LUT R2, R3, 0x38, R7, 0xf8, !PT ;  /* 0x0000003803027812 */ /* 0x000fc400078ef807 */
[----:B------:R-:W-:Y:S02]  /*03c0*/  SHF.R.U32.HI R3, RZ, 0x3, R3 ;  /* 0x00000003ff037819 */ /* 0x000fe40000011603 */
[C---:B------:R-:W-:Y:S01]  /*03d0*/  LOP3.LUT P3, RZ, R0.reuse, 0x4, RZ, 0xc0, !PT ;  /* 0x0000000400ff7812 */ /* 0x040fe2000786c0ff */
[----:B------:R-:W-:Y:S01]  /*03e0*/  IMAD.SHL.U32 R0, R0, 0x40, RZ ;  /* 0x0000004000007824 */ /* 0x000fe200078e00ff */
[----:B------:R-:W-:Y:S01]  /*03f0*/  LOP3.LUT R12, R2, R3, RZ, 0x3c, !PT ;  /* 0x00000003020c7212 */ /* 0x000fe200078e3cff */
[----:B------:R-:W-:Y:S01]  /*0400*/  IMAD.SHL.U32 R2, R15, 0x10, RZ ;  /* 0x000000100f027824 */ /* 0x000fe200078e00ff */
[----:B------:R-:W-:Y:S02]  /*0410*/  SHF.R.S32.HI R5, RZ, 0x1f, R4 ;  /* 0x0000001fff057819 */ /* 0x000fe40000011404 */
[----:B------:R-:W-:Y:S02]  /*0420*/  LOP3.LUT R0, R0, 0x1c0, RZ, 0xc0, !PT ;  /* 0x000001c000007812 */ /* 0x000fe400078ec0ff */
[----:B------:R-:W-:-:S02]  /*0430*/  LEA.HI R3, R18, R17, RZ, 0x7 ;  /* 0x0000001112037211 */ /* 0x000fc400078f38ff */
[----:B------:R-:W-:Y:S02]  /*0440*/  LEA.HI R13, R5, R4, RZ, 0x3 ;  /* 0x00000004050d7211 */ /* 0x000fe400078f18ff */
[C---:B------:R-:W-:Y:S02]  /*0450*/  LOP3.LUT R5, R0.reuse, 0x8, R20, 0xf8, !PT ;  /* 0x0000000800057812 */ /* 0x040fe400078ef814 */
[----:B------:R-:W-:Y:S02]  /*0460*/  LOP3.LUT R8, R0, 0x10, R2, 0xf8, !PT ;  /* 0x0000001000087812 */ /* 0x000fe400078ef802 */
[----:B------:R-:W-:Y:S01]  /*0470*/  SHF.R.S32.HI R9, RZ, 0x7, R3 ;  /* 0x00000007ff097819 */ /* 0x000fe20000011403 */
[----:B------:R-:W-:Y:S01]  /*0480*/  IMAD.SHL.U32 R3, R14, 0x200, RZ ;  /* 0x000002000e037824 */ /* 0x000fe200078e00ff */
[----:B------:R-:W-:Y:S02]  /*0490*/  SHF.R.U32.HI R0, RZ, 0x3, R0 ;  /* 0x00000003ff007819 */ /* 0x000fe40000011600 */
[----:B------:R-:W-:Y:S01]  /*04a0*/  LOP3.LUT R7, R13, 0xfffffff8, RZ, 0xc0, !PT ;  /* 0xfffffff80d077812 */ /* 0x000fe200078ec0ff */
[----:B------:R-:W-:Y:S01]  /*04b0*/  IMAD R6, R9, 0x800, R3 ;  /* 0x0000080009067824 */ /* 0x000fe200078e0203 */
[----:B------:R-:W-:-:S02]  /*04c0*/  LOP3.LUT R2, R10, 0x1, RZ, 0xc0, !PT ;  /* 0x000000010a027812 */ /* 0x000fc400078ec0ff */
[----:B------:R-:W-:Y:S01]  /*04d0*/  LOP3.LUT R5, R5, R0, RZ, 0x3c, !PT ;  /* 0x0000000005057212 */ /* 0x000fe200078e3cff */
[----:B------:R-:W-:Y:S01]  /*04e0*/  IMAD.IADD R11, R4, 0x1, -R7 ;  /* 0x00000001040b7824 */ /* 0x000fe200078e0a07 */
[----:B------:R-:W-:Y:S02]  /*04f0*/  ISETP.NE.U32.AND P0, PT, R2, 0x1, PT ;  /* 0x000000010200780c */ /* 0x000fe40003f05070 */
[----:B------:R-:W-:Y:S01]  /*0500*/  LOP3.LUT R2, R8, 0x8, R20, 0xf8, !PT ;  /* 0x0000000808027812 */ /* 0x000fe200078ef814 */
[----:B------:R-:W-:Y:S01]  /*0510*/  IMAD.IADD R20, R6, 0x1, R5 ;  /* 0x0000000106147824 */ /* 0x000fe200078e0205 */
[----:B------:R-:W-:Y:S02]  /*0520*/  LOP3.LUT R4, R19, 0x7ffffffc, RZ, 0xc0, !PT ;  /* 0x7ffffffc13047812 */ /* 0x000fe400078ec0ff */
[----:B------:R-:W-:Y:S02]  /*0530*/  LEA.HI R5, R18, R17, RZ, 0x6 ;  /* 0x0000001112057211 */ /* 0x000fe400078f30ff */
[----:B------:R-:W-:Y:S01]  /*0540*/  LOP3.LUT R3, R3, R2, R0, 0xf6, !PT ;  /* 0x0000000203037212 */ /* 0x000fe200078ef600 */
[C---:B------:R-:W-:Y:S01]  /*0550*/  IMAD.IADD R6, R17.reuse, 0x1, -R4 ;  /* 0x0000000111067824 */ /* 0x040fe200078e0a04 */
[----:B------:R-:W-:Y:S01]  /*0560*/  SHF.R.S32.HI R2, RZ, 0x6, R5 ;  /* 0x00000006ff027819 */ /* 0x000fe20000011405 */
[C---:B------:R-:W-:Y:S01]  /*0570*/  IMAD.SHL.U32 R4, R10.reuse, 0x40, RZ ;  /* 0x000000400a047824 */ /* 0x040fe200078e00ff */
[----:B------:R-:W-:Y:S01]  /*0580*/  R2P PR, R10, 0x6 ;  /* 0x000000060a007804 */ /* 0x000fe20000000000 */
[----:B------:R-:W-:Y:S01]  /*0590*/  IMAD.SHL.U32 R17, R17, 0x2, RZ ;  /* 0x0000000211117824 */ /* 0x000fe200078e00ff */
[----:B------:R-:W-:Y:S01]  /*05a0*/  LOP3.LUT P6, RZ, R11, 0x2, RZ, 0xc0, !PT ;  /* 0x000000020bff7812 */ /* 0x000fe200078cc0ff */
[----:B------:R-:W-:Y:S01]  /*05b0*/  IMAD.SHL.U32 R0, R9, 0x20, RZ ;  /* 0x0000002009007824 */ /* 0x000fe200078e00ff */
[----:B------:R-:W-:Y:S01]  /*05c0*/  LOP3.LUT R4, R4, 0x1c0, RZ, 0xc0, !PT ;  /* 0x000001c004047812 */ /* 0x000fe200078ec0ff */
[C---:B------:R-:W-:Y:S01]  /*05d0*/  IMAD.SHL.U32 R5, R2.reuse, 0x8, RZ ;  /* 0x0000000802057824 */ /* 0x040fe200078e00ff */
[----:B------:R-:W-:Y:S01]  /*05e0*/  LOP3.LUT P5, RZ, R11, 0x4, RZ, 0xc0, !PT ;  /* 0x000000040bff7812 */ /* 0x000fe200078ac0ff */
[----:B------:R-:W-:Y:S01]  /*05f0*/  IMAD R10, R2, 0x200, R12 ;  /* 0x00000200020a7824 */ /* 0x000fe200078e020c */
[----:B------:R-:W-:Y:S01]  /*0600*/  LOP3.LUT R8, R0, 0x6, R17, 0xf8, !PT ;  /* 0x0000000600087812 */ /* 0x000fe200078ef811 */
[----:B------:R-:W-:Y:S01]  /*0610*/  IMAD.SHL.U32 R6, R6, 0x2, RZ ;  /* 0x0000000206067824 */ /* 0x000fe200078e00ff */
[----:B------:R-:W-:Y:S01]  /*0620*/  LOP3.LUT R7, R4, 0x20, R0, 0xf8, !PT ;  /* 0x0000002004077812 */ /* 0x000fe200078ef800 */
[----:B------:R-:W-:Y:S01]  /*0630*/  IMAD.SHL.U32 R9, R13, 0x40, RZ ;  /* 0x000000400d097824 */ /* 0x000fe200078e00ff */
[----:B------:R-:W-:Y:S01]  /*0640*/  LOP3.LUT R0, R5, 0x18, RZ, 0xc0, !PT ;  /* 0x0000001805007812 */ /* 0x000fe200078ec0ff */
[----:B------:R-:W-:Y:S01]  /*0650*/  IMAD.SHL.U32 R5, R14, 0x20, RZ ;  /* 0x000000200e057824 */ /* 0x000fe200078e00ff */
[----:B------:R-:W-:Y:S01]  /*0660*/  SHF.R.U32.HI R2, RZ, 0x3, R4 ;  /* 0x00000003ff027819 */ /* 0x000fe20000011604 */
[----:B------:R1:W-:Y:S01]  /*0670*/  STL [R1+0x74], R8 ;  /* 0x0000740801007387 */ /* 0x0003e20000100800 */
[----:B------:R-:W-:-:S02]  /*0680*/  LOP3.LUT R9, R9, 0xfffffe00, RZ, 0xc0, !PT ;  /* 0xfffffe0009097812 */ /* 0x000fc400078ec0ff */
[----:B------:R-:W-:Y:S02]  /*0690*/  LOP3.LUT R5, R0, 0x20, R5, 0xf8, !PT ;  /* 0x0000002000057812 */ /* 0x000fe400078ef805 */
[----:B------:R-:W-:Y:S02]  /*06a0*/  LOP3.LUT R7, R7, R2, RZ, 0x3c, !PT ;  /* 0x0000000207077212 */ /* 0x000fe400078e3cff */
[----:B------:R-:W-:Y:S01]  /*06b0*/  LOP3.LUT R0, R2, R4, R0, 0x1e, !PT ;  /* 0x0000000402007212 */ /* 0x000fe200078e1e00 */
[----:B------:R-:W-:Y:S01]  /*06c0*/  IMAD R2, R15, 0x400, R6 ;  /* 0x000004000f027824 */ /* 0x000fe200078e0206 */
[----:B------:R-:W-:Y:S01]  /*06d0*/  LEA R13, R10, UR5, 0x1 ;  /* 0x000000050a0d7c11 */ /* 0x000fe2000f8e08ff */
[----:B------:R-:W-:Y:S01]  /*06e0*/  IMAD.SHL.U32 R4, R11, 0x40, RZ ;  /* 0x000000400b047824 */ /* 0x000fe200078e00ff */
[----:B------:R-:W-:Y:S01]  /*06f0*/  LEA R3, R3, UR5, 0x1 ;  /* 0x0000000503037c11 */ /* 0x000fe2000f8e08ff */
[----:B------:R-:W-:-:S03]  /*0700*/  IMAD.IADD R11, R2, 0x1, R0 ;  /* 0x00000001020b7824 */ /* 0x000fc600078e0200 */
[----:B------:R-:W-:Y:S01]  /*0710*/  LOP3.LUT R0, R4, 0x1c0, RZ, 0xc0, !PT ;  /* 0x000001c004007812 */ /* 0x000fe200078ec0ff */
[----:B------:R-:W-:-:S03]  /*0720*/  IMAD.SHL.U32 R4, R14, 0x8, RZ ;  /* 0x000000080e047824 */ /* 0x000fc600078e00ff */
[----:B------:R-:W-:Y:S02]  /*0730*/  SHF.R.U32.HI R2, RZ, 0x3, R0 ;  /* 0x00000003ff027819 */ /* 0x000fe40000011600 */
[----:B------:R-:W-:Y:S02]  /*0740*/  LOP3.LUT R4, R0, 0x8, R4, 0xf8, !PT ;  /* 0x0000000800047812 */ /* 0x000fe400078ef804 */
[----:B------:R-:W-:Y:S02]  /*0750*/  LOP3.LUT R5, R2, R5, R0, 0x1e, !PT ;  /* 0x0000000502057212 */ /* 0x000fe400078e1e00 */
[----:B------:R-:W-:Y:S01]  /*0760*/  SHF.R.S32.HI R0, RZ, 0x2, R21 ;  /* 0x00000002ff007819 */ /* 0x000fe20000011415 */
[----:B-1----:R-:W-:Y:S01]  /*0770*/  IMAD R8, R16, 0x400, R6 ;  /* 0x0000040010087824 */ /* 0x002fe200078e0206 */
[----:B------:R-:W-:Y:S01]  /*0780*/  LOP3.LUT R2, R4, R2, RZ, 0x3c, !PT ;  /* 0x0000000204027212 */ /* 0x000fe200078e3cff */
[----:B------:R-:W-:Y:S02]  /*0790*/  IMAD.MOV.U32 R6, RZ, RZ, 0x20 ;  /* 0x00000020ff067424 */ /* 0x000fe400078e00ff */
[----:B------:R-:W-:-:S02]  /*07a0*/  IMAD R4, R16, 0x10, R0 ;  /* 0x0000001010047824 */ /* 0x000fc400078e0200 */
[----:B------:R-:W-:Y:S01]  /*07b0*/  IMAD.U32 R0, RZ, RZ, UR4 ;  /* 0x00000004ff007e24 */ /* 0x000fe2000f8e00ff */
[----:B-----5:R-:W-:Y:S01]  /*07c0*/  USHF.L.U32 UR4, UR47, 0x7, URZ ;  /* 0x000000072f047899 */ /* 0x020fe2000800063f */
[----:B------:R-:W-:Y:S01]  /*07d0*/  IMAD.IADD R12, R8, 0x1, R7 ;  /* 0x00000001080c7824 */ /* 0x000fe200078e0207 */
[----:B------:R1:W-:Y:S01]  /*07e0*/  STL [R1+0x70], R4 ;  /* 0x0000700401007387 */ /* 0x0003e20000100800 */
[--C-:B------:R-:W-:Y:S02]  /*07f0*/  IMAD R7, R16, 0x400, R9.reuse ;  /* 0x0000040010077824 */ /* 0x100fe400078e0209 */
[----:B------:R-:W-:Y:S01]  /*0800*/  IMAD R8, R15, 0x400, R9 ;  /* 0x000004000f087824 */ /* 0x000fe200078e0209 */
[----:B------:R-:W-:Y:S01]  /*0810*/  LOP3.LUT R9, R5, R9, RZ, 0xfc, !PT ;  /* 0x0000000905097212 */ /* 0x000fe200078efcff */
[----:B------:R-:W-:Y:S01]  /*0820*/  IMAD.U32 R0, RZ, RZ, UR4 ;  /* 0x00000004ff007e24 */ /* 0x000fe2000f8e00ff */
[----:B------:R-:W-:Y:S01]  /*0830*/  ULEA UR4, UR7, UR6, 0x18 ;  /* 0x0000000607047291 */ /* 0x000fe2000f8ec03f */
[----:B------:R-:W-:Y:S01]  /*0840*/  IMAD.IADD R7, R7, 0x1, R2 ;  /* 0x0000000107077824 */ /* 0x000fe200078e0202 */
[----:B------:R-:W-:Y:S01]  /*0850*/  USHF.R.S32.HI UR6, URZ, 0x1f, UR47 ;  /* 0x0000001f3f067899 */ /* 0x000fe2000801142f */
[----:B------:R-:W-:Y:S01]  /*0860*/  IMAD.IADD R8, R2, 0x1, R8 ;  /* 0x0000000102087824 */ /* 0x000fe200078e0208 */
[----:B------:R-:W-:Y:S01]  /*0870*/  USHF.R.S32.HI UR7, URZ, 0x1f, UR57 ;  /* 0x0000001f3f077899 */ /* 0x000fe20008011439 */
[----:B------:R-:W-:Y:S01]  /*0880*/  IMAD.MOV.U32 R5, RZ, RZ, 0x40 ;  /* 0x00000040ff057424 */ /* 0x000fe200078e00ff */
[----:B------:R2:W-:Y:S01]  /*0890*/  STL [R1+0x2c], R13 ;  /* 0x00002c0d01007387 */ /* 0x0005e20000100800 */
[----:B------:R-:W-:Y:S01]  /*08a0*/  LEA R14, R12, UR5, 0x1 ;  /* 0x000000050c0e7c11 */ /* 0x000fe2000f8e08ff */
[----:B------:R-:W-:Y:S01]  /*08b0*/  IMAD.U32 R0, RZ, RZ, UR6 ;  /* 0x00000006ff007e24 */ /* 0x000fe2000f8e00ff */
[----:B------:R-:W-:Y:S01]  /*08c0*/  UIADD3 UR6, UR5, 0x12000, URZ ;  /* 0x0001200005067890 */ /* 0x000fe2000fffe03f */
[----:B------:R-:W-:-:S02]  /*08d0*/  IMAD.MOV.U32 R0, RZ, RZ, -0x10 ;  /* 0xfffffff0ff007424 */ /* 0x000fc400078e00ff */
[----:B------:R-:W-:Y:S01]  /*08e0*/  IMAD.U32 R2, RZ, RZ, UR7 ;  /* 0x00000007ff027e24 */ /* 0x000fe2000f8e00ff */
[----:B------:R-:W-:Y:S01]  /*08f0*/  SEL R2, R6, 0xffffffe0, !P4 ;  /* 0xffffffe006027807 */ /* 0x000fe20006000000 */
[----:B------:R-:W-:Y:S01]  /*0900*/  UIADD3 UR7, UR5, 0xc000, URZ ;  /* 0x0000c00005077890 */ /* 0x000fe2000fffe03f */
[----:B------:R-:W-:Y:S01]  /*0910*/  SEL R10, R0, 0x10, !P0 ;  /* 0x00000010000a7807 */ /* 0x000fe20004000000 */
[----:B------:R-:W-:Y:S01]  /*0920*/  VIADD R12, R14, 0x20 ;  /* 0x000000200e0c7836 */ /* 0x000fe20000000000 */
[----:B------:R-:W-:Y:S01]  /*0930*/  LEA R0, R20, UR6, 0x1 ;  /* 0x0000000614007c11 */ /* 0x000fe2000f8e08ff */
[----:B------:R-:W-:Y:S01]  /*0940*/  @P1 VIADD R12, R14, 0xffffffe0 ;  /* 0xffffffe00e0c1836 */ /* 0x000fe20000000000 */
[C---:B-1----:R-:W-:Y:S02]  /*0950*/  SEL R4, R5.reuse, 0xffffffc0, !P3 ;  /* 0xffffffc005047807 */ /* 0x042fe40005800000 */
[----:B------:R-:W-:Y:S02]  /*0960*/  LEA R8, R8, UR6, 0x1 ;  /* 0x0000000608087c11 */ /* 0x000fe4000f8e08ff */
[----:B------:R-:W-:Y:S01]  /*0970*/  SEL R6, R6, 0xffffffe0, !P6 ;  /* 0xffffffe006067807 */ /* 0x000fe20007000000 */
[C---:B------:R-:W-:Y:S01]  /*0980*/  IMAD.IADD R252, R0.reuse, 0x1, R4 ;  /* 0x0000000100fc7824 */ /* 0x040fe200078e0204 */
[----:B------:R-:W-:Y:S01]  /*0990*/  SEL R5, R5, 0xffffffc0, !P5 ;  /* 0xffffffc005057807 */ /* 0x000fe20006800000 */
[----:B--2---:R-:W-:Y:S01]  /*09a0*/  IMAD.IADD R13, R0, 0x1, R2 ;  /* 0x00000001000d7824 */ /* 0x004fe200078e0202 */
[----:B------:R-:W-:-:S04]  /*09b0*/  IADD3 R2, R2, -0x6000, R0 ;  /* 0xffffa00002027810 */ /* 0x000fc80007ffe000 */
[----:B------:R1:W-:Y:S01]  /*09c0*/  STL [R1+0x4], R13 ;  /* 0x0000040d01007387 */ /* 0x0003e20000100800 */
[C---:B------:R-:W-:Y:S02]  /*09d0*/  IMAD.IADD R0, R4.reuse, 0x1, R2 ;  /* 0x0000000104007824 */ /* 0x040fe400078e0202 */
[----:B------:R-:W-:Y:S01]  /*09e0*/  IMAD.IADD R2, R4, 0x1, R3 ;  /* 0x0000000104027824 */ /* 0x000fe200078e0203 */
[----:B------:R-:W-:Y:S04]  /*09f0*/  STL [R1+0x48], R14 ;  /* 0x0000480e01007387 */ /* 0x000fe80000100800 */
[----:B------:R2:W-:Y:S01]  /*0a00*/  STL [R1+0x10], R0 ;  /* 0x0000100001007387 */ /* 0x0005e20000100800 */
[----:B-1----:R-:W-:Y:S02]  /*0a10*/  LEA R13, R11, UR7, 0x1 ;  /* 0x000000070b0d7c11 */ /* 0x002fe4000f8e08ff */
        /* <DEDUP_REMOVED lines=25> */
.L_x_916:
        /* <DEDUP_REMOVED lines=67> */
.L_x_886:
        /* <DEDUP_REMOVED lines=20> */
[----:B------:R-:W-:Y:S01]  /*1120*/  USHF.L.U32 UR16, UR47, 0x7, URZ ;  /* 0x000000072f107899 */ /* 0x000fe2000800063f */
[----:B------:R-:W-:Y:S01]  /*1130*/  ULDC UR10, c[0x0][0x394] ;  /* 0x0000e500000a7ab9 */ /* 0x000fe20000000800 */
[----:B------:R-:W-:Y:S01]  /*1140*/  ULDC.64 UR42, c[0x0][0x240] ;  /* 0x00009000002a7ab9 */ /* 0x000fe20000000a00 */
[----:B------:R-:W-:Y:S01]  /*1150*/  ULDC UR31, c[0x0][0x2dc] ;  /* 0x0000b700001f7ab9 */ /* 0x000fe20000000800 */
[----:B-1----:R-:W-:Y:S01]  /*1160*/  IABS R8, R9 ;  /* 0x0000000900087213 */ /* 0x002fe20000000000 */
[----:B------:R-:W-:Y:S01]  /*1170*/  ULDC UR53, c[0x0][0x270] ;  /* 0x00009c0000357ab9 */ /* 0x000fe20000000800 */
[----:B------:R-:W-:Y:S01]  /*1180*/  USEL UR45, UR16, URZ, UP0 ;  /* 0x0000003f102d7287 */ /* 0x000fe20008000000 */
[----:B------:R-:W-:Y:S01]  /*1190*/  ISETP.NE.AND P3, PT, R9, RZ, PT ;  /* 0x000000ff0900720c */ /* 0x000fe20003f65270 */
[----:B------:R-:W1:Y:S01]  /*11a0*/  I2F.RP R4, R8 ;  /* 0x0000000800047306 */ /* 0x000e620000209400 */
[----:B------:R-:W-:-:S02]  /*11b0*/  UIMAD.WIDE.U32 UR16, UR6, UR42, URZ ;  /* 0x0000002a061072a5 */ /* 0x000fc4000f8e003f */
[----:B------:R-:W-:Y:S02]  /*11c0*/  UIMAD UR22, UR6, UR43, URZ ;  /* 0x0000002b061672a4 */ /* 0x000fe4000f8e023f */
[----:B--2---:R-:W-:Y:S02]  /*11d0*/  UIMAD.WIDE.U32 UR34, UR13, UR14, URZ ;  /* 0x0000000e0d2272a5 */ /* 0x004fe4000f8e003f */
[----:B------:R-:W-:Y:S02]  /*11e0*/  UIADD3 UR49, UR19, UR23, URZ ;  /* 0x0000001713317290 */ /* 0x000fe4000fffe03f */
[----:B------:R-:W-:Y:S02]  /*11f0*/  UIMAD UR46, UR13, UR15, UR35 ;  /* 0x0000000f0d2e72a4 */ /* 0x000fe4000f8e0223 */
[----:B------:R-:W-:Y:S02]  /*1200*/  @!UP2 UIMAD UR35, UR47, UR11, UR7 ;  /* 0x0000000b2f23a2a4 */ /* 0x000fe4000f8e0207 */
[----:B------:R-:W-:Y:S01]  /*1210*/  UIADD3 UR13, UR12, 0x3f, URZ ;  /* 0x0000003f0c0d7890 */ /* 0x000fe2000fffe03f */
[----:B-1----:R-:W1:Y:S01]  /*1220*/  MUFU.RCP R4, R4 ;  /* 0x0000000400047308 */ /* 0x002e620000001000 */
[----:B------:R-:W-:-:S02]  /*1230*/  UIADD3 UR7, UR12, 0x40, UR27 ;  /* 0x000000400c077890 */ /* 0x000fc4000fffe01b */
[----:B------:R-:W-:Y:S02]  /*1240*/  USHF.R.S32.HI UR21, URZ, 0x1f, UR13 ;  /* 0x0000001f3f157899 */ /* 0x000fe4000801140d */
[----:B------:R-:W-:Y:S01]  /*1250*/  UIADD3 UR7, UR7, UR10, -UR5 ;  /* 0x0000000a07077290 */ /* 0x000fe2000fffe805 */
[----:B------:R-:W-:Y:S01]  /*1260*/  @UP2 ULDC.64 UR14, c[0x0][0x420] ;  /* 0x00010800000e2ab9 */ /* 0x000fe20000000a00 */
[----:B------:R-:W-:Y:S02]  /*1270*/  ULEA.HI UR21, UR21, UR13, URZ, 0x6 ;  /* 0x0000000d15157291 */ /* 0x000fe4000f8f303f */
[----:B------:R-:W-:Y:S02]  /*1280*/  @UP2 UIMAD.WIDE.U32 UR40, UR6, UR14, URZ ;  /* 0x0000000e062822a5 */ /* 0x000fe4000f8e003f */
[----:B------:R-:W-:Y:S02]  /*1290*/  UIADD3 UR13, UR7, 0x3f, URZ ;  /* 0x0000003f070d7890 */ /* 0x000fe4000fffe03f */
[----:B------:R-:W-:-:S02]  /*12a0*/  UIMAD UR7, UR28, UR47, URZ ;  /* 0x0000002f1c0772a4 */ /* 0x000fc4000f8e023f */
[----:B------:R-:W-:Y:S01]  /*12b0*/  @UP2 UIMAD UR51, UR6, UR15, UR41 ;  /* 0x0000000f063322a4 */ /* 0x000fe2000f8e0229 */
[----:B-1----:R-:W-:Y:S01]  /*12c0*/  VIADD R4, R4, 0xffffffe ;  /* 0x0ffffffe04047836 */ /* 0x002fe20000000000 */
[----:B------:R-:W-:Y:S02]  /*12d0*/  UIMAD.WIDE UR10, UR31, UR53, URZ ;  /* 0x000000351f0a72a5 */ /* 0x000fe4000f8e023f */
[----:B------:R-:W-:Y:S01]  /*12e0*/  UIMAD.WIDE.U32 UR14, UR47, UR60, URZ ;  /* 0x0000003c2f0e72a5 */ /* 0x000fe2000f8e003f */
[----:B------:R-:W1:Y:S01]  /*12f0*/  F2I.FTZ.U32.TRUNC.NTZ R5, R4 ;  /* 0x0000000400057305 */ /* 0x000e62000021f000 */
[----:B------:R-:W-:Y:S02]  /*1300*/  UIMAD UR7, UR59, UR60, UR7 ;  /* 0x0000003c3b0772a4 */ /* 0x000fe4000f8e0207 */
[----:B------:R-:W-:Y:S02]  /*1310*/  @UP2 UIADD3 UR49, UR17, UR22, URZ ;  /* 0x0000001611312290 */ /* 0x000fe4000fffe03f */
[----:B------:R-:W-:-:S02]  /*1320*/  USEL UR56, UR18, UR16, !UP2 ;  /* 0x0000001012387287 */ /* 0x000fc4000d000000 */
[----:B------:R-:W-:Y:S02]  /*1330*/  UIMAD UR17, UR11, UR14, URZ ;  /* 0x0000000e0b1172a4 */ /* 0x000fe4000f8e023f */
[----:B------:R-:W-:Y:S02]  /*1340*/  UIADD3 UR7, UR15, UR7, URZ ;  /* 0x000000070f077290 */ /* 0x000fe4000fffe03f */
[----:B------:R-:W-:Y:S01]  /*1350*/  USHF.R.S32.HI UR16, URZ, 0x1f, UR13 ;  /* 0x0000001f3f107899 */ /* 0x000fe2000801140d */
[----:B------:R-:W-:Y:S01]  /*1360*/  ULDC.U8 UR29, c[0x0][0x3d8] ;  /* 0x0000f600001d7ab9 */ /* 0x000fe20000000000 */
[----:B------:R-:W-:Y:S01]  /*1370*/  UIMAD.WIDE.U32 UR18, UR10, UR14, URZ ;  /* 0x0000000e0a1272a5 */ /* 0x000fe2000f8e003f */
[----:B-1----:R-:W-:Y:S01]  /*1380*/  IMAD.MOV R4, RZ, RZ, -R5 ;  /* 0x000000ffff047224 */ /* 0x002fe200078e0a05 */
[----:B------:R-:W-:Y:S02]  /*1390*/  UIMAD UR7, UR10, UR7, UR17 ;  /* 0x000000070a0772a4 */ /* 0x000fe4000f8e0211 */
[----:B------:R-:W-:Y:S01]  /*13a0*/  UISETP.NE.AND UP3, UPT, UR29, URZ, UPT ;  /* 0x0000003f1d00728c */ /* 0x000fe2000bf65270 */
[----:B------:R-:W-:Y:S01]  /*13b0*/  IMAD R6, R4, R8, RZ ;  /* 0x0000000804067224 */ /* 0x000fe200078e02ff */
[----:B------:R-:W-:Y:S01]  /*13c0*/  ULEA.HI UR16, UR16, UR13, URZ, 0x6 ;  /* 0x0000000d10107291 */ /* 0x000fe2000f8f303f */
[----:B------:R-:W-:Y:S01]  /*13d0*/  IMAD.MOV.U32 R4, RZ, RZ, RZ ;  /* 0x000000ffff047224 */ /* 0x000fe200078e00ff */
[----:B------:R-:W-:-:S02]  /*13e0*/  USHF.L.U64.HI UR20, UR47, 0x7, UR59 ;  /* 0x000000072f147899 */ /* 0x000fc4000801023b */
[----:B------:R-:W-:Y:S01]  /*13f0*/  UIADD3 UR48, UR19, UR7, URZ ;  /* 0x0000000713307290 */ /* 0x000fe2000fffe03f */
[----:B------:R-:W-:Y:S01]  /*1400*/  IMAD.HI.U32 R4, R5, R6, R4 ;  /* 0x0000000605047227 */ /* 0x000fe200078e0004 */
[----:B------:R-:W-:Y:S01]  /*1410*/  MOV R5, R7 ;  /* 0x0000000700057202 */ /* 0x000fe20000000f00 */
[----:B------:R-:W-:Y:S02]  /*1420*/  USHF.R.S32.HI UR13, URZ, 0x6, UR21 ;  /* 0x000000063f0d7899 */ /* 0x000fe40008011415 */
[----:B------:R-:W-:Y:S02]  /*1430*/  USHF.R.S32.HI UR7, URZ, 0x6, UR16 ;  /* 0x000000063f077899 */ /* 0x000fe40008011410 */
[----:B------:R-:W-:Y:S01]  /*1440*/  IMAD.HI.U32 R4, R4, R5, RZ ;  /* 0x0000000504047227 */ /* 0x000fe200078e00ff */
[----:B------:R-:W-:Y:S02]  /*1450*/  USEL UR44, UR20, URZ, UP0 ;  /* 0x0000003f142c7287 */ /* 0x000fe40008000000 */
[----:B------:R-:W-:Y:S01]  /*1460*/  UISETP.LT.AND UP0, UPT, UR13, UR7, UPT ;  /* 0x000000070d00728c */ /* 0x000fe2000bf01270 */
[----:B------:R-:W-:Y:S01]  /*1470*/  IMAD.MOV R6, RZ, RZ, -R4 ;  /* 0x000000ffff067224 */ /* 0x000fe200078e0a04 */
[----:B------:R-:W-:Y:S01]  /*1480*/  ULDC UR52, c[0x0][0x2c4] ;  /* 0x0000b10000347ab9 */ /* 0x000fe20000000800 */
[----:B------:R-:W-:-:S02]  /*1490*/  UISETP.NE.AND UP1, UPT, UR32, -0x1, UPT ;  /* 0xffffffff2000788c */ /* 0x000fc4000bf25270 */
[C---:B------:R-:W-:Y:S01]  /*14a0*/  IMAD R5, R8.reuse, R6, R5 ;  /* 0x0000000608057224 */ /* 0x040fe200078e0205 */
[----:B------:R-:W-:Y:S02]  /*14b0*/  @UP3 UIMAD UR16, UR47, UR52, URZ ;  /* 0x000000342f1032a4 */ /* 0x000fe4000f8e023f */
[----:B------:R-:W-:Y:S02]  /*14c0*/  USEL UR36, UR13, UR7, UP0 ;  /* 0x000000070d247287 */ /* 0x000fe40008000000 */
[----:B------:R-:W-:Y:S01]  /*14d0*/  ISETP.GT.U32.AND P1, PT, R8, R5, PT ;  /* 0x000000050800720c */ /* 0x000fe20003f24070 */
[----:B------:R-:W-:Y:S02]  /*14e0*/  @UP3 USEL UR13, UR16, UR6, !UP2 ;  /* 0x00000006100d3287 */ /* 0x000fe4000d000000 */
[----:B------:R-:W-:Y:S01]  /*14f0*/  ULEA UR16, UR36, 0xffffffc0, 0x6 ;  /* 0xffffffc024107891 */ /* 0x000fe2000f8e303f */
[----:B------:R-:W-:Y:S01]  /*1500*/  @UP3 ULDC UR7, c[0x0][0x2e4] ;  /* 0x0000b90000073ab9 */ /* 0x000fe20000000800 */
[----:B------:R-:W-:-:S02]  /*1510*/  UIMAD.WIDE.U32 UR14, UR10, UR6, URZ ;  /* 0x000000060a0e72a5 */ /* 0x000fc4000f8e003f */
[----:B------:R-:W-:Y:S02]  /*1520*/  @UP3 UIMAD UR21, UR57, UR7, UR13 ;  /* 0x00000007391532a4 */ /* 0x000fe4000f8e020d */
[----:B------:R-:W-:Y:S02]  /*1530*/  USHF.R.S32.HI UR20, URZ, 0x1f, UR16 ;  /* 0x0000001f3f147899 */ /* 0x000fe40008011410 */
[----:B------:R-:W-:Y:S02]  /*1540*/  UIADD3 UR7, UP0, UR16, UR45, URZ ;  /* 0x0000002d10077290 */ /* 0x000fe4000ff1e03f */
[----:B------:R-:W-:Y:S01]  /*1550*/  @!P1 IMAD.IADD R5, R5, 0x1, -R8 ;  /* 0x0000000105059824 */ /* 0x000fe200078e0a08 */
[----:B------:R-:W-:Y:S01]  /*1560*/  @!P1 IADD3 R4, R4, 0x1, RZ ;  /* 0x0000000104049810 */ /* 0x000fe20007ffe0ff */
[----:B------:R-:W-:Y:S01]  /*1570*/  USEL UR58, UR18, UR14, !UP2 ;  /* 0x0000000e123a7287 */ /* 0x000fe2000d000000 */
[----:B------:R-:W-:Y:S01]  /*1580*/  PLOP3.LUT P1, PT, PT, PT, UP3, 0x80, 0x0 ;  /* 0x000000000000781c */ /* 0x000fe20003f2f038 */
[----:B------:R-:W-:Y:S01]  /*1590*/  UIMAD UR14, UR11, UR6, URZ ;  /* 0x000000060b0e72a4 */ /* 0x000fe2000f8e023f */
[----:B------:R-:W-:Y:S01]  /*15a0*/  ISETP.GE.U32.AND P0, PT, R5, R8, PT ;  /* 0x000000080500720c */ /* 0x000fe20003f06070 */
[----:B------:R-:W-:Y:S01]  /*15b0*/  ULDC.U8 UR30, c[0x0][0x480] ;  /* 0x00012000001e7ab9 */ /* 0x000fe20000000000 */
[----:B------:R-:W-:Y:S01]  /*15c0*/  LOP3.LUT R5, R9, UR57, RZ, 0x3c, !PT ;  /* 0x0000003909057c12 */ /* 0x000fe2000f8e3cff */
[----:B------:R-:W-:-:S02]  /*15d0*/  UIADD3.X UR13, UR20, UR44, URZ, UP0, !UPT ;  /* 0x0000002c140d7290 */ /* 0x000fc400087fe43f */
[----:B------:R-:W-:Y:S01]  /*15e0*/  UIMAD UR11, UR11, UR7, URZ ;  /* 0x000000070b0b72a4 */ /* 0x000fe2000f8e023f */
[----:B------:R-:W-:Y:S01]  /*15f0*/  ISETP.GE.AND P2, PT, R5, RZ, PT ;  /* 0x000000ff0500720c */ /* 0x000fe20003f46270 */
[----:B------:R-:W-:Y:S02]  /*1600*/  @UP1 UIADD3 UR24, UR25, UR32, URZ ;  /* 0x0000002019181290 */ /* 0x000fe4000fffe03f */
[----:B------:R-:W-:Y:S02]  /*1610*/  @UP1 UIADD3 UR33, UR25, UR32, URZ ;  /* 0x0000002019211290 */ /* 0x000fe4000fffe03f */
[----:B------:R-:W-:Y:S02]  /*1620*/  UIMAD UR50, UR57, UR31, URZ ;  /* 0x0000001f393272a4 */ /* 0x000fe4000f8e023f */
[----:B------:R-:W-:Y:S01]  /*1630*/  @P0 VIADD R4, R4, 0x1 ;  /* 0x0000000104040836 */ /* 0x000fe20000000000 */
[----:B------:R-:W-:Y:S01]  /*1640*/  PLOP3.LUT P0, PT, PT, PT, UP1, 0x80, 0x0 ;  /* 0x000000000000781c */ /* 0x000fe20003f0f018 */
[----:B------:R-:W-:Y:S01]  /*1650*/  UISETP.NE.AND UP4, UPT, UR30, URZ, UPT ;  /* 0x0000003f1e00728c */ /* 0x000fe2000bf85270 */
[----:B------:R-:W-:-:S02]  /*1660*/  @UP1 ULDC.64 UR28, c[0x0][0x250] ;  /* 0x00009400001c1ab9 */ /* 0x000fc40000000a00 */
[----:B------:R-:W-:Y:S01]  /*1670*/  @UP1 ULDC.64 UR30, c[0x0][0x248] ;  /* 0x00009200001e1ab9 */ /* 0x000fe20000000a00 */
[----:B------:R-:W-:Y:S01]  /*1680*/  UIMAD.WIDE.U32 UR22, UR10, UR7, URZ ;  /* 0x000000070a1672a5 */ /* 0x000fe2000f8e003f */
[----:B------:R-:W-:Y:S01]  /*1690*/  IMAD.MOV.U32 R5, RZ, RZ, R4 ;  /* 0x000000ffff057224 */ /* 0x000fe200078e0004 */
[----:B------:R-:W-:Y:S02]  /*16a0*/  @UP2 UIADD3 UR48, UR15, UR14, URZ ;  /* 0x0000000e0f302290 */ /* 0x000fe4000fffe03f */
[----:B------:R-:W-:Y:S02]  /*16b0*/  UIMAD UR7, UR10, UR13, UR11 ;  /* 0x0000000d0a0772a4 */ /* 0x000fe4000f8e020b */
[----:B------:R-:W-:Y:S01]  /*16c0*/  @UP1 UIMAD.WIDE.U32 UR14, UR24, UR30, URZ ;  /* 0x0000001e180e12a5 */ /* 0x000fe2000f8e003f */
[----:B------:R-:W-:Y:S01]  /*16d0*/  @!P2 IADD3 R5, -R5, RZ, RZ ;  /* 0x000000ff0505a210 */ /* 0x000fe20007ffe1ff */
[----:B------:R-:W-:Y:S01]  /*16e0*/  @UP1 UIMAD.WIDE.U32 UR10, UR33, UR28, URZ ;  /* 0x0000001c210a12a5 */ /* 0x000fe2000f8e003f */
[----:B------:R-:W-:Y:S01]  /*16f0*/  @!P3 LOP3.LUT R5, RZ, R9, RZ, 0x33, !PT ;  /* 0x00000009ff05b212 */ /* 0x000fe200078e33ff */
[----:B------:R-:W-:-:S02]  /*1700*/  @!UP3 UIMAD UR17, UR47, UR53, UR57 ;  /* 0x000000352f11b2a4 */ /* 0x000fc4000f8e0239 */
[----:B------:R-:W-:Y:S02]  /*1710*/  @UP1 UIMAD UR18, UR24, UR31, URZ ;  /* 0x0000001f181212a4 */ /* 0x000fe4000f8e023f */
[----:B------:R-:W-:Y:S02]  /*1720*/  @UP1 UIMAD UR13, UR33, UR29, URZ ;  /* 0x0000001d210d12a4 */ /* 0x000fe4000f8e023f */
[----:B------:R-:W-:Y:S02]  /*1730*/  @!UP3 UIMAD UR21, UR17, UR52, URZ ;  /* 0x000000341115b2a4 */ /* 0x000fe4000f8e023f */
[----:B------:R-:W-:Y:S02]  /*1740*/  USEL UR53, UR46, URZ, UP4 ;  /* 0x0000003f2e357287 */ /* 0x000fe4000a000000 */
[----:B------:R-:W-:Y:S02]  /*1750*/  USHF.R.S32.HI UR37, URZ, 0x1f, UR27 ;  /* 0x0000001f3f257899 */ /* 0x000fe4000801141b */
[----:B------:R-:W-:-:S02]  /*1760*/  @!UP2 UIADD3 UR51, UR39, UR35, URZ ;  /* 0x000000232733a290 */ /* 0x000fc4000fffe03f */
[----:B------:R-:W-:Y:S02]  /*1770*/  USHF.R.S32.HI UR55, URZ, 0x1f, UR50 ;  /* 0x0000001f3f377899 */ /* 0x000fe40008011432 */
[----:B------:R-:W-:Y:S02]  /*1780*/  USEL UR54, UR34, URZ, UP4 ;  /* 0x0000003f22367287 */ /* 0x000fe4000a000000 */
        /* <DEDUP_REMOVED lines=18> */
.L_x_888:
        /* <DEDUP_REMOVED lines=13> */
.L_x_889:
        /* <DEDUP_REMOVED lines=11> */
.L_x_890:
[----:B------:R-:W-:Y:S02]  /*1a30*/  ULDC UR6, c[0x0][0x270] ;  /* 0x00009c0000067ab9 */ /* 0x000fe40000000800 */
[----:B------:R-:W-:-:S04]  /*1a40*/  UIMAD UR6, UR47, UR6, UR57 ;  /* 0x000000062f0672a4 */ /* 0x000fc8000f8e0239 */
[----:B------:R-:W-:-:S12]  /*1a50*/  UIMAD UR6, UR6, UR60, URZ ;  /* 0x0000003c060672a4 */ /* 0x000fd8000f8e023f */
.L_x_891:
[----:B------:R-:W1:Y:S01]  /*1a60*/  S2R R26, SR_TID.X ;  /* 0x00000000001a7919 */ /* 0x000e620000002100 */
[----:B------:R-:W2:Y:S01]  /*1a70*/  LDC.64 R12, c[0x0][0x420] ;  /* 0x00010800ff0c7b82 */ /* 0x000ea20000000a00 */
[----:B------:R-:W-:Y:S01]  /*1a80*/  ULDC UR10, c[0x0][0x2dc] ;  /* 0x0000b700000a7ab9 */ /* 0x000fe20000000800 */
[----:B------:R-:W-:Y:S01]  /*1a90*/  ULDC UR11, c[0x0][0x270] ;  /* 0x00009c00000b7ab9 */ /* 0x000fe20000000800 */
[----:B------:R-:W-:Y:S01]  /*1aa0*/  UIADD3 UR24, UR16, UR6, URZ ;  /* 0x0000000610187290 */ /* 0x000fe2000fffe03f */
[----:B------:R-:W-:Y:S01]  /*1ab0*/  BSSY B1, `(.L_x_887) ;  /* 0x00006ec000017945 */ /* 0x000fe20003800000 */
        /* <DEDUP_REMOVED lines=9> */
[----:B------:R-:W-:Y:S02]  /*1b50*/  UIADD3 UR21, UR16, UR21, URZ ;  /* 0x0000001510157290 */ /* 0x000fe4000fffe03f */
[----:B------:R-:W-:Y:S01]  /*1b60*/  UIMAD UR11, UR57, UR11, UR13 ;  /* 0x0000000b390b72a4 */ /* 0x000fe2000f8e020d */
[----:B------:R-:W-:Y:S01]  /*1b70*/  ULDC.64 UR34, c[0x0][0x210] ;  /* 0x0000840000227ab9 */ /* 0x000fe20000000a00 */
[----:B------:R-:W-:Y:S01]  /*1b80*/  ULDC.64 UR40, c[0x0][0x2b0] ;  /* 0x0000ac0000287ab9 */ /* 0x000fe20000000a00 */
[----:B--2---:R-:W-:-:S04]  /*1b90*/  IMAD R14, R12, UR20, RZ ;  /* 0x000000140c0e7c24 */ /* 0x004fc8000f8e02ff */
[----:B------:R-:W-:Y:S01]  /*1ba0*/  IMAD R14, R13, UR16, R14 ;  /* 0x000000100d0e7c24 */ /* 0x000fe2000f8e020e */
[----:B-1----:R-:W-:-:S04]  /*1bb0*/  SHF.R.S32.HI R27, RZ, 0x1f, R26 ;  /* 0x0000001fff1b7819 */ /* 0x002fc8000001141a */
[CC--:B------:R-:W-:Y:S02]  /*1bc0*/  LEA.HI R25, R27.reuse, R26.reuse, RZ, 0x3 ;  /* 0x0000001a1b197211 */ /* 0x0c0fe400078f18ff */
[----:B------:R-:W-:Y:S02]  /*1bd0*/  LEA.HI R17, R27, R26, RZ, 0x5 ;  /* 0x0000001a1b117211 */ /* 0x000fe400078f28ff */
[----:B------:R-:W-:Y:S02]  /*1be0*/  SHF.R.S32.HI R4, RZ, 0x3, R25 ;  /* 0x00000003ff047819 */ /* 0x000fe40000011419 */
[----:B------:R-:W-:Y:S02]  /*1bf0*/  LOP3.LUT R6, R25, 0xfffffff8, RZ, 0xc0, !PT ;  /* 0xfffffff819067812 */ /* 0x000fe400078ec0ff */
[----:B------:R-:W-:Y:S02]  /*1c00*/  SHF.R.S32.HI R19, RZ, 0x1f, R4 ;  /* 0x0000001fff137819 */ /* 0x000fe40000011404 */
[----:B------:R-:W-:Y:S01]  /*1c10*/  IADD3 R10, P1, R4, UR16, RZ ;  /* 0x00000010040a7c10 */ /* 0x000fe2000ff3e0ff */
[----:B------:R-:W-:-:S03]  /*1c20*/  IMAD.IADD R24, R26, 0x1, -R6 ;  /* 0x000000011a187824 */ /* 0x000fc600078e0a06 */
[----:B------:R-:W-:Y:S01]  /*1c30*/  IADD3.X R7, R19, UR20, RZ, P1, !PT ;  /* 0x0000001413077c10 */ /* 0x000fe20008ffe4ff */
[----:B------:R-:W-:Y:S01]  /*1c40*/  IMAD.SHL.U32 R6, R24, 0x8, RZ ;  /* 0x0000000818067824 */ /* 0x000fe200078e00ff */
[----:B------:R-:W-:-:S03]  /*1c50*/  USHF.R.S32.HI UR20, URZ, 0x1f, UR6 ;  /* 0x0000001f3f147899 */ /* 0x000fc60008011406 */
[----:B------:R-:W-:Y:S01]  /*1c60*/  IMAD R8, R7, UR42, RZ ;  /* 0x0000002a07087c24 */ /* 0x000fe2000f8e02ff */
[----:B------:R-:W-:Y:S01]  /*1c70*/  SHF.R.S32.HI R7, RZ, 0x1f, R6 ;  /* 0x0000001fff077819 */ /* 0x000fe20000011406 */
[----:B------:R-:W-:Y:S02]  /*1c80*/  ULEA.HI UR20, UR20, UR6, URZ, 0x6 ;  /* 0x0000000614147291 */ /* 0x000fe4000f8f303f */
[----:B------:R-:W-:Y:S01]  /*1c90*/  IMAD R15, R10, UR43, R8 ;  /* 0x0000002b0a0f7c24 */ /* 0x000fe2000f8e0208 */
[----:B------:R-:W-:Y:S01]  /*1ca0*/  IADD3 R8, P1, R6, UR7, RZ ;  /* 0x0000000706087c10 */ /* 0x000fe2000ff3e0ff */
[----:B------:R-:W-:Y:S01]  /*1cb0*/  IMAD.WIDE.U32 R10, R10, UR42, R6 ;  /* 0x0000002a0a0a7c25 */ /* 0x000fe2000f8e0006 */
[----:B------:R-:W-:Y:S02]  /*1cc0*/  USHF.L.U32 UR7, UR14, 0x6, URZ ;  /* 0x000000060e077899 */ /* 0x000fe4000800063f */
[----:B------:R-:W-:Y:S01]  /*1cd0*/  IADD3.X R9, R7, UR51, RZ, P1, !PT ;  /* 0x0000003307097c10 */ /* 0x000fe20008ffe4ff */
[----:B------:R-:W-:Y:S01]  /*1ce0*/  USHF.R.S32.HI UR20, URZ, 0x6, UR20 ;  /* 0x000000063f147899 */ /* 0x000fe20008011414 */
[----:B------:R-:W-:Y:S01]  /*1cf0*/  IADD3 R10, P2, R10, UR56, RZ ;  /* 0x000000380a0a7c10 */ /* 0x000fe2000ff5e0ff */
[----:B------:R-:W-:Y:S01]  /*1d00*/  UIADD3 UR15, UP2, UP0, UR22, UR7, UR50 ;  /* 0x00000007160f7290 */ /* 0x000fe2000f85e032 */
[----:B------:R-:W-:-:S02]  /*1d10*/  IMAD.WIDE.U32 R8, R12, UR16, R8 ;  /* 0x000000100c087c25 */ /* 0x000fc4000f8e0008 */
[----:B------:R-:W-:Y:S01]  /*1d20*/  IADD3.X R11, R11, UR49, R15, P2, !PT ;  /* 0x000000310b0b7c10 */ /* 0x000fe200097fe40f */
[----:B------:R-:W-:Y:S01]  /*1d30*/  USHF.R.S32.HI UR7, URZ, 0x1f, UR7 ;  /* 0x0000001f3f077899 */ /* 0x000fe20008011407 */
[----:B------:R-:W-:Y:S01]  /*1d40*/  IMAD.IADD R9, R9, 0x1, R14 ;  /* 0x0000000109097824 */ /* 0x000fe200078e020e */
[----:B------:R-:W-:Y:S01]  /*1d50*/  LOP3.LUT R14, R17, 0xffffffe0, RZ, 0xc0, !PT ;  /* 0xffffffe0110e7812 */ /* 0x000fe200078ec0ff */
[----:B------:R-:W-:Y:S01]  /*1d60*/  IMAD.U32 R15, RZ, RZ, UR10 ;  /* 0x0000000aff0f7e24 */ /* 0x000fe2000f8e00ff */
[----:B------:R-:W-:Y:S01]  /*1d70*/  SHF.R.S32.HI R17, RZ, 0x5, R17 ;  /* 0x00000005ff117819 */ /* 0x000fe20000011411 */
[----:B------:R-:W-:Y:S01]  /*1d80*/  UIADD3.X UR6, UR52, UR7, UR55, UP2, UP0 ;  /* 0x0000000734067290 */ /* 0x000fe200097e0437 */
[----:B------:R-:W-:Y:S01]  /*1d90*/  IMAD.WIDE.U32 R10, R16, UR57, R10 ;  /* 0x00000039100a7c25 */ /* 0x000fe2000f8e000a */
[----:B------:R-:W-:Y:S02]  /*1da0*/  UIADD3 UR7, UP3, UP2, UR54, UR15, UR58 ;  /* 0x0000000f36077290 */ /* 0x000fe4000fa7e03a */
[----:B------:R-:W-:Y:S01]  /*1db0*/  UIMAD UR10, UR17, UR18, URZ ;  /* 0x00000012110a72a4 */ /* 0x000fe2000f8e023f */
[----:B------:R-:W-:Y:S01]  /*1dc0*/  IMAD.IADD R14, R26, 0x1, -R14 ;  /* 0x000000011a0e7824 */ /* 0x000fe200078e0a0e */
[----:B------:R-:W-:Y:S01]  /*1dd0*/  UIADD3.X UR6, UR53, UR6, UR48, UP3, UP2 ;  /* 0x0000000635067290 */ /* 0x000fe20009fe4430 */
[----:B------:R-:W-:Y:S01]  /*1de0*/  IMAD.WIDE.U32 R8, R15, UR57, R8 ;  /* 0x000000390f087c25 */ /* 0x000fe2000f8e0008 */
[----:B------:R-:W-:Y:S01]  /*1df0*/  UIMAD UR19, UR57, UR19, UR10 ;  /* 0x00000013391372a4 */ /* 0x000fe2000f8e020a */
[----:B------:R-:W-:Y:S01]  /*1e00*/  LEA R30, P3, R10, UR34, 0x1 ;  /* 0x000000220a1e7c11 */ /* 0x000fe2000f8608ff */
[----:B------:R-:W-:Y:S01]  /*1e10*/  ULDC.64 UR16, c[0x0][0x400] ;  /* 0x0001000000107ab9 */ /* 0x000fe20000000a00 */
[----:B------:R-:W-:Y:S01]  /*1e20*/  IMAD R15, R17, UR14, R14 ;  /* 0x0000000e110f7c24 */ /* 0x000fe2000f8e020e */
[----:B------:R-:W-:Y:S01]  /*1e30*/  ULDC.64 UR22, c[0x0][0x3e0] ;  /* 0x0000f80000167ab9 */ /* 0x000fe20000000a00 */
[----:B------:R-:W-:Y:S01]  /*1e40*/  VIADD R9, R9, UR11 ;  /* 0x0000000b09097c36 */ /* 0x000fe20008000000 */
[----:B------:R-:W-:Y:S01]  /*1e50*/  UISETP.LT.AND UP0, UPT, URZ, UR20, UPT ;  /* 0x000000143f00728c */ /* 0x000fe2000bf01270 */
[-C--:B------:R-:W-:Y:S01]  /*1e60*/  IMAD R16, R19, R12.reuse, RZ ;  /* 0x0000000c13107224 */ /* 0x080fe200078e02ff */
[----:B------:R-:W-:Y:S01]  /*1e70*/  IADD3 R14, P1, R15, UR7, RZ ;  /* 0x000000070f0e7c10 */ /* 0x000fe2000ff3e0ff */
[----:B------:R-:W-:Y:S01]  /*1e80*/  IMAD.WIDE.U32 R8, R4, R12, R8 ;  /* 0x0000000c04087225 */ /* 0x000fe200078e0008 */
[----:B------:R-:W-:-:S02]  /*1e90*/  USEL UR20, URZ, UR20, !UP0 ;  /* 0x000000143f147287 */ /* 0x000fc4000c000000 */
[----:B------:R-:W-:Y:S01]  /*1ea0*/  LEA.HI.X.SX32 R15, R15, UR6, 0x1, P1 ;  /* 0x000000060f0f7c11 */ /* 0x000fe200088f0eff */
[----:B------:R-:W-:Y:S01]  /*1eb0*/  IMAD R16, R4, R13, R16 ;  /* 0x0000000d04107224 */ /* 0x000fe200078e0210 */
[----:B------:R-:W-:Y:S01]  /*1ec0*/  LEA R20, P1, R14, UR16, 0x2 ;  /* 0x000000100e147c11 */ /* 0x000fe2000f8210ff */
[----:B------:R-:W-:Y:S01]  /*1ed0*/  VIADD R11, R11, UR19 ;  /* 0x000000130b0b7c36 */ /* 0x000fe20008000000 */
[----:B------:R-:W-:Y:S01]  /*1ee0*/  LEA R32, P2, R8, UR22, 0x1 ;  /* 0x0000001608207c11 */ /* 0x000fe2000f8408ff */
[----:B------:R-:W-:Y:S01]  /*1ef0*/  IMAD.IADD R9, R9, 0x1, R16 ;  /* 0x0000000109097824 */ /* 0x000fe200078e0210 */
[----:B------:R-:W-:Y:S01]  /*1f00*/  LEA.HI.X R21, R14, UR17, R15, 0x2, P1 ;  /* 0x000000110e157c11 */ /* 0x000fe200088f140f */
[----:B------:R-:W-:Y:S01]  /*1f10*/  UISETP.GT.AND UP0, UPT, UR36, UR20, UPT ;  /* 0x000000142400728c */ /* 0x000fe2000bf04270 */
[----:B------:R-:W-:Y:S01]  /*1f20*/  LEA.HI.X R31, R10, UR35, R11, 0x1, P3 ;  /* 0x000000230a1f7c11 */ /* 0x000fe200098f0c0b */
[----:B------:R-:W-:Y:S01]  /*1f30*/  ULDC.64 UR50, c[0x0][0x478] ;  /* 0x00011e0000327ab9 */ /* 0x000fe20000000a00 */
[----:B------:R-:W-:Y:S01]  /*1f40*/  LEA.HI.X R33, R8, UR23, R9, 0x1, P2 ;  /* 0x0000001708217c11 */ /* 0x000fe200090f0c09 */
[----:B------:R1:W-:Y:S01]  /*1f50*/  STL.64 [R1+0x30], R20 ;  /* 0x0000301401007387 */ /* 0x0003e20000100a00 */
[----:B------:R-:W-:Y:S01]  /*1f60*/  UIMAD.WIDE UR10, UR21, 0x4, UR40 ;  /* 0x00000004150a78a5 */ /* 0x000fe2000f8e0228 */
[----:B------:R-:W-:Y:S01]  /*1f70*/  PLOP3.LUT P1, PT, PT, PT, UP0, 0x80, 0x0 ;  /* 0x000000000000781c */ /* 0x000fe20003f2f008 */
[----:B------:R-:W-:Y:S01]  /*1f80*/  UIMAD.WIDE UR18, UR24, 0x4, UR50 ;  /* 0x00000004181278a5 */ /* 0x000fe2000f8e0232 */
[----:B------:R1:W-:Y:S01]  /*1f90*/  STL.64 [R1+0x40], R30 ;  /* 0x0000401e01007387 */ /* 0x0003e20000100a00 */
[----:B------:R-:W-:-:S03]  /*1fa0*/  UIADD3 UR6, UR36, -0x1, URZ ;  /* 0xffffffff24067890 */ /* 0x000fc6000fffe03f */
[----:B------:R1:W-:Y:S01]  /*1fb0*/  STL.64 [R1+0x38], R32 ;  /* 0x0000382001007387 */ /* 0x0003e20000100a00 */
[----:B------:R-:W-:Y:S01]  /*1fc0*/  UMOV UR16, UR10 ;  /* 0x0000000a00107c82 */ /* 0x000fe20008000000 */
[----:B------:R-:W-:Y:S01]  /*1fd0*/  UMOV UR15, UR11 ;  /* 0x0000000b000f7c82 */ /* 0x000fe20008000000 */
[----:B------:R-:W-:-:S04]  /*1fe0*/  UMOV UR17, UR19 ;  /* 0x0000001300117c82 */ /* 0x000fc80008000000 */
        /* <DEDUP_REMOVED lines=20> */
.L_x_893:
        /* <DEDUP_REMOVED lines=19> */
.L_x_894:
        /* <DEDUP_REMOVED lines=32> */
.L_x_896:
[----:B------:R-:W-:Y:S05]  /*2460*/  BSYNC B0 ;  /* 0x0000000000007941 */ /* 0x000fea0003800000 */
.L_x_895:
        /* <DEDUP_REMOVED lines=15> */
.L_x_898:
[----:B------:R-:W-:Y:S05]  /*2560*/  BSYNC B0 ;  /* 0x0000000000007941 */ /* 0x000fea0003800000 */
.L_x_897:
        /* <DEDUP_REMOVED lines=28> */
.L_x_900:
[----:B------:R-:W-:Y:S05]  /*2730*/  BSYNC B0 ;  /* 0x0000000000007941 */ /* 0x000fea0003800000 */
.L_x_899:
        /* <DEDUP_REMOVED lines=16> */
.L_x_892:
        /* <DEDUP_REMOVED lines=23> */
[----:B------:R-:W-:Y:S01]  /*29b0*/  UIADD3 UR21, UR27, UR12, URZ ;  /* 0x0000000c1b157290 */ /* 0x000fe2000fffe03f */
        /* <DEDUP_REMOVED lines=43> */
[----:B------:R-:W-:Y:S01]  /*2c70*/  ULDC UR24, c[0x0][0x398] ;  /* 0x0000e60000187ab9 */ /* 0x000fe20000000800 */
        /* <DEDUP_REMOVED lines=14> */
[----:B------:R-:W-:Y:S01]  /*2d60*/  IADD3.X R17, R11, UR46, R10, P1, !PT ;  /* 0x0000002e0b117c10 */ /* 0x000fe20008ffe40a */
[----:B------:R-:W-:-:S02]  /*2d70*/  UIMAD.WIDE.U32 UR10, UR42, 0x40, URZ ;  /* 0x000000402a0a78a5 */ /* 0x000fc4000f8e003f */
[----:B------:R-:W-:Y:S02]  /*2d80*/  IMAD R8, R18, UR22, RZ ;  /* 0x0000001612087c24 */ /* 0x000fe4000f8e02ff */
        /* <DEDUP_REMOVED lines=14> */
[----:B------:R-:W-:Y:S01]  /*2e70*/  UIADD3 UR22, -UR5, 0x40, UR21 ;  /* 0x0000004005167890 */ /* 0x000fe2000fffe115 */
        /* <DEDUP_REMOVED lines=50> */
[----:B------:R3:W-:Y:S01]  /*31a0*/  @!P1 LDGSTS.E.BYPASS.LTC128B.128 [R28+0xa000], desc[UR8][R32.64+0x100] ;  /* 0x0a000100201c9fae */ /* 0x0007e2000b901d48 */
        /* <DEDUP_REMOVED lines=22> */
[----:B------:R-:W-:-:S02]  /*3310*/  ISETP.GE.AND P1, PT, R29, UR7, PT ;  /* 0x000000071d007c0c */ /* 0x000fc4000bf26270 */
[----:B---3--:R-:W-:Y:S01]  /*3320*/  CS2R R32, SRZ ;  /* 0x0000000000207805 */ /* 0x008fe2000001ff00 */
[C---:B-1----:R-:W-:Y:S01]  /*3330*/  IMAD.SHL.U32 R13, R29.reuse, 0x4, RZ ;  /* 0x000000041d0d7824 */ /* 0x042fe200078e00ff */
[----:B------:R-:W-:Y:S01]  /*3340*/  @P2 STS.128 [R28+0x1000], RZ ;  /* 0x001000ff1c002388 */ /* 0x000fe20000000c00 */
[----:B------:R-:W-:Y:S01]  /*3350*/  SHF.L.U64.HI R12, R29, 0x2, R8 ;  /* 0x000000021d0c7819 */ /* 0x000fe20000010208 */
[----:B------:R-:W-:Y:S01]  /*3360*/  IMAD.MOV.U32 R8, RZ, RZ, 0x7f800000 ;  /* 0x7f800000ff087424 */ /* 0x000fe200078e00ff */
[----:B------:R-:W-:Y:S01]  /*3370*/  CS2R R22, SRZ ;  /* 0x0000000000167805 */ /* 0x000fe2000001ff00 */
[----:B------:R-:W-:Y:S01]  /*3380*/  @P2 STS.128 [R28+0x3000], RZ ;  /* 0x003000ff1c002388 */ /* 0x000fe20000000c00 */
[----:B------:R-:W-:Y:S01]  /*3390*/  CS2R R20, SRZ ;  /* 0x0000000000147805 */ /* 0x000fe2000001ff00 */
[----:B------:R-:W-:Y:S01]  /*33a0*/  UMOV UR13, UR14 ;  /* 0x0000000e000d7c82 */ /* 0x000fe20008000000 */
[----:B------:R-:W-:Y:S01]  /*33b0*/  UIADD3 UR23, UR27, 0x40, URZ ;  /* 0x000000401b177890 */ /* 0x000fe2000fffe03f */
[----:B------:R-:W-:Y:S01]  /*33c0*/  @P2 STS.128 [R28+0x5000], RZ ;  /* 0x005000ff1c002388 */ /* 0x000fe20000000c00 */
[----:B------:R-:W-:Y:S01]  /*33d0*/  UIADD3 UR22, UR22, -UR38, URZ ;  /* 0x8000002616167290 */ /* 0x000fe2000fffe03f */
[----:B------:R-:W-:-:S02]  /*33e0*/  ULDC UR7, c[0x0][0x39c] ;  /* 0x0000e70000077ab9 */ /* 0x000fc40000000800 */
        /* <DEDUP_REMOVED lines=49> */
[----:B------:R-:W-:-:S02]  /*3700*/  LOP3.LUT R6, R4, 0xfffffffe, RZ, 0xc0, !PT ;  /* 0xfffffffe04067812 */ /* 0x000fc400078ec0ff */
[----:B------:R-:W-:Y:S02]  /*3710*/  LOP3.LUT R4, R7, 0x1c0, RZ, 0xc0, !PT ;  /* 0x000001c007047812 */ /* 0x000fe400078ec0ff */
[----:B------:R-:W-:Y:S01]  /*3720*/  LEA.HI R7, R27, R26, RZ, 0x7 ;  /* 0x0000001a1b077211 */ /* 0x000fe200078f38ff */
[----:B------:R-:W-:Y:S01]  /*3730*/  IMAD.IADD R5, R5, 0x1, -R6 ;  /* 0x0000000105057824 */ /* 0x000fe200078e0a06 */
[----:B------:R-:W-:Y:S02]  /*3740*/  LOP3.LUT R6, R4, 0x8, R25, 0xf8, !PT ;  /* 0x0000000804067812 */ /* 0x000fe400078ef819 */
[----:B------:R-:W-:Y:S01]  /*3750*/  SHF.R.U32.HI R4, RZ, 0x3, R4 ;  /* 0x00000003ff047819 */ /* 0x000fe20000011604 */
[----:B------:R-:W-:Y:S01]  /*3760*/  IMAD.SHL.U32 R5, R5, 0x200, RZ ;  /* 0x0000020005057824 */ /* 0x000fe200078e00ff */
[----:B------:R-:W-:Y:S02]  /*3770*/  SHF.R.S32.HI R7, RZ, 0x7, R7 ;  /* 0x00000007ff077819 */ /* 0x000fe40000011407 */
[----:B------:R-:W-:-:S03]  /*3780*/  LOP3.LUT R4, R6, R4, RZ, 0x3c, !PT ;  /* 0x0000000406047212 */ /* 0x000fc600078e3cff */
[----:B------:R-:W-:Y:S01]  /*3790*/  IMAD R5, R7, 0x800, R5 ;  /* 0x0000080007057824 */ /* 0x000fe200078e0205 */
[----:B------:R-:W-:-:S03]  /*37a0*/  SEL R240, R240, 0xffffffe0, !P0 ;  /* 0xffffffe0f0f07807 */ /* 0x000fc60004000000 */
[----:B------:R-:W-:Y:S01]  /*37b0*/  IMAD.IADD R4, R5, 0x1, R4 ;  /* 0x0000000105047824 */ /* 0x000fe200078e0204 */
[----:B----4-:R1:W-:Y:S01]  /*37c0*/  STL [R1+0x58], R9 ;  /* 0x0000580901007387 */ /* 0x0103e20000100800 */
[----:B------:R-:W-:-:S05]  /*37d0*/  IMAD.IADD R240, R240, 0x1, R252 ;  /* 0x00000001f0f07824 */ /* 0x000fca00078e02fc */
[----:B------:R4:W2:Y:S04]  /*37e0*/  LDSM.16.M88.4 R172, [R240] ;  /* 0x00000000f0ac783b */ /* 0x0008a80000000200 */
[----:B------:R4:W2:Y:S04]  /*37f0*/  LDSM.16.M88.4 R176, [R240+0x800] ;  /* 0x00080000f0b0783b */ /* 0x0008a80000000200 */
[----:B------:R4:W2:Y:S04]  /*3800*/  LDSM.16.M88.4 R204, [R240+0x2000] ;  /* 0x00200000f0cc783b */ /* 0x0008a80000000200 */
[----:B------:R4:W2:Y:S04]  /*3810*/  LDSM.16.M88.4 R208, [R240+0x2800] ;  /* 0x00280000f0d0783b */ /* 0x0008a80000000200 */
[----:B------:R4:W2:Y:S01]  /*3820*/  LDSM.16.M88.4 R236, [R240+0x4000] ;  /* 0x00400000f0ec783b */ /* 0x0008a20000000200 */
[----:B-1----:R-:W-:-:S03]  /*3830*/  LEA R9, R4, UR4, 0x1 ;  /* 0x0000000404097c11 */ /* 0x002fc6000f8e08ff */
        /* <DEDUP_REMOVED lines=10> */
[----:B------:R-:W-:Y:S02]  /*38e0*/  CS2R R26, SRZ ;  /* 0x00000000001a7805 */ /* 0x000fe4000001ff00 */
[----:B------:R-:W-:Y:S01]  /*38f0*/  CS2R R24, SRZ ;  /* 0x0000000000187805 */ /* 0x000fe2000001ff00 */
[----:B-----5:R4:W1:Y:S04]  /*3900*/  LDSM.16.M88.4 R156, [R8] ;  /* 0x00000000089c783b */ /* 0x0208680000000200 */
[----:B------:R4:W1:Y:S04]  /*3910*/  LDSM.16.M88.4 R160, [R8+0x800] ;  /* 0x0008000008a0783b */ /* 0x0008680000000200 */
[----:B------:R4:W1:Y:S04]  /*3920*/  LDSM.16.M88.4 R188, [R8+0x2000] ;  /* 0x0020000008bc783b */ /* 0x0008680000000200 */
[----:B------:R4:W1:Y:S04]  /*3930*/  LDSM.16.M88.4 R192, [R8+0x2800] ;  /* 0x0028000008c0783b */ /* 0x0008680000000200 */
[----:B------:R4:W1:Y:S04]  /*3940*/  LDSM.16.M88.4 R220, [R8+0x4000] ;  /* 0x0040000008dc783b */ /* 0x0008680000000200 */
[----:B--23--:R4:W1:Y:S02]  /*3950*/  LDSM.16.M88.4 R224, [R8+0x4800] ;  /* 0x0048000008e0783b */ /* 0x00c8640000000200 */
.L_x_906:
[----:B------:R-:W2:Y:S01]  /*3960*/  LDL R84, [R1+0x8] ;  /* 0x0000080001547983 */ /* 0x000ea20000100800 */
[----:B------:R-:W-:Y:S01]  /*3970*/  USHF.L.U32 UR11, UR6, 0x6, URZ ;  /* 0x00000006060b7899 */ /* 0x000fe2000800063f */
[----:B------:R-:W-:Y:S02]  /*3980*/  UMOV UR10, UR61 ;  /* 0x0000003d000a7c82 */ /* 0x000fe40008000000 */
[----:B------:R-:W4:Y:S01]  /*3990*/  LDL R83, [R1] ;  /* 0x0000000001537983 */ /* 0x000f220000100800 */
[----:B------:R-:W-:Y:S03]  /*39a0*/  UISETP.GE.AND UP0, UPT, UR11, UR22, UPT ;  /* 0x000000160b00728c */ /* 0x000fe6000bf06270 */
[----:B------:R-:W3:Y:S04]  /*39b0*/  LDL R81, [R1+0x4] ;  /* 0x0000040001517983 */ /* 0x000ee80000100800 */
[----:B------:R-:W3:Y:S04]  /*39c0*/  LDL R82, [R1+0xc] ;  /* 0x00000c0001527983 */ /* 0x000ee80000100800 */
[----:B------:R-:W3:Y:S04]  /*39d0*/  LDL R80, [R1+0x18] ;  /* 0x0000180001507983 */ /* 0x000ee80000100800 */
[----:B------:R-:W3:Y:S04]  /*39e0*/  LDL R79, [R1+0x14] ;  /* 0x00001400014f7983 */ /* 0x000ee80000100800 */
[----:B------:R-:W3:Y:S04]  /*39f0*/  LDL R78, [R1+0x10] ;  /* 0x00001000014e7983 */ /* 0x000ee80000100800 */
[----:B------:R-:W0:Y:S04]  /*3a00*/  LDGDEPBAR ;  /* 0x00000000000079af */ /* 0x000e280000000000 */
[----:B------:R-:W3:Y:S04]  /*3a10*/  LDL R77, [R1+0x64] ;  /* 0x00006400014d7983 */ /* 0x000ee80000100800 */
[----:B------:R-:W3:Y:S01]  /*3a20*/  LDL R76, [R1+0x60] ;  /* 0x00006000014c7983 */ /* 0x000ee20000100800 */
[----:B------:R-:W-:Y:S04]  /*3a30*/  DEPBAR.LE SB0, 0x0 ;  /* 0x000080000000791a */ /* 0x000fe80000000000 */
[----:B------:R-:W-:Y:S06]  /*3a40*/  BAR.SYNC.DEFER_BLOCKING 0x0 ;  /* 0x0000000000007b1d */ /* 0x000fec0000010000 */
[----:B--2---:R-:W-:Y:S04]  /*3a50*/  LDSM.16.M88.4 R16, [R84] ;  /* 0x000000005410783b */ /* 0x004fe80000000200 */
[----:B-1--4-:R-:W2:Y:S04]  /*3a60*/  LDSM.16.M88.4 R8, [R83+0xc000] ;  /* 0x00c000005308783b */ /* 0x012ea80000000200 */
        /* <DEDUP_REMOVED lines=79> */
[----:B------:R-:W2:Y:S11]  /*3f60*/  LDSM.16.M88.4 R72, [R78+0x4800] ;  /* 0x004800004e48783b */ /* 0x000eb60000000200 */
[----:B------:R-:W-:Y:S06]  /*3f70*/  @!UPT UIADD3 URZ, URZ, URZ, URZ ;  /* 0x0000003f3f3ff290 */ /* 0x000fec000fffe03f */
        /* <DEDUP_REMOVED lines=8> */
[----:B------:R-:W-:Y:S05]  /*4000*/  FMUL.FTZ R11, R11, UR7 ;  /* 0x000000070b0b7c20 */ /* 0x000fea0008410000 */
[----:B------:R3:W1:Y:S10]  /*4010*/  MUFU.TANH R84, R5 ;  /* 0x0000000500547308 */ /* 0x0006740000002400 */
[----:B------:R3:W1:Y:S01]  /*4020*/  MUFU.TANH R83, R6 ;  /* 0x0000000600537308 */ /* 0x0006620000002400 */
[C---:B--2---:R-:W-:Y:S09]  /*4030*/  HMMA.16816.F32 R12, R68.reuse, R72, R12 ;  /* 0x00000048440c723c */ /* 0x044ff2000000180c */
[----:B------:R3:W2:Y:S01]  /*4040*/  MUFU.TANH R82, R7 ;  /* 0x0000000700527308 */ /* 0x0006a20000002400 */
        /* <DEDUP_REMOVED lines=26> */
[----:B--2-4-:R-:W-:Y:S05]  /*41f0*/  @!P0 BRA `(.L_x_902) ;  /* 0x0000000000648947 */ /* 0x014fea0003800000 */
[----:B-1-3--:R-:W-:Y:S01]  /*4200*/  MOV R12, R94 ;  /* 0x0000005e000c7202 */ /* 0x00afe20000000f00 */
        /* <DEDUP_REMOVED lines=24> */
.L_x_902:
[----:B------:R-:W2:Y:S01]  /*4390*/  LDL R70, [R1+0x70] ;  /* 0x0000700001467983 */ /* 0x000ea20000100800 */
[----:B------:R-:W-:Y:S01]  /*43a0*/  UIADD3 UR14, UR5, 0x1, -UR12 ;  /* 0x00000001050e7890 */ /* 0x000fe2000fffe80c */
[----:B---3--:R-:W-:Y:S01]  /*43b0*/  IMAD.U32 R4, RZ, RZ, UR26 ;  /* 0x0000001aff047e24 */ /* 0x008fe2000f8e00ff */
[----:B------:R-:W-:Y:S01]  /*43c0*/  UIADD3 UR13, -UR10, UR5, -UR12 ;  /* 0x000000050a0d7290 */ /* 0x000fe2000fffe90c */
[----:B------:R-:W3:Y:S01]  /*43d0*/  LDL R5, [R1+0x74] ;  /* 0x0000740001057983 */ /* 0x000ee20000100800 */
[----:B------:R-:W-:Y:S02]  /*43e0*/  IMAD.U32 R15, RZ, RZ, UR24 ;  /* 0x00000018ff0f7e24 */ /* 0x000fe4000f8e00ff */
        /* <DEDUP_REMOVED lines=30> */
[----:B-1----:R-:W-:Y:S02]  /*45d0*/  FSEL R18, R84, -INF , !P0 ;  /* 0xff80000054127808 */ /* 0x002fe40004000000 */
        /* <DEDUP_REMOVED lines=35> */
.L_x_903:
[----:B------:R-:W2:Y:S01]  /*4810*/  LDL R4, [R1+0x58] ;  /* 0x0000580001047983 */ /* 0x000ea20000100800 */
[----:B------:R-:W-:Y:S03]  /*4820*/  UISETP.GT.AND UP0, UPT, UR6, UR20, UPT ;  /* 0x000000140600728c */ /* 0x000fe6000bf04270 */
[----:B------:R-:W3:Y:S03]  /*4830*/  LDL R71, [R1+0x5c] ;  /* 0x00005c0001477983 */ /* 0x000ee60000100800 */
[----:B------:R-:W-:Y:S01]  /*4840*/  PLOP3.LUT P3, PT, PT, PT, UP0, 0x80, 0x0 ;  /* 0x000000000000781c */ /* 0x000fe20003f6f008 */
        /* <DEDUP_REMOVED lines=31> */
[----:B-1----:R-:W-:Y:S05]  /*4a40*/  FSEL R4, R70, RZ, P0 ;  /* 0x000000ff46047208 */ /* 0x002fea0000000000 */
        /* <DEDUP_REMOVED lines=309> */
.L_x_904:
        /* <DEDUP_REMOVED lines=389> */
.L_x_905:
        /* <DEDUP_REMOVED lines=177> */
.L_x_907:
        /* <DEDUP_REMOVED lines=23> */
.L_x_908:
        /* <DEDUP_REMOVED lines=47> */
.L_x_910:
[----:B------:R-:W-:Y:S05]  /*8560*/  BSYNC B0 ;  /* 0x0000000000007941 */ /* 0x000fea0003800000 */
.L_x_909:
        /* <DEDUP_REMOVED lines=16> */
.L_x_912:
[----:B------:R-:W-:Y:S05]  /*8670*/  BSYNC B0 ;  /* 0x0000000000007941 */ /* 0x000fea0003800000 */
.L_x_911:
        /* <DEDUP_REMOVED lines=31> */
.L_x_914:
[----:B------:R-:W-:Y:S05]  /*8870*/  BSYNC B0 ;  /* 0x0000000000007941 */ /* 0x000fea0003800000 */
.L_x_913:
        /* <DEDUP_REMOVED lines=15> */
.L_x_901:
[----:B------:R-:W-:Y:S05]  /*8970*/  BSYNC B1 ;  /* 0x0000000000017941 */ /* 0x000fea0003800000 */
.L_x_887:
        /* <DEDUP_REMOVED lines=8> */
.L_x_915:
[----:B------:R-:W-:Y:S05]  /*8a00*/  EXIT ;  /* 0x000000000000794d */ /* 0x000fea0003800000 */
.L_x_917:
        /* <DEDUP_REMOVED lines=15> */
.L_x_1604:


//--------------------- .text._ZN5flash44flash_bwd_dq_dk_dv_loop_seqk_parallel_kernelI23Flash_bwd_kernel_traitsILi192ELi64ELi64ELi8ELi4ELi2ELi2ELb1ELb1EN7cutlass6half_tE19Flash_kernel_traitsILi192ELi64ELi64ELi8ES3_EELb1ELb0ELb1ELb1ELb0ELb0ELb0EEEvNS_16Flash_bwd_paramsE --------------------------
	.section	.text._ZN5flash44flash_bwd_dq_dk_dv_loop_seqk_parallel_kernelI23Flash_bwd_kernel_traitsILi192ELi64ELi64ELi8ELi4ELi2ELi2ELb1ELb1EN7cutlass6half_tE19Flash_kernel_traitsILi192ELi64ELi64ELi8ES3_EELb1ELb0ELb1ELb1ELb0ELb0ELb0EEEvNS_16Flash_bwd_paramsE,"ax",@progbits
	.align	128
        .global         _ZN5flash44flash_bwd_dq_dk_dv_loop_seqk_parallel_kernelI23Flash_bwd_kernel_traitsILi192ELi64ELi64ELi8ELi4ELi2ELi2ELb1ELb1EN7cutlass6half_tE19Flash_kernel_traitsILi192ELi64ELi64ELi8ES3_EELb1ELb0ELb1ELb1ELb0ELb0ELb0EEEvNS_16Flash_bwd_paramsE
        .type           _ZN5flash44flash_bwd_dq_dk_dv_loop_seqk_parallel_kernelI23Flash_bwd_kernel_traitsILi192ELi64ELi64ELi8ELi4ELi2ELi2ELb1ELb1EN7cutlass6half_tE19Flash_kernel_traitsILi192ELi64ELi64ELi8ES3_EELb1ELb0ELb1ELb1ELb0ELb0ELb0EEEvNS_16Flash_bwd_paramsE,@function
        .size           _ZN5flash44flash_bwd_dq_dk_dv_loop_seqk_parallel_kernelI23Flash_bwd_kernel_traitsILi192ELi64ELi64ELi8ELi4ELi2ELi2ELb1ELb1EN7cutlass6half_tE19Flash_kernel_traitsILi192ELi64ELi64ELi8ES3_EELb1ELb0ELb1ELb1ELb0ELb0ELb0EEEvNS_16Flash_bwd_paramsE,(.L_x_1605 - _ZN5flash44flash_bwd_dq_dk_dv_loop_seqk_parallel_kernelI23Flash_bwd_kernel_traitsILi192ELi64ELi64ELi8ELi4ELi2ELi2ELb1ELb1EN7cutlass6half_tE19Flash_kernel_traitsILi192ELi64ELi64ELi8ES3_EELb1ELb0ELb1ELb1ELb0ELb0ELb0EEEvNS_16Flash_bwd_paramsE)
        .other          _ZN5flash44flash_bwd_dq_dk_dv_loop_seqk_parallel_kernelI23Flash_bwd_kernel_traitsILi192ELi64ELi64ELi8ELi4ELi2ELi2ELb1ELb1EN7cutlass6half_tE19Flash_kernel_traitsILi192ELi64ELi64ELi8ES3_EELb1ELb0ELb1ELb1ELb0ELb0ELb0EEEvNS_16Flash_bwd_paramsE,@"STO_CUDA_ENTRY STV_DEFAULT"
_ZN5flash44flash_bwd_dq_dk_dv_loop_seqk_parallel_kernelI23Flash_bwd_kernel_traitsILi192ELi64ELi64ELi8ELi4ELi2ELi2ELb1ELb1EN7cutlass6half_tE19Flash_kernel_traitsILi192ELi64ELi64ELi8ES3_EELb1ELb0ELb1ELb1ELb0ELb0ELb0EEEvNS_16Flash_bwd_paramsE:
.text._ZN5flash44flash_bwd_dq_dk_dv_loop_seqk_parallel_kernelI23Flash_bwd_kernel_traitsILi192ELi64ELi64ELi8ELi4ELi2ELi2ELb1ELb1EN7cutlass6half_tE19Flash_kernel_traitsILi192ELi64ELi64ELi8ES3_EELb1ELb0ELb1ELb1ELb0ELb0ELb0EEEvNS_16Flash_bwd_paramsE:
        /* <DEDUP_REMOVED lines=70> */
[----:B------:R-:W-:Y:S02]  /*0460*/  SHF.R.S32.HI R9, RZ, 0x7, R15 ;  /* 0x00000007ff097819 */ /* 0x000fe4000001140f */
[----:B------:R-:W-:-:S02]  /*0470*/  LOP3.LUT P4, RZ, R5, 0x4, RZ, 0xc0, !PT ;  /* 0x0000000405ff7812 */ /* 0x000fc4000788c0ff */
[----:B------:R-:W-:Y:S02]  /*0480*/  LOP3.LUT P3, RZ, R5, 0x2, RZ, 0xc0, !PT ;  /* 0x0000000205ff7812 */ /* 0x000fe4000786c0ff */
[----:B------:R-:W-:Y:S01]  /*0490*/  LEA.HI R15, R3, R12, RZ, 0x3 ;  /* 0x0000000c030f7211 */ /* 0x000fe200078f18ff */
[----:B------:R-:W-:Y:S01]  /*04a0*/  IMAD.SHL.U32 R3, R14, 0x200, RZ ;  /* 0x000002000e037824 */ /* 0x000fe200078e00ff */
[--C-:B------:R-:W-:Y:S02]  /*04b0*/  LOP3.LUT R5, R0, 0x8, R13.reuse, 0xf8, !PT ;  /* 0x0000000800057812 */ /* 0x100fe400078ef80d */
[----:B------:R-:W-:Y:S02]  /*04c0*/  SHF.R.U32.HI R2, RZ, 0x3, R0 ;  /* 0x00000003ff027819 */ /* 0x000fe40000011600 */
[----:B------:R-:W-:Y:S02]  /*04d0*/  LOP3.LUT R4, R4, 0x8, R13, 0xf8, !PT ;  /* 0x0000000804047812 */ /* 0x000fe400078ef80d */
[----:B------:R-:W-:Y:S01]  /*04e0*/  LOP3.LUT R0, R5, R2, RZ, 0x3c, !PT ;  /* 0x0000000205007212 */ /* 0x000fe200078e3cff */
[----:B------:R-:W-:Y:S01]  /*04f0*/  IMAD R5, R9, 0x800, R3 ;  /* 0x0000080009057824 */ /* 0x000fe200078e0203 */
[----:B------:R-:W-:Y:S01]  /*0500*/  LOP3.LUT R2, R3, R4, R2, 0xf6, !PT ;  /* 0x0000000403027212 */ /* 0x000fe200078ef602 */
[----:B------:R-:W-:Y:S01]  /*0510*/  IMAD.SHL.U32 R9, R9, 0x20, RZ ;  /* 0x0000002009097824 */ /* 0x000fe200078e00ff */
        /* <DEDUP_REMOVED lines=15> */
[----:B------:R-:W-:Y:S01]  /*0610*/  IMAD.SHL.U32 R10, R6, 0x40, RZ ;  /* 0x00000040060a7824 */ /* 0x000fe200078e00ff */
[----:B------:R-:W-:Y:S01]  /*0620*/  LOP3.LUT R9, R3, 0x20, R9, 0xf8, !PT ;  /* 0x0000002003097812 */ /* 0x000fe200078ef809 */
[----:B------:R-:W-:Y:S01]  /*0630*/  IMAD R11, R20, 0x400, R7 ;  /* 0x00000400140b7824 */ /* 0x000fe200078e0207 */
[----:B------:R-:W-:-:S02]  /*0640*/  SHF.R.U32.HI R5, RZ, 0x3, R3 ;  /* 0x00000003ff057819 */ /* 0x000fc40000011603 */
[C---:B------:R-:W-:Y:S02]  /*0650*/  LOP3.LUT P6, RZ, R6.reuse, 0x4, RZ, 0xc0, !PT ;  /* 0x0000000406ff7812 */ /* 0x040fe400078cc0ff */
        /* <DEDUP_REMOVED lines=48> */
[----:B------:R-:W-:Y:S01]  /*0960*/  IMAD.IADD R12, R4, 0x1, R14 ;  /* 0x00000001040c7824 */ /* 0x000fe200078e020e */
[----:B------:R-:W-:Y:S01]  /*0970*/  IADD3 R4, R3, R14, R4 ;  /* 0x0000000e03047210 */ /* 0x000fe20007ffe004 */
[----:B------:R-:W-:Y:S01]  /*0980*/  STL [R1], R14 ;  /* 0x0000000e01007387 */ /* 0x000fe20000100800 */
[----:B------:R-:W-:Y:S01]  /*0990*/  LEA R13, R11, UR6, 0x1 ;  /* 0x000000060b0d7c11 */ /* 0x000fe2000f8e08ff */
[----:B------:R-:W-:-:S02]  /*09a0*/  IMAD.IADD R11, R0, 0x1, R10 ;  /* 0x00000001000b7824 */ /* 0x000fc400078e020a */
[----:B------:R1:W-:Y:S01]  /*09b0*/  STL [R1+0x4], R12 ;  /* 0x0000040c01007387 */ /* 0x0003e20000100800 */
[C---:B------:R-:W-:Y:S02]  /*09c0*/  IMAD.IADD R252, R3.reuse, 0x1, R14 ;  /* 0x0000000103fc7824 */ /* 0x040fe400078e020e */
[----:B------:R-:W-:Y:S01]  /*09d0*/  IMAD.IADD R3, R3, 0x1, R2 ;  /* 0x0000000103037824 */ /* 0x000fe200078e0202 */
[----:B------:R2:W-:Y:S04]  /*09e0*/  STL [R1+0x10], R4 ;  /* 0x0000100401007387 */ /* 0x0005e80000100800 */
[----:B------:R3:W-:Y:S04]  /*09f0*/  STL [R1+0x58], R0 ;  /* 0x0000580001007387 */ /* 0x0007e80000100800 */
[----:B------:R-:W-:Y:S04]  /*0a00*/  STL [R1+0x78], R13 ;  /* 0x0000780d01007387 */ /* 0x000fe80000100800 */
[----:B------:R4:W-:Y:S01]  /*0a10*/  STL [R1+0x64], R11 ;  /* 0x0000640b01007387 */ /* 0x0009e20000100800 */
[----:B-1----:R-:W-:-:S02]  /*0a20*/  VIADD R12, R13, 0x40 ;  /* 0x000000400d0c7836 */ /* 0x002fc40000000000 */
[----:B------:R-:W-:Y:S02]  /*0a30*/  @P2 VIADD R12, R13, 0xffffffc0 ;  /* 0xffffffc00d0c2836 */ /* 0x000fe40000000000 */
[C---:B--2---:R-:W-:Y:S02]  /*0a40*/  VIADD R4, R0.reuse, 0x20 ;  /* 0x0000002000047836 */ /* 0x044fe40000000000 */
[----:B------:R-:W-:Y:S01]  /*0a50*/  @P1 VIADD R4, R0, 0xffffffe0 ;  /* 0xffffffe000041836 */ /* 0x000fe20000000000 */
[----:B---3--:R-:W-:Y:S01]  /*0a60*/  LEA R0, R8, UR4, 0x1 ;  /* 0x0000000408007c11 */ /* 0x008fe2000f8e08ff */
[----:B------:R-:W-:Y:S01]  /*0a70*/  IMAD.IADD R8, R6, 0x1, R9 ;  /* 0x0000000106087824 */ /* 0x000fe200078e0209 */
[----:B----4-:R-:W-:Y:S01]  /*0a80*/  LEA R11, R7, UR4, 0x1 ;  /* 0x00000004070b7c11 */ /* 0x010fe2000f8e08ff */
        /* <DEDUP_REMOVED lines=18> */
.L_x_964:
        /* <DEDUP_REMOVED lines=67> */
.L_x_918:
        /* <DEDUP_REMOVED lines=14> */
[----:B------:R-:W-:Y:S01]  /*10c0*/  ULDC.64 UR30, c[0x0][0x240] ;  /* 0x00009000001e7ab9 */ /* 0x000fe20000000a00 */
[----:B------:R-:W-:-:S02]  /*10d0*/  USHF.L.U32 UR20, UR44, 0x7, URZ ;  /* 0x000000072c147899 */ /* 0x000fc4000800063f */
[----:B------:R-:W-:Y:S02]  /*10e0*/  UIMAD UR24, UR44, UR9, UR8 ;  /* 0x000000092c1872a4 */ /* 0x000fe4000f8e0208 */
[----:B------:R-:W-:Y:S01]  /*10f0*/  UIADD3 UR16, UR15, 0x3f, URZ ;  /* 0x0000003f0f107890 */ /* 0x000fe2000fffe03f */
[----:B------:R-:W-:Y:S01]  /*1100*/  @!UP2 ULDC.64 UR8, c[0x0][0x418] ;  /* 0x000106000008aab9 */ /* 0x000fe20000000a00 */
[----:B------:R-:W-:Y:S01]  /*1110*/  @UP2 ULDC.64 UR10, c[0x0][0x420] ;  /* 0x00010800000a2ab9 */ /* 0x000fe20000000a00 */
[----:B------:R-:W-:Y:S02]  /*1120*/  @!UP2 UIMAD.WIDE.U32 UR40, UR44, UR8, URZ ;  /* 0x000000082c28a2a5 */ /* 0x000fe4000f8e003f */
[----:B------:R-:W-:Y:S02]  /*1130*/  USEL UR37, UR20, URZ, UP0 ;  /* 0x0000003f14257287 */ /* 0x000fe40008000000 */
[----:B------:R-:W-:Y:S01]  /*1140*/  @UP2 UIMAD.WIDE.U32 UR42, UR14, UR10, URZ ;  /* 0x0000000a0e2a22a5 */ /* 0x000fe2000f8e003f */
[----:B-1----:R-:W-:Y:S01]  /*1150*/  IABS R8, R9 ;  /* 0x0000000900087213 */ /* 0x002fe20000000000 */
[----:B------:R-:W-:Y:S01]  /*1160*/  ULDC UR58, c[0x0][0x2d4] ;  /* 0x0000b500003a7ab9 */ /* 0x000fe20000000800 */
[----:B------:R-:W-:Y:S01]  /*1170*/  USHF.R.S32.HI UR20, URZ, 0x1f, UR16 ;  /* 0x0000001f3f147899 */ /* 0x000fe20008011410 */
[----:B------:R-:W-:Y:S01]  /*1180*/  ISETP.NE.AND P3, PT, R9, RZ, PT ;  /* 0x000000ff0900720c */ /* 0x000fe20003f65270 */
[----:B------:R-:W1:Y:S01]  /*1190*/  I2F.RP R4, R8 ;  /* 0x0000000800047306 */ /* 0x000e620000209400 */
[----:B------:R-:W-:Y:S01]  /*11a0*/  USHF.R.S32.HI UR38, URZ, 0x1f, UR58 ;  /* 0x0000001f3f267899 */ /* 0x000fe2000801143a */
[----:B------:R-:W-:Y:S01]  /*11b0*/  ULDC UR61, c[0x0][0x2dc] ;  /* 0x0000b700003d7ab9 */ /* 0x000fe20000000800 */
[----:B--2---:R-:W-:Y:S01]  /*11c0*/  UIMAD.WIDE.U32 UR32, UR6, UR12, URZ ;  /* 0x0000000c062072a5 */ /* 0x004fe2000f8e003f */
[----:B------:R-:W-:Y:S01]  /*11d0*/  ULDC UR60, c[0x0][0x270] ;  /* 0x00009c00003c7ab9 */ /* 0x000fe20000000800 */
[----:B------:R-:W-:-:S02]  /*11e0*/  @UP2 UIMAD UR48, UR14, UR11, UR43 ;  /* 0x0000000b0e3022a4 */ /* 0x000fc4000f8e022b */
[----:B------:R-:W-:Y:S02]  /*11f0*/  UIMAD UR49, UR6, UR13, UR33 ;  /* 0x0000000d063172a4 */ /* 0x000fe4000f8e0221 */
[----:B------:R-:W-:Y:S02]  /*1200*/  @!UP2 UIMAD UR6, UR57, UR8, URZ ;  /* 0x000000083906a2a4 */ /* 0x000fe4000f8e023f */
[----:B------:R-:W-:Y:S01]  /*1210*/  UIMAD.WIDE.U32 UR12, UR14, UR30, URZ ;  /* 0x0000001e0e0c72a5 */ /* 0x000fe2000f8e003f */
[----:B-1----:R-:W1:Y:S01]  /*1220*/  MUFU.RCP R4, R4 ;  /* 0x0000000400047308 */ /* 0x002e620000001000 */
[----:B------:R-:W-:Y:S02]  /*1230*/  @!UP2 UIMAD UR39, UR44, UR9, UR6 ;  /* 0x000000092c27a2a4 */ /* 0x000fe4000f8e0206 */
[----:B------:R-:W-:Y:S01]  /*1240*/  UIADD3 UR6, UR15, 0x40, UR29 ;  /* 0x000000400f067890 */ /* 0x000fe2000fffe01d */
[----:B------:R-:W-:Y:S01]  /*1250*/  ULDC UR8, c[0x0][0x394] ;  /* 0x0000e50000087ab9 */ /* 0x000fe20000000800 */
[----:B------:R-:W-:-:S02]  /*1260*/  USEL UR56, UR18, UR12, !UP2 ;  /* 0x0000000c12387287 */ /* 0x000fc4000d000000 */
[----:B------:R-:W-:Y:S02]  /*1270*/  UIADD3 UR6, UR6, UR8, -UR7 ;  /* 0x0000000806067290 */ /* 0x000fe4000fffe807 */
[----:B------:R-:W-:Y:S02]  /*1280*/  UIMAD UR23, UR14, UR31, URZ ;  /* 0x0000001f0e1772a4 */ /* 0x000fe4000f8e023f */
[----:B------:R-:W-:Y:S02]  /*1290*/  UIADD3 UR6, UR6, 0x3f, URZ ;  /* 0x0000003f06067890 */ /* 0x000fe4000fffe03f */
[----:B------:R-:W-:Y:S02]  /*12a0*/  ULEA.HI UR33, UR20, UR16, URZ, 0x6 ;  /* 0x0000001014217291 */ /* 0x000fe4000f8f303f */
[----:B------:R-:W-:Y:S01]  /*12b0*/  USHF.R.S32.HI UR12, URZ, 0x1f, UR6 ;  /* 0x0000001f3f0c7899 */ /* 0x000fe20008011406 */
[----:B-1----:R-:W-:Y:S01]  /*12c0*/  VIADD R4, R4, 0xffffffe ;  /* 0x0ffffffe04047836 */ /* 0x002fe20000000000 */
[----:B------:R-:W-:-:S02]  /*12d0*/  UIMAD.WIDE UR8, UR61, UR60, URZ ;  /* 0x0000003c3d0872a5 */ /* 0x000fc4000f8e023f */
[----:B------:R-:W-:Y:S01]  /*12e0*/  UIMAD.WIDE.U32 UR10, UR44, UR58, URZ ;  /* 0x0000003a2c0a72a5 */ /* 0x000fe2000f8e003f */
[----:B------:R-:W1:Y:S01]  /*12f0*/  F2I.FTZ.U32.TRUNC.NTZ R5, R4 ;  /* 0x0000000400057305 */ /* 0x000e62000021f000 */
[----:B------:R-:W-:Y:S02]  /*1300*/  ULEA.HI UR20, UR12, UR6, URZ, 0x6 ;  /* 0x000000060c147291 */ /* 0x000fe4000f8f303f */
[----:B------:R-:W-:Y:S02]  /*1310*/  UIMAD UR6, UR38, UR44, URZ ;  /* 0x0000002c260672a4 */ /* 0x000fe4000f8e023f */
[----:B------:R-:W-:Y:S02]  /*1320*/  UIADD3 UR50, UR19, UR24, URZ ;  /* 0x0000001813327290 */ /* 0x000fe4000fffe03f */
[----:B------:R-:W-:Y:S02]  /*1330*/  @UP2 UIADD3 UR50, UR13, UR23, URZ ;  /* 0x000000170d322290 */ /* 0x000fe4000fffe03f */
[----:B------:R-:W-:-:S02]  /*1340*/  UIMAD.WIDE.U32 UR12, UR8, UR10, URZ ;  /* 0x0000000a080c72a5 */ /* 0x000fc4000f8e003f */
[----:B------:R-:W-:Y:S02]  /*1350*/  UIMAD UR19, UR9, UR10, URZ ;  /* 0x0000000a091372a4 */ /* 0x000fe4000f8e023f */
[----:B------:R-:W-:Y:S01]  /*1360*/  UIMAD UR10, UR57, UR58, UR6 ;  /* 0x0000003a390a72a4 */ /* 0x000fe2000f8e0206 */
[----:B-1----:R-:W-:Y:S01]  /*1370*/  IMAD.MOV R4, RZ, RZ, -R5 ;  /* 0x000000ffff047224 */ /* 0x002fe200078e0a05 */
[----:B------:R-:W-:Y:S02]  /*1380*/  USHF.L.U64.HI UR17, UR44, 0x7, UR57 ;  /* 0x000000072c117899 */ /* 0x000fe40008010239 */
[----:B------:R-:W-:Y:S01]  /*1390*/  USHF.R.S32.HI UR18, URZ, 0x6, UR33 ;  /* 0x000000063f127899 */ /* 0x000fe20008011421 */
[----:B------:R-:W-:Y:S01]  /*13a0*/  IMAD R6, R4, R8, RZ ;  /* 0x0000000804067224 */ /* 0x000fe200078e02ff */
[----:B------:R-:W-:Y:S01]  /*13b0*/  USHF.R.S32.HI UR6, URZ, 0x6, UR20 ;  /* 0x000000063f067899 */ /* 0x000fe20008011414 */
[----:B------:R-:W-:Y:S01]  /*13c0*/  IMAD.MOV.U32 R4, RZ, RZ, RZ ;  /* 0x000000ffff047224 */ /* 0x000fe200078e00ff */
[----:B------:R-:W-:-:S02]  /*13d0*/  UIADD3 UR10, UR11, UR10, URZ ;  /* 0x0000000a0b0a7290 */ /* 0x000fc4000fffe03f */
[----:B------:R-:W-:Y:S01]  /*13e0*/  USEL UR36, UR17, URZ, UP0 ;  /* 0x0000003f11247287 */ /* 0x000fe20008000000 */
[----:B------:R-:W-:Y:S01]  /*13f0*/  IMAD.HI.U32 R4, R5, R6, R4 ;  /* 0x0000000605047227 */ /* 0x000fe200078e0004 */
[----:B------:R-:W-:Y:S01]  /*1400*/  MOV R5, R7 ;  /* 0x0000000700057202 */ /* 0x000fe20000000f00 */
[----:B------:R-:W-:Y:S02]  /*1410*/  UISETP.LT.AND UP0, UPT, UR18, UR6, UPT ;  /* 0x000000061200728c */ /* 0x000fe4000bf01270 */
[----:B------:R-:W-:Y:S02]  /*1420*/  UISETP.NE.AND UP1, UPT, UR34, -0x1, UPT ;  /* 0xffffffff2200788c */ /* 0x000fe4000bf25270 */
[----:B------:R-:W-:Y:S01]  /*1430*/  IMAD.HI.U32 R4, R4, R5, RZ ;  /* 0x0000000504047227 */ /* 0x000fe200078e00ff */
[----:B------:R-:W-:Y:S02]  /*1440*/  UIMAD UR19, UR8, UR10, UR19 ;  /* 0x0000000a081372a4 */ /* 0x000fe4000f8e0213 */
[----:B------:R-:W-:Y:S01]  /*1450*/  UIMAD.WIDE.U32 UR10, UR8, UR14, URZ ;  /* 0x0000000e080a72a5 */ /* 0x000fe2000f8e003f */
[----:B------:R-:W-:Y:S01]  /*1460*/  IMAD.MOV R6, RZ, RZ, -R4 ;  /* 0x000000ffff067224 */ /* 0x000fe200078e0a04 */
[----:B------:R-:W-:-:S02]  /*1470*/  USEL UR38, UR18, UR6, UP0 ;  /* 0x0000000612267287 */ /* 0x000fc40008000000 */
[----:B------:R-:W-:Y:S01]  /*1480*/  UIMAD UR6, UR9, UR14, URZ ;  /* 0x0000000e090672a4 */ /* 0x000fe2000f8e023f */
[C---:B------:R-:W-:Y:S01]  /*1490*/  IMAD R5, R8.reuse, R6, R5 ;  /* 0x0000000608057224 */ /* 0x040fe200078e0205 */
[----:B------:R-:W-:Y:S01]  /*14a0*/  USEL UR54, UR12, UR10, !UP2 ;  /* 0x0000000a0c367287 */ /* 0x000fe2000d000000 */
[----:B------:R-:W-:Y:S01]  /*14b0*/  ULDC.U8 UR25, c[0x0][0x3d8] ;  /* 0x0000f60000197ab9 */ /* 0x000fe20000000000 */
[----:B------:R-:W-:Y:S02]  /*14c0*/  ULEA UR12, UR38, 0xffffffc0, 0x6 ;  /* 0xffffffc0260c7891 */ /* 0x000fe4000f8e303f */
[----:B------:R-:W-:Y:S01]  /*14d0*/  ISETP.GT.U32.AND P1, PT, R8, R5, PT ;  /* 0x000000050800720c */ /* 0x000fe20003f24070 */
[----:B------:R-:W-:Y:S02]  /*14e0*/  UISETP.NE.AND UP3, UPT, UR25, URZ, UPT ;  /* 0x0000003f1900728c */ /* 0x000fe4000bf65270 */
[----:B------:R-:W-:Y:S02]  /*14f0*/  UIADD3 UR46, UR13, UR19, URZ ;  /* 0x000000130d2e7290 */ /* 0x000fe4000fffe03f */
[----:B------:R-:W-:-:S02]  /*1500*/  @UP2 UIADD3 UR46, UR11, UR6, URZ ;  /* 0x000000060b2e2290 */ /* 0x000fc4000fffe03f */
[----:B------:R-:W-:Y:S02]  /*1510*/  @UP1 UIADD3 UR22, UR28, UR34, URZ ;  /* 0x000000221c161290 */ /* 0x000fe4000fffe03f */
[----:B------:R-:W-:Y:S02]  /*1520*/  USHF.R.S32.HI UR19, URZ, 0x1f, UR12 ;  /* 0x0000001f3f137899 */ /* 0x000fe4000801140c */
[----:B------:R-:W-:Y:S02]  /*1530*/  UIADD3 UR6, UP0, UR12, UR37, URZ ;  /* 0x000000250c067290 */ /* 0x000fe4000ff1e03f */
[----:B------:R-:W-:Y:S01]  /*1540*/  @!P1 IMAD.IADD R5, R5, 0x1, -R8 ;  /* 0x0000000105059824 */ /* 0x000fe200078e0a08 */
[----:B------:R-:W-:Y:S01]  /*1550*/  @UP1 ULDC.64 UR24, c[0x0][0x250] ;  /* 0x0000940000181ab9 */ /* 0x000fe20000000a00 */
[----:B------:R-:W-:Y:S01]  /*1560*/  UIADD3.X UR13, UR19, UR36, URZ, UP0, !UPT ;  /* 0x00000024130d7290 */ /* 0x000fe200087fe43f */
[----:B------:R-:W-:Y:S01]  /*1570*/  @!P1 IADD3 R4, R4, 0x1, RZ ;  /* 0x0000000104049810 */ /* 0x000fe20007ffe0ff */
[----:B------:R-:W-:Y:S01]  /*1580*/  UIMAD UR9, UR9, UR6, URZ ;  /* 0x00000006090972a4 */ /* 0x000fe2000f8e023f */
[----:B------:R-:W-:Y:S01]  /*1590*/  ISETP.GE.U32.AND P0, PT, R5, R8, PT ;  /* 0x000000080500720c */ /* 0x000fe20003f06070 */
[----:B------:R-:W-:Y:S01]  /*15a0*/  ULDC.U8 UR26, c[0x0][0x480] ;  /* 0x00012000001a7ab9 */ /* 0x000fe20000000000 */
[----:B------:R-:W-:Y:S01]  /*15b0*/  LOP3.LUT R5, R9, UR55, RZ, 0x3c, !PT ;  /* 0x0000003709057c12 */ /* 0x000fe2000f8e3cff */
[----:B------:R-:W-:Y:S01]  /*15c0*/  @UP1 UIMAD.WIDE.U32 UR10, UR22, UR24, URZ ;  /* 0x00000018160a12a5 */ /* 0x000fe2000f8e003f */
[----:B------:R-:W-:Y:S01]  /*15d0*/  PLOP3.LUT P1, PT, PT, PT, UP1, 0x80, 0x0 ;  /* 0x000000000000781c */ /* 0x000fe20003f2f018 */
[----:B------:R-:W-:Y:S01]  /*15e0*/  @UP1 UIMAD UR18, UR22, UR25, URZ ;  /* 0x00000019161212a4 */ /* 0x000fe2000f8e023f */
[----:B------:R-:W-:Y:S01]  /*15f0*/  ISETP.GE.AND P2, PT, R5, RZ, PT ;  /* 0x000000ff0500720c */ /* 0x000fe20003f46270 */
[----:B------:R-:W-:Y:S01]  /*1600*/  @UP1 UIADD3 UR21, UR28, UR34, URZ ;  /* 0x000000221c151290 */ /* 0x000fe2000fffe03f */
[----:B------:R-:W-:Y:S01]  /*1610*/  ULDC UR22, c[0x0][0x2c4] ;  /* 0x0000b10000167ab9 */ /* 0x000fe20000000800 */
[----:B------:R-:W-:-:S02]  /*1620*/  UISETP.NE.AND UP4, UPT, UR26, URZ, UPT ;  /* 0x0000003f1a00728c */ /* 0x000fc4000bf85270 */
[----:B------:R-:W-:Y:S02]  /*1630*/  UIMAD UR13, UR8, UR13, UR9 ;  /* 0x0000000d080d72a4 */ /* 0x000fe4000f8e0209 */
[----:B------:R-:W-:Y:S01]  /*1640*/  @P0 VIADD R4, R4, 0x1 ;  /* 0x0000000104040836 */ /* 0x000fe20000000000 */
[----:B------:R-:W-:Y:S01]  /*1650*/  @UP1 ULDC.64 UR26, c[0x0][0x248] ;  /* 0x00009200001a1ab9 */ /* 0x000fe20000000a00 */
[----:B------:R-:W-:Y:S01]  /*1660*/  @UP3 UIMAD UR9, UR44, UR22, URZ ;  /* 0x000000162c0932a4 */ /* 0x000fe2000f8e023f */
[----:B------:R-:W-:Y:S01]  /*1670*/  PLOP3.LUT P0, PT, PT, PT, UP3, 0x80, 0x0 ;  /* 0x000000000000781c */ /* 0x000fe20003f0f038 */
[----:B------:R-:W-:Y:S01]  /*1680*/  @UP1 UIMAD.WIDE.U32 UR16, UR21, UR26, URZ ;  /* 0x0000001a151012a5 */ /* 0x000fe2000f8e003f */
[----:B------:R-:W-:Y:S01]  /*1690*/  IMAD.MOV.U32 R18, RZ, RZ, R4 ;  /* 0x000000ffff127224 */ /* 0x000fe200078e0004 */
[----:B------:R-:W-:Y:S02]  /*16a0*/  @UP1 UIMAD UR23, UR21, UR27, URZ ;  /* 0x0000001b151712a4 */ /* 0x000fe4000f8e023f */
[----:B------:R-:W-:-:S02]  /*16b0*/  UIMAD.WIDE.U32 UR20, UR8, UR6, URZ ;  /* 0x00000006081472a5 */ /* 0x000fc4000f8e003f */
[----:B------:R-:W-:Y:S01]  /*16c0*/  @UP3 USEL UR9, UR9, UR14, !UP2 ;  /* 0x0000000e09093287 */ /* 0x000fe2000d000000 */
[----:B------:R-:W-:Y:S01]  /*16d0*/  @!P2 IADD3 R18, -R18, RZ, RZ ;  /* 0x000000ff1212a210 */ /* 0x000fe20007ffe1ff */
[----:B------:R-:W-:Y:S01]  /*16e0*/  UIMAD UR47, UR55, UR61, URZ ;  /* 0x0000003d372f72a4 */ /* 0x000fe2000f8e023f */
[----:B------:R-:W-:Y:S01]  /*16f0*/  @!P3 LOP3.LUT R18, RZ, R9, RZ, 0x33, !PT ;  /* 0x00000009ff12b212 */ /* 0x000fe200078e33ff */
[----:B------:R-:W-:Y:S02]  /*1700*/  @!UP3 UIMAD UR8, UR44, UR60, UR55 ;  /* 0x0000003c2c08b2a4 */ /* 0x000fe4000f8e0237 */
[----:B------:R-:W-:Y:S01]  /*1710*/  @!UP2 UIADD3 UR48, UR41, UR39, URZ ;  /* 0x000000272930a290 */ /* 0x000fe2000fffe03f */
[----:B------:R-:W-:Y:S01]  /*1720*/  @UP3 ULDC UR6, c[0x0][0x2e4] ;  /* 0x0000b90000063ab9 */ /* 0x000fe20000000800 */
[----:B------:R-:W-:Y:S02]  /*1730*/  USEL UR53, UR32, URZ, UP4 ;  /* 0x0000003f20357287 */ /* 0x000fe4000a000000 */
[----:B------:R-:W-:-:S02]  /*1740*/  @UP1 UIADD3 UR39, UR11, UR18, URZ ;  /* 0x000000120b271290 */ /* 0x000fc4000fffe03f */
[----:B------:R-:W-:Y:S02]  /*1750*/  @UP3 UIMAD UR18, UR55, UR6, UR9 ;  /* 0x00000006371232a4 */ /* 0x000fe4000f8e0209 */
[----:B------:R-:W-:Y:S02]  /*1760*/  USEL UR51, UR49, URZ, UP4 ;  /* 0x0000003f31337287 */ /* 0x000fe4000a000000 */
[----:B------:R-:W-:Y:S02]  /*1770*/  @UP1 UIADD3 UR32, UR17, UR23, URZ ;  /* 0x0000001711201290 */ /* 0x000fe4000fffe03f */
[----:B------:R-:W-:Y:S02]  /*1780*/  USHF.R.S32.HI UR35, URZ, 0x1f, UR29 ;  /* 0x0000001f3f237899 */ /* 0x000fe4000801141d */
[----:B------:R-:W-:Y:S02]  /*1790*/  USHF.R.S32.HI UR52, URZ, 0x1f, UR47 ;  /* 0x0000001f3f347899 */ /* 0x000fe4000801142f */
[----:B------:R-:W-:-:S02]  /*17a0*/  @!UP3 UIMAD UR18, UR8, UR22, URZ ;  /* 0x000000160812b2a4 */ /* 0x000fc4000f8e023f */
[----:B------:R-:W-:Y:S01]  /*17b0*/  UIADD3 UR49, UR21, UR13, URZ ;  /* 0x0000000d15317290 */ /* 0x000fe2000fffe03f */
        /* <DEDUP_REMOVED lines=15> */
.L_x_920:
        /* <DEDUP_REMOVED lines=13> */
.L_x_921:
        /* <DEDUP_REMOVED lines=11> */
.L_x_922:
[----:B------:R-:W-:-:S04]  /*1a30*/  UIMAD UR6, UR44, UR60, UR55 ;  /* 0x0000003c2c0672a4 */ /* 0x000fc8000f8e0237 */
[----:B------:R-:W-:-:S12]  /*1a40*/  UIMAD UR6, UR6, UR58, URZ ;  /* 0x0000003a060672a4 */ /* 0x000fd8000f8e023f */
.L_x_923:
[----:B------:R-:W2:Y:S01]  /*1a50*/  LDL.64 R4, [R1+0x50] ;  /* 0x0000500001047983 */ /* 0x000ea20000100a00 */
[----:B------:R-:W2:Y:S03]  /*1a60*/  LDC.64 R20, c[0x0][0x420] ;  /* 0x00010800ff147b82 */ /* 0x000ea60000000a00 */
[----:B------:R1:W3:Y:S01]  /*1a70*/  LDL.64 R32, [R1+0x50] ;  /* 0x0000500001207983 */ /* 0x0002e20000100a00 */
[----:B------:R-:W-:Y:S01]  /*1a80*/  USHF.R.S32.HI UR11, URZ, 0x1f, UR55 ;  /* 0x0000001f3f0b7899 */ /* 0x000fe20008011437 */
[----:B------:R-:W-:Y:S01]  /*1a90*/  BSSY B1, `(.L_x_919) ;  /* 0x00008a8000017945 */ /* 0x000fe20003800000 */
[----:B------:R-:W-:Y:S01]  /*1aa0*/  ULDC.64 UR8, c[0x0][0x428] ;  /* 0x00010a0000087ab9 */ /* 0x000fe20000000a00 */
[----:B------:R-:W4:Y:S01]  /*1ab0*/  S2R R29, SR_TID.X ;  /* 0x00000000001d7919 */ /* 0x000f220000002100 */
[----:B------:R-:W-:Y:S01]  /*1ac0*/  UIADD3 UR36, UR12, UR6, URZ ;  /* 0x000000060c247290 */ /* 0x000fe2000fffe03f */
[----:B------:R-:W-:Y:S01]  /*1ad0*/  IMAD.U32 R8, RZ, RZ, UR8 ;  /* 0x00000008ff087e24 */ /* 0x000fe2000f8e00ff */
[----:B------:R-:W-:-:S02]  /*1ae0*/  UIMAD UR6, UR11, UR8, URZ ;  /* 0x000000080b0672a4 */ /* 0x000fc4000f8e023f */
[----:B------:R-:W-:Y:S02]  /*1af0*/  UIMAD UR14, UR61, UR60, URZ ;  /* 0x0000003c3d0e72a4 */ /* 0x000fe4000f8e023f */
[----:B------:R-:W-:Y:S02]  /*1b00*/  UIMAD UR21, UR55, UR9, UR6 ;  /* 0x00000009371572a4 */ /* 0x000fe4000f8e0206 */
[----:B------:R-:W-:Y:S01]  /*1b10*/  UIADD3 UR6, -UR7, UR15, UR29 ;  /* 0x0000000f07067290 */ /* 0x000fe2000fffe11d */
[----:B------:R-:W-:Y:S01]  /*1b20*/  ULDC UR40, c[0x0][0x398] ;  /* 0x0000e60000287ab9 */ /* 0x000fe20000000800 */
[----:B------:R-:W-:Y:S02]  /*1b30*/  USHF.L.U32 UR8, UR14, 0x6, URZ ;  /* 0x000000060e087899 */ /* 0x000fe4000800063f */
[----:B------:R-:W-:Y:S02]  /*1b40*/  UIADD3 UR6, UR6, -UR40, URZ ;  /* 0x8000002806067290 */ /* 0x000fe4000fffe03f */
[----:B------:R-:W-:-:S02]  /*1b50*/  UIADD3 UR20, UP2, UP0, UR20, UR8, UR47 ;  /* 0x0000000814147290 */ /* 0x000fc4000f85e02f */
[----:B------:R-:W-:Y:S02]  /*1b60*/  USHF.R.S32.HI UR22, URZ, 0x1f, UR6 ;  /* 0x0000001f3f167899 */ /* 0x000fe40008011406 */
[----:B------:R-:W-:Y:S02]  /*1b70*/  USHF.R.S32.HI UR8, URZ, 0x1f, UR8 ;  /* 0x0000001f3f087899 */ /* 0x000fe40008011408 */
[----:B------:R-:W-:Y:S02]  /*1b80*/  ULEA.HI UR22, UR22, UR6, URZ, 0x6 ;  /* 0x0000000616167291 */ /* 0x000fe4000f8f303f */
[----:B------:R-:W-:Y:S01]  /*1b90*/  UIADD3.X UR6, UR49, UR8, UR52, UP2, UP0 ;  /* 0x0000000831067290 */ /* 0x000fe200097e0434 */
[----:B------:R-:W-:Y:S01]  /*1ba0*/  ULDC.64 UR16, c[0x0][0x258] ;  /* 0x0000960000107ab9 */ /* 0x000fe20000000a00 */
[----:B------:R-:W-:Y:S02]  /*1bb0*/  UIADD3 UR8, UP2, UP0, UR53, UR20, UR54 ;  /* 0x0000001435087290 */ /* 0x000fe4000f85e036 */
[----:B------:R-:W-:-:S02]  /*1bc0*/  UIADD3 UR33, UR12, UR18, URZ ;  /* 0x000000120c217290 */ /* 0x000fc4000fffe03f */
[----:B------:R-:W-:Y:S01]  /*1bd0*/  UIADD3.X UR6, UR51, UR6, UR46, UP2, UP0 ;  /* 0x0000000633067290 */ /* 0x000fe200097e042e */
[----:B----4-:R-:W-:Y:S01]  /*1be0*/  SHF.R.S32.HI R30, RZ, 0x1f, R29 ;  /* 0x0000001fff1e7819 */ /* 0x010fe2000001141d */
[----:B------:R-:W-:Y:S01]  /*1bf0*/  USHF.R.S32.HI UR22, URZ, 0x6, UR22 ;  /* 0x000000063f167899 */ /* 0x000fe20008011416 */
[----:B------:R-:W-:Y:S02]  /*1c00*/  ULDC.64 UR42, c[0x0][0x2b0] ;  /* 0x0000ac00002a7ab9 */ /* 0x000fe40000000a00 */
[CC--:B------:R-:W-:Y:S01]  /*1c10*/  LEA.HI R26, R30.reuse, R29.reuse, RZ, 0x3 ;  /* 0x0000001d1e1a7211 */ /* 0x0c0fe200078f18ff */
[----:B------:R-:W-:Y:S01]  /*1c20*/  UISETP.LT.AND UP0, UPT, URZ, UR22, UPT ;  /* 0x000000163f00728c */ /* 0x000fe2000bf01270 */
[----:B------:R-:W-:Y:S01]  /*1c30*/  LEA.HI R9, R30, R29, RZ, 0x5 ;  /* 0x0000001d1e097211 */ /* 0x000fe200078f28ff */
[----:B------:R-:W-:Y:S02]  /*1c40*/  UIADD3 UR9, UR38, -0x1, URZ ;  /* 0xffffffff26097890 */ /* 0x000fe4000fffe03f */
[----:B------:R-:W-:-:S04]  /*1c50*/  USEL UR22, URZ, UR22, !UP0 ;  /* 0x000000163f167287 */ /* 0x000fc8000c000000 */
[----:B------:R-:W-:Y:S01]  /*1c60*/  UISETP.GT.AND UP0, UPT, UR38, UR22, UPT ;  /* 0x000000162600728c */ /* 0x000fe2000bf04270 */
[----:B--2---:R-:W-:Y:S02]  /*1c70*/  IMAD R5, R20, UR19, RZ ;  /* 0x0000001314057c24 */ /* 0x004fe4000f8e02ff */
[----:B---3--:R-:W-:Y:S01]  /*1c80*/  IMAD.MOV.U32 R32, RZ, RZ, R4 ;  /* 0x000000ffff207224 */ /* 0x008fe200078e0004 */
[----:B------:R-:W-:Y:S01]  /*1c90*/  SHF.R.S32.HI R4, RZ, 0x3, R26 ;  /* 0x00000003ff047819 */ /* 0x000fe2000001141a */
[----:B------:R-:W-:-:S03]  /*1ca0*/  IMAD R5, R21, UR12, R5 ;  /* 0x0000000c15057c24 */ /* 0x000fc6000f8e0205 */
[----:B------:R-:W-:Y:S02]  /*1cb0*/  SHF.R.S32.HI R33, RZ, 0x1f, R32 ;  /* 0x0000001fff217819 */ /* 0x000fe40000011420 */
[----:B------:R-:W-:Y:S01]  /*1cc0*/  IADD3 R6, P0, R32, UR10, RZ ;  /* 0x0000000a20067c10 */ /* 0x000fe2000ff1e0ff */
[----:B------:R-:W-:Y:S01]  /*1cd0*/  UIMAD UR10, UR11, UR16, URZ ;  /* 0x000000100b0a72a4 */ /* 0x000fe2000f8e023f */
[----:B------:R-:W-:Y:S01]  /*1ce0*/  SHF.R.S32.HI R28, RZ, 0x1f, R4 ;  /* 0x0000001fff1c7819 */ /* 0x000fe20000011404 */
[----:B------:R1:W-:Y:S01]  /*1cf0*/  STL [R1+0x54], R33 ;  /* 0x0000542101007387 */ /* 0x0003e20000100800 */
[----:B------:R-:W-:Y:S01]  /*1d00*/  IADD3.X R7, R33, UR48, RZ, P0, !PT ;  /* 0x0000003021077c10 */ /* 0x000fe200087fe4ff */
[----:B------:R-:W-:Y:S01]  /*1d10*/  UIMAD UR17, UR55, UR17, UR10 ;  /* 0x00000011371172a4 */ /* 0x000fe2000f8e020a */
[----:B------:R-:W-:Y:S01]  /*1d20*/  IADD3 R10, P0, R4, UR12, RZ ;  /* 0x0000000c040a7c10 */ /* 0x000fe2000ff1e0ff */
[----:B------:R-:W-:Y:S01]  /*1d30*/  ULDC.64 UR48, c[0x0][0x478] ;  /* 0x00011e0000307ab9 */ /* 0x000fe20000000a00 */
[----:B------:R-:W-:Y:S01]  /*1d40*/  ULDC.64 UR10, c[0x0][0x3e0] ;  /* 0x0000f800000a7ab9 */ /* 0x000fe20000000a00 */
[----:B------:R-:W-:Y:S01]  /*1d50*/  IMAD.WIDE.U32 R6, R20, UR12, R6 ;  /* 0x0000000c14067c25 */ /* 0x000fe2000f8e0006 */
[----:B------:R-:W-:-:S03]  /*1d60*/  ULDC.64 UR12, c[0x0][0x210] ;  /* 0x00008400000c7ab9 */ /* 0x000fc60000000a00 */
[----:B------:R-:W-:Y:S01]  /*1d70*/  IMAD.IADD R7, R7, 0x1, R5 ;  /* 0x0000000107077824 */ /* 0x000fe200078e0205 */
[----:B------:R-:W-:Y:S01]  /*1d80*/  IADD3.X R5, R28, UR19, RZ, P0, !PT ;  /* 0x000000131c057c10 */ /* 0x000fe200087fe4ff */
[----:B------:R-:W-:Y:S01]  /*1d90*/  ULDC.64 UR18, c[0x0][0x400] ;  /* 0x0001000000127ab9 */ /* 0x000fe20000000a00 */
[----:B------:R-:W-:Y:S01]  /*1da0*/  IMAD.WIDE.U32 R6, R8, UR55, R6 ;  /* 0x0000003708067c25 */ /* 0x000fe2000f8e0006 */
[----:B------:R-:W-:-:S03]  /*1db0*/  SHF.R.S32.HI R8, RZ, 0x5, R9 ;  /* 0x00000005ff087819 */ /* 0x000fc60000011409 */
[----:B------:R-:W-:-:S04]  /*1dc0*/  IMAD R5, R5, UR30, RZ ;  /* 0x0000001e05057c24 */ /* 0x000fc8000f8e02ff */
[C---:B------:R-:W-:Y:S01]  /*1dd0*/  IMAD R12, R10.reuse, UR31, R5 ;  /* 0x0000001f0a0c7c24 */ /* 0x040fe2000f8e0205 */
[----:B------:R-:W-:Y:S01]  /*1de0*/  LOP3.LUT R5, R9, 0xffffffe0, RZ, 0xc0, !PT ;  /* 0xffffffe009057812 */ /* 0x000fe200078ec0ff */
[----:B------:R-:W-:-:S04]  /*1df0*/  IMAD.WIDE.U32 R10, R10, UR30, R32 ;  /* 0x0000001e0a0a7c25 */ /* 0x000fc8000f8e0020 */
[----:B------:R-:W-:Y:S01]  /*1e00*/  IMAD.IADD R24, R29, 0x1, -R5 ;  /* 0x000000011d187824 */ /* 0x000fe200078e0a05 */
[----:B------:R-:W-:Y:S01]  /*1e10*/  IADD3 R10, P0, R10, UR56, RZ ;  /* 0x000000380a0a7c10 */ /* 0x000fe2000ff1e0ff */
[----:B------:R-:W-:Y:S01]  /*1e20*/  VIADD R9, R7, UR21 ;  /* 0x0000001507097c36 */ /* 0x000fe20008000000 */
[----:B------:R-:W-:Y:S01]  /*1e30*/  UIMAD.WIDE UR20, UR36, 0x4, UR48 ;  /* 0x00000004241478a5 */ /* 0x000fe2000f8e0230 */
[----:B------:R-:W-:Y:S01]  /*1e40*/  IMAD R5, R8, UR14, R24 ;  /* 0x0000000e08057c24 */ /* 0x000fe2000f8e0218 */
[----:B------:R-:W-:Y:S01]  /*1e50*/  IADD3.X R11, R11, UR50, R12, P0, !PT ;  /* 0x000000320b0b7c10 */ /* 0x000fe200087fe40c */
[----:B------:R-:W-:Y:S02]  /*1e60*/  IMAD.MOV.U32 R8, RZ, RZ, R6 ;  /* 0x000000ffff087224 */ /* 0x000fe400078e0006 */
[----:B------:R-:W-:Y:S01]  /*1e70*/  IMAD R7, R28, R20, RZ ;  /* 0x000000141c077224 */ /* 0x000fe200078e02ff */
[----:B------:R-:W-:Y:S01]  /*1e80*/  IADD3 R6, P0, R5, UR8, RZ ;  /* 0x0000000805067c10 */ /* 0x000fe2000ff1e0ff */
[----:B------:R-:W-:-:S02]  /*1e90*/  IMAD.U32 R12, RZ, RZ, UR16 ;  /* 0x00000010ff0c7e24 */ /* 0x000fc4000f8e00ff */
[C---:B------:R-:W-:Y:S01]  /*1ea0*/  IMAD R7, R4.reuse, R21, R7 ;  /* 0x0000001504077224 */ /* 0x040fe200078e0207 */
[----:B------:R-:W-:Y:S01]  /*1eb0*/  LEA.HI.X.SX32 R5, R5, UR6, 0x1, P0 ;  /* 0x0000000605057c11 */ /* 0x000fe200080f0eff */
[----:B------:R-:W-:Y:S01]  /*1ec0*/  IMAD.WIDE.U32 R8, R4, R20, R8 ;  /* 0x0000001404087225 */ /* 0x000fe200078e0008 */
[----:B------:R-:W-:Y:S01]  /*1ed0*/  LEA R14, P0, R6, UR18, 0x2 ;  /* 0x00000012060e7c11 */ /* 0x000fe2000f8010ff */
[----:B------:R-:W-:Y:S02]  /*1ee0*/  UMOV UR18, UR21 ;  /* 0x0000001500127c82 */ /* 0x000fe40008000000 */
[----:B------:R-:W-:Y:S01]  /*1ef0*/  IMAD.WIDE.U32 R10, R12, UR55, R10 ;  /* 0x000000370c0a7c25 */ /* 0x000fe2000f8e000a */
[----:B------:R-:W-:Y:S02]  /*1f00*/  LEA R36, P2, R8, UR10, 0x1 ;  /* 0x0000000a08247c11 */ /* 0x000fe4000f8408ff */
[----:B------:R-:W-:Y:S01]  /*1f10*/  LEA.HI.X R15, R6, UR19, R5, 0x2, P0 ;  /* 0x00000013060f7c11 */ /* 0x000fe200080f1405 */
[----:B------:R-:W-:Y:S01]  /*1f20*/  IMAD.IADD R22, R9, 0x1, R7 ;  /* 0x0000000109167824 */ /* 0x000fe200078e0207 */
[----:B------:R-:W-:Y:S01]  /*1f30*/  LEA R34, P3, R10, UR12, 0x1 ;  /* 0x0000000c0a227c11 */ /* 0x000fe2000f8608ff */
[----:B------:R-:W-:Y:S01]  /*1f40*/  VIADD R23, R11, UR17 ;  /* 0x000000110b177c36 */ /* 0x000fe20008000000 */
[----:B------:R-:W-:Y:S01]  /*1f50*/  PLOP3.LUT P0, PT, PT, PT, UP0, 0x80, 0x0 ;  /* 0x000000000000781c */ /* 0x000fe20003f0f008 */
[----:B------:R1:W-:Y:S01]  /*1f60*/  STL.64 [R1+0x30], R14 ;  /* 0x0000300e01007387 */ /* 0x0003e20000100a00 */
[----:B------:R-:W-:Y:S01]  /*1f70*/  LEA.HI.X R37, R8, UR11, R22, 0x1, P2 ;  /* 0x0000000b08257c11 */ /* 0x000fe200090f0c16 */
[----:B------:R-:W-:Y:S01]  /*1f80*/  UIMAD.WIDE UR16, UR33, 0x4, UR42 ;  /* 0x00000004211078a5 */ /* 0x000fe2000f8e022a */
[----:B------:R-:W-:Y:S01]  /*1f90*/  LEA.HI.X R35, R10, UR13, R23, 0x1, P3 ;  /* 0x0000000d0a237c11 */ /* 0x000fe200098f0c17 */
[----:B------:R-:W-:-:S02]  /*1fa0*/  UMOV UR19, UR20 ;  /* 0x0000001400137c82 */ /* 0x000fc40008000000 */
        /* <DEDUP_REMOVED lines=22> */
.L_x_925:
        /* <DEDUP_REMOVED lines=19> */
.L_x_926:
        /* <DEDUP_REMOVED lines=38> */
.L_x_928:
[----:B------:R-:W-:Y:S05]  /*24a0*/  BSYNC B0 ;  /* 0x0000000000007941 */ /* 0x000fea0003800000 */
.L_x_927:
        /* <DEDUP_REMOVED lines=19> */
.L_x_930:
[----:B------:R-:W-:Y:S05]  /*25e0*/  BSYNC B0 ;  /* 0x0000000000007941 */ /* 0x000fea0003800000 */
.L_x_929:
        /* <DEDUP_REMOVED lines=32> */
.L_x_932:
[----:B------:R-:W-:Y:S05]  /*27f0*/  BSYNC B0 ;  /* 0x0000000000007941 */ /* 0x000fea0003800000 */
.L_x_931:
        /* <DEDUP_REMOVED lines=21> */
.L_x_924:
        /* <DEDUP_REMOVED lines=63> */
.L_x_935:
[----:B------:R-:W-:Y:S05]  /*2d40*/  BSYNC B0 ;  /* 0x0000000000007941 */ /* 0x000fea0003800000 */
.L_x_934:
        /* <DEDUP_REMOVED lines=44> */
.L_x_937:
[----:B------:R-:W-:Y:S05]  /*3010*/  BSYNC B0 ;  /* 0x0000000000007941 */ /* 0x000fea0003800000 */
.L_x_936:
        /* <DEDUP_REMOVED lines=30> */
.L_x_939:
[----:B------:R-:W-:Y:S05]  /*3200*/  BSYNC B0 ;  /* 0x0000000000007941 */ /* 0x000fea0003800000 */
.L_x_938:
        /* <DEDUP_REMOVED lines=37> */
.L_x_941:
[----:B------:R-:W-:Y:S05]  /*3460*/  BSYNC B0 ;  /* 0x0000000000007941 */ /* 0x000fea0003800000 */
.L_x_940:
        /* <DEDUP_REMOVED lines=27> */
.L_x_943:
[----:B------:R-:W-:Y:S05]  /*3620*/  BSYNC B0 ;  /* 0x0000000000007941 */ /* 0x000fea0003800000 */
.L_x_942:
        /* <DEDUP_REMOVED lines=40> */
.L_x_945:
[----:B------:R-:W-:Y:S05]  /*38b0*/  BSYNC B0 ;  /* 0x0000000000007941 */ /* 0x000fea0003800000 */
.L_x_944:
        /* <DEDUP_REMOVED lines=57> */
.L_x_947:
[----:B------:R-:W-:Y:S05]  /*3c50*/  BSYNC B0 ;  /* 0x0000000000007941 */ /* 0x000fea0003800000 */
.L_x_946:
        /* <DEDUP_REMOVED lines=44> */
.L_x_949:
[----:B------:R-:W-:Y:S05]  /*3f20*/  BSYNC B0 ;  /* 0x0000000000007941 */ /* 0x000fea0003800000 */
.L_x_948:
[----:B------:R-:W-:Y:S01]  /*3f30*/  IMAD.MOV.U32 R4, RZ, RZ, 0x4 ;  /* 0x00000004ff047424 */ /* 0x000fe200078e00ff */
[----:B------:R-:W0:Y:S01]  /*3f40*/  LDGDEPBAR ;  /* 0x00000000000079af */ /* 0x000e220000000000 */
[----:B--2---:R-:W-:Y:S01]  /*3f50*/  IMAD.MOV.U32 R8, RZ, RZ, 0x7f800000 ;  /* 0x7f800000ff087424 */ /* 0x004fe200078e00ff */
[----:B------:R-:W-:Y:S01]  /*3f60*/  ULDC.64 UR12, c[0x0][0x3c8] ;  /* 0x0000f200000c7ab9 */ /* 0x000fe20000000a00 */
[----:B------:R-:W-:Y:S01]  /*3f70*/  IMAD.WIDE R4, R15, R4, UR16 ;  /* 0x000000100f047e25 */ /* 0x000fe2000f8e0204 */
[----:B------:R-:W-:Y:S01]  /*3f80*/  UISETP.NE.U32.AND UP1, UPT, UR12, URZ, UPT ;  /* 0x0000003f0c00728c */ /* 0x000fe2000bf25070 */
[----:B-1----:R-:W1:Y:S01]  /*3f90*/  LDC.64 R6, c[0x0][0x3b8] ;  /* 0x0000ee00ff067b82 */ /* 0x002e620000000a00 */
[----:B------:R-:W-:Y:S01]  /*3fa0*/  USHF.R.S32.HI UR8, URZ, 0x1f, UR55 ;  /* 0x0000001f3f087899 */ /* 0x000fe20008011437 */
[----:B------:R-:W-:Y:S01]  /*3fb0*/  IMAD.MOV.U32 R9, RZ, RZ, 0x7f800000 ;  /* 0x7f800000ff097424 */ /* 0x000fe200078e00ff */
[----:B------:R-:W2:Y:S01]  /*3fc0*/  @!P5 LDG.E R8, desc[UR4][R4.64+0x20] ;  /* 0x000020040408d981 */ /* 0x000ea2000c1e1900 */
[----:B------:R-:W-:Y:S01]  /*3fd0*/  UISETP.NE.AND.EX UP1, UPT, UR13, URZ, UPT, UP1 ;  /* 0x0000003f0d00728c */ /* 0x000fe2000bf25310 */
[----:B------:R-:W-:Y:S01]  /*3fe0*/  LOP3.LUT R10, R26, 0xfffffff8, RZ, 0xc0, !PT ;  /* 0xfffffff81a0a7812 */ /* 0x000fe200078ec0ff */
[----:B------:R-:W-:Y:S01]  /*3ff0*/  ULDC UR26, c[0x0][0x2d0] ;  /* 0x0000b400001a7ab9 */ /* 0x000fe20000000800 */
[----:B------:R-:W-:Y:S01]  /*4000*/  ULDC UR27, c[0x0][0x398] ;  /* 0x0000e600001b7ab9 */ /* 0x000fe20000000800 */
[----:B------:R5:W3:Y:S01]  /*4010*/  @!P6 LDG.E R9, desc[UR4][R4.64] ;  /* 0x000000040409e981 */ /* 0x000ae2000c1e1900 */
[----:B------:R-:W-:Y:S01]  /*4020*/  ULDC UR30, c[0x0][0x2dc] ;  /* 0x0000b700001e7ab9 */ /* 0x000fe20000000800 */
[----:B------:R-:W-:-:S05]  /*4030*/  PLOP3.LUT P0, PT, PT, PT, UP1, 0x80, 0x0 ;  /* 0x000000000000781c */ /* 0x000fca0003f0f018 */
[----:B------:R-:W-:Y:S01]  /*4040*/  @UP1 ULDC.64 UR20, c[0x0][0x3d0] ;  /* 0x0000f40000141ab9 */ /* 0x000fe20000000a00 */
[----:B------:R-:W-:Y:S01]  /*4050*/  @UP1 UMOV UR10, UR55 ;  /* 0x00000037000a1c82 */ /* 0x000fe20008000000 */
[----:B------:R-:W-:Y:S01]  /*4060*/  @UP1 UIMAD UR6, UR57, UR20, URZ ;  /* 0x00000014390612a4 */ /* 0x000fe2000f8e023f */
[----:B------:R-:W-:-:S04]  /*4070*/  DEPBAR.LE SB0, 0x1 ;  /* 0x000080400000791a */ /* 0x000fc80000000000 */
[----:B------:R-:W-:Y:S01]  /*4080*/  BAR.SYNC.DEFER_BLOCKING 0x0 ;  /* 0x0000000000007b1d */ /* 0x000fe20000010000 */
[----:B------:R-:W-:-:S05]  /*4090*/  @UP1 UIMAD UR6, UR44, UR21, UR6 ;  /* 0x000000152c0612a4 */ /* 0x000fca000f8e0206 */
[----:B------:R-:W-:Y:S01]  /*40a0*/  @UP1 UMOV UR11, UR8 ;  /* 0x00000008000b1c82 */ /* 0x000fe20008000000 */
[----:B--2---:R2:W-:Y:S01]  /*40b0*/  STL [R1+0x6c], R8 ;  /* 0x00006c0801007387 */ /* 0x0045e20000100800 */
[----:B------:R-:W-:Y:S01]  /*40c0*/  @UP1 UIMAD.WIDE.U32 UR10, UR44, UR20, UR10 ;  /* 0x000000142c0a12a5 */ /* 0x000fe2000f8e000a */
[----:B------:R-:W-:Y:S02]  /*40d0*/  IMAD.IADD R10, R29, 0x1, -R10 ;  /* 0x000000011d0a7824 */ /* 0x000fe400078e0a0a */
[----:B------:R-:W-:Y:S01]  /*40e0*/  IMAD.MOV.U32 R240, RZ, RZ, 0x20 ;  /* 0x00000020fff07424 */ /* 0x000fe200078e00ff */
[----:B------:R-:W-:Y:S01]  /*40f0*/  @UP1 ULEA UR12, UP0, UR10, UR12, 0x2 ;  /* 0x0000000c0a0c1291 */ /* 0x000fe2000f80103f */
[----:B-1----:R-:W4:Y:S01]  /*4100*/  LDG.E.64 R12, desc[UR4][R6.64] ;  /* 0x00000004060c7981 */ /* 0x002f22000c1e1b00 */
[----:B------:R-:W-:Y:S02]  /*4110*/  @UP1 UIADD3 UR6, UR11, UR6, URZ ;  /* 0x000000060b061290 */ /* 0x000fe4000fffe03f */
[----:B------:R-:W-:Y:S01]  /*4120*/  UIADD3 UR23, UR29, UR15, URZ ;  /* 0x0000000f1d177290 */ /* 0x000fe2000fffe03f */
[----:B------:R-:W1:Y:S01]  /*4130*/  LDSM.16.M88.4 R164, [R252+0x12000] ;  /* 0x01200000fca4783b */ /* 0x000e620000000200 */
[----:B------:R-:W-:Y:S01]  /*4140*/  @UP1 ULEA.HI.X UR13, UR10, UR13, UR6, 0x2, UP0 ;  /* 0x0000000d0a0d1291 */ /* 0x000fe200080f1406 */
[----:B-----5:R-:W-:Y:S01]  /*4150*/  IMAD.U32 R4, RZ, RZ, UR12 ;  /* 0x0000000cff047e24 */ /* 0x020fe2000f8e00ff */
[----:B------:R-:W-:Y:S01]  /*4160*/  CS2R R142, SRZ ;  /* 0x00000000008e7805 */ /* 0x000fe2000001ff00 */
[----:B---3--:R3:W-:Y:S01]  /*4170*/  STL [R1+0x68], R9 ;  /* 0x0000680901007387 */ /* 0x0087e20000100800 */
[----:B------:R-:W-:Y:S01]  /*4180*/  @UP1 ULDC UR6, c[0x0][0x2e8] ;  /* 0x0000ba0000061ab9 */ /* 0x000fe20000000800 */
[----:B------:R-:W-:Y:S01]  /*4190*/  CS2R R140, SRZ ;  /* 0x00000000008c7805 */ /* 0x000fe2000001ff00 */
[----:B------:R-:W-:Y:S01]  /*41a0*/  IMAD.U32 R5, RZ, RZ, UR13 ;  /* 0x0000000dff057e24 */ /* 0x000fe2000f8e00ff */
        /* <DEDUP_REMOVED lines=8> */
[----:B--2---:R-:W2:Y:S01]  /*4230*/  @P0 LDG.E R8, desc[UR4][R4.64] ;  /* 0x0000000404080981 */ /* 0x004ea2000c1e1900 */
        /* <DEDUP_REMOVED lines=15> */
[----:B---3--:R-:W3:Y:S01]  /*4330*/  S2R R9, SR_TID.X ;  /* 0x0000000000097919 */ /* 0x008ee20000002100 */
        /* <DEDUP_REMOVED lines=8> */
[----:B------:R5:W4:Y:S01]  /*43c0*/  LDG.E.64 R4, desc[UR4][R6.64+0x8] ;  /* 0x0000080406047981 */ /* 0x000b22000c1e1b00 */
        /* <DEDUP_REMOVED lines=17> */
[----:B------:R-:W-:Y:S01]  /*44e0*/  UIADD3 UR25, UR29, 0x40, URZ ;  /* 0x000000401d197890 */ /* 0x000fe2000fffe03f */
[----:B------:R-:W-:Y:S01]  /*44f0*/  UMOV UR14, UR59 ;  /* 0x0000003b000e7c82 */ /* 0x000fe20008000000 */
[----:B------:R-:W-:Y:S01]  /*4500*/  ULDC.U8 UR21, c[0x0][0x388] ;  /* 0x0000e20000157ab9 */ /* 0x000fe20000000000 */
[----:B------:R-:W-:Y:S01]  /*4510*/  ULDC UR20, c[0x0][0x2ec] ;  /* 0x0000bb0000147ab9 */ /* 0x000fe20000000800 */
[----:B-----5:R-:W2:Y:S01]  /*4520*/  @P0 MUFU.RCP R7, UR6 ;  /* 0x0000000600070d08 */ /* 0x020ea20008001000 */
[----:B------:R-:W-:-:S04]  /*4530*/  LEA.HI R6, R30, R29, RZ, 0x7 ;  /* 0x0000001d1e067211 */ /* 0x000fc800078f38ff */
[----:B------:R-:W-:Y:S01]  /*4540*/  SHF.R.S32.HI R6, RZ, 0x7, R6 ;  /* 0x00000007ff067819 */ /* 0x000fe20000011406 */
[----:B---3--:R-:W-:-:S04]  /*4550*/  IMAD.SHL.U32 R9, R9, 0x2, RZ ;  /* 0x0000000209097824 */ /* 0x008fc800078e00ff */
[----:B------:R-:W-:-:S05]  /*4560*/  IMAD.SHL.U32 R11, R6, 0x20, RZ ;  /* 0x00000020060b7824 */ /* 0x000fca00078e00ff */
[----:B------:R-:W-:Y:S01]  /*4570*/  LOP3.LUT R11, R11, 0x6, R9, 0xf8, !PT ;  /* 0x000000060b0b7812 */ /* 0x000fe200078ef809 */
[----:B--2---:R-:W-:Y:S01]  /*4580*/  @P0 FMUL.FTZ R9, R8, R7 ;  /* 0x0000000708090220 */ /* 0x004fe20000410000 */
[----:B------:R-:W-:-:S04]  /*4590*/  IMAD.U32 R8, RZ, RZ, UR45 ;  /* 0x0000002dff087e24 */ /* 0x000fc8000f8e00ff */
[----:B------:R-:W-:Y:S01]  /*45a0*/  IMAD R14, R8, 0x40, R11 ;  /* 0x00000040080e7824 */ /* 0x000fe200078e020b */
[----:B------:R-:W-:-:S04]  /*45b0*/  @P0 R2UR UR12, R9 ;  /* 0x00000000090c02ca */ /* 0x000fc800000e0000 */
[----:B------:R-:W-:Y:S04]  /*45c0*/  STL [R1+0x38], R14 ;  /* 0x0000380e01007387 */ /* 0x000fe80000100800 */
[----:B------:R-:W2:Y:S04]  /*45d0*/  LDL R9, [R1] ;  /* 0x0000000001097983 */ /* 0x000ea80000100800 */
[----:B------:R-:W3:Y:S01]  /*45e0*/  LDL R8, [R1+0x4] ;  /* 0x0000040001087983 */ /* 0x000ee20000100800 */
[----:B------:R-:W-:Y:S01]  /*45f0*/  UIMAD UR6, UR44, UR60, UR55 ;  /* 0x0000003c2c0672a4 */ /* 0x000fe2000f8e0237 */
[----:B------:R-:W-:Y:S01]  /*4600*/  LOP3.LUT P1, RZ, R10, 0x2, RZ, 0xc0, !PT ;  /* 0x000000020aff7812 */ /* 0x000fe2000782c0ff */
[----:B------:R-:W-:-:S02]  /*4610*/  IMAD.U32 R7, RZ, RZ, UR45 ;  /* 0x0000002dff077e24 */ /* 0x000fc4000f8e00ff */
[----:B------:R-:W-:Y:S01]  /*4620*/  USHF.L.U32 UR6, UR6, 0x5, URZ ;  /* 0x0000000506067899 */ /* 0x000fe2000800063f */
[----:B------:R-:W-:Y:S01]  /*4630*/  SEL R240, R240, 0xffffffe0, !P1 ;  /* 0xffffffe0f0f07807 */ /* 0x000fe20004800000 */
[----:B------:R-:W-:Y:S01]  /*4640*/  IMAD R10, R7, 0x2, R6 ;  /* 0x00000002070a7824 */ /* 0x000fe200078e0206 */
[----:B----4-:R-:W-:Y:S01]  /*4650*/  R2UR UR10, R13 ;  /* 0x000000000d0a72ca */ /* 0x010fe200000e0000 */
[----:B------:R-:W-:Y:S01]  /*4660*/  USHF.R.S32.HI UR11, URZ, 0x1f, UR6 ;  /* 0x0000001f3f0b7899 */ /* 0x000fe20008011406 */
[----:B------:R-:W-:Y:S01]  /*4670*/  SHF.R.S32.HI R6, RZ, 0x1f, R24 ;  /* 0x0000001fff067819 */ /* 0x000fe20000011418 */
[----:B------:R-:W-:Y:S01]  /*4680*/  IMAD.IADD R240, R240, 0x1, R252 ;  /* 0x00000001f0f07824 */ /* 0x000fe200078e02fc */
[----:B------:R-:W-:-:S04]  /*4690*/  IADD3 R7, P2, P0, R4, UR6, R24 ;  /* 0x0000000604077c10 */ /* 0x000fc8000f85e018 */
[----:B------:R-:W-:Y:S01]  /*46a0*/  IADD3.X R4, R5, UR11, R6, P2, P0 ;  /* 0x0000000b05047c10 */ /* 0x000fe200097e0406 */
[----:B------:R-:W4:Y:S04]  /*46b0*/  LDSM.16.M88.4 R172, [R240+0x12000] ;  /* 0x01200000f0ac783b */ /* 0x000f280000000200 */
[----:B------:R-:W1:Y:S04]  /*46c0*/  LDSM.16.M88.4 R176, [R240+0x12800] ;  /* 0x01280000f0b0783b */ /* 0x000e680000000200 */
[----:B------:R-:W1:Y:S04]  /*46d0*/  LDSM.16.M88.4 R204, [R240+0x14000] ;  /* 0x01400000f0cc783b */ /* 0x000e680000000200 */
[----:B------:R-:W1:Y:S04]  /*46e0*/  LDSM.16.M88.4 R208, [R240+0x14800] ;  /* 0x01480000f0d0783b */ /* 0x000e680000000200 */
[----:B------:R-:W1:Y:S04]  /*46f0*/  LDSM.16.M88.4 R236, [R240+0x16000] ;  /* 0x01600000f0ec783b */ /* 0x000e680000000200 */
[----:B------:R-:W1:Y:S01]  /*4700*/  LDSM.16.M88.4 R240, [R240+0x16800] ;  /* 0x01680000f0f0783b */ /* 0x000e620000000200 */
[----:B------:R-:W-:-:S03]  /*4710*/  IMAD.WIDE.U32 R6, R7, -0x2daee0ad, RZ ;  /* 0xd2511f5307067825 */ /* 0x000fc600078e00ff */
[----:B------:R5:W-:Y:S01]  /*4720*/  STL [R1+0x90], R4 ;  /* 0x0000900401007387 */ /* 0x000be20000100800 */
[----:B------:R-:W-:-:S03]  /*4730*/  LOP3.LUT R5, R10, UR10, RZ, 0x3c, !PT ;  /* 0x0000000a0a057c12 */ /* 0x000fc6000f8e3cff */
[----:B------:R-:W-:Y:S01]  /*4740*/  STL.64 [R1+0x80], R6 ;  /* 0x0000800601007387 */ /* 0x000fe20000100a00 */
[----:B-----5:R-:W-:Y:S02]  /*4750*/  IADD3 R4, R15, -UR15, -R14 ;  /* 0x8000000f0f047c10 */ /* 0x020fe4000fffe80e */
[----:B------:R-:W-:Y:S01]  /*4760*/  R2UR UR8, R12 ;  /* 0x000000000c0872ca */ /* 0x000fe200000e0000 */
[----:B------:R-:W-:Y:S01]  /*4770*/  UIADD3 UR24, -UR7, 0x40, UR23 ;  /* 0x0000004007187890 */ /* 0x000fe2000fffe117 */
[----:B------:R-:W-:Y:S02]  /*4780*/  CS2R R30, SRZ ;  /* 0x00000000001e7805 */ /* 0x000fe4000001ff00 */
[----:B------:R-:W-:Y:S02]  /*4790*/  CS2R R28, SRZ ;  /* 0x00000000001c7805 */ /* 0x000fe4000001ff00 */
[----:B------:R-:W-:Y:S01]  /*47a0*/  CS2R R24, SRZ ;  /* 0x0000000000187805 */ /* 0x000fe2000001ff00 */
[----:B------:R-:W-:Y:S01]  /*47b0*/  UMOV UR6, URZ ;  /* 0x0000003f00067c82 */ /* 0x000fe20008000000 */
[----:B------:R-:W-:Y:S01]  /*47c0*/  UIADD3 UR24, UR24, -UR40, URZ ;  /* 0x8000002818187290 */ /* 0x000fe2000fffe03f */
[----:B------:R-:W-:Y:S01]  /*47d0*/  @UP1 UMOV UR6, UR12 ;  /* 0x0000000c00061c82 */ /* 0x000fe20008000000 */
[----:B--2---:R-:W2:Y:S04]  /*47e0*/  LDSM.16.M88.4 R148, [R9+0x12000] ;  /* 0x012000000994783b */ /* 0x004ea80000000200 */
[----:B------:R-:W1:Y:S04]  /*47f0*/  LDSM.16.M88.4 R152, [R9+0x12800] ;  /* 0x012800000998783b */ /* 0x000e680000000200 */
[----:B------:R-:W1:Y:S04]  /*4800*/  LDSM.16.M88.4 R180, [R9+0x14000] ;  /* 0x0140000009b4783b */ /* 0x000e680000000200 */
[----:B------:R-:W1:Y:S04]  /*4810*/  LDSM.16.M88.4 R184, [R9+0x14800] ;  /* 0x0148000009b8783b */ /* 0x000e680000000200 */
[----:B------:R-:W1:Y:S04]  /*4820*/  LDSM.16.M88.4 R212, [R9+0x16000] ;  /* 0x0160000009d4783b */ /* 0x000e680000000200 */
[----:B------:R-:W1:Y:S04]  /*4830*/  LDSM.16.M88.4 R216, [R9+0x16800] ;  /* 0x0168000009d8783b */ /* 0x000e680000000200 */
[----:B---3--:R-:W3:Y:S04]  /*4840*/  LDSM.16.M88.4 R156, [R8+0x12000] ;  /* 0x01200000089c783b */ /* 0x008ee80000000200 */
[----:B------:R-:W1:Y:S04]  /*4850*/  LDSM.16.M88.4 R160, [R8+0x12800] ;  /* 0x0128000008a0783b */ /* 0x000e680000000200 */
[----:B------:R-:W1:Y:S04]  /*4860*/  LDSM.16.M88.4 R188, [R8+0x14000] ;  /* 0x0140000008bc783b */ /* 0x000e680000000200 */
[----:B------:R-:W1:Y:S04]  /*4870*/  LDSM.16.M88.4 R192, [R8+0x14800] ;  /* 0x0148000008c0783b */ /* 0x000e680000000200 */
[----:B------:R-:W1:Y:S04]  /*4880*/  LDSM.16.M88.4 R220, [R8+0x16000] ;  /* 0x0160000008dc783b */ /* 0x000e680000000200 */
[----:B------:R5:W1:Y:S02]  /*4890*/  LDSM.16.M88.4 R224, [R8+0x16800] ;  /* 0x0168000008e0783b */ /* 0x000a640000000200 */
[----:B-----5:R-:W-:Y:S01]  /*48a0*/  VIADD R8, R4, UR7 ;  /* 0x0000000704087c36 */ /* 0x020fe20008000000 */
[----:B------:R-:W-:-:S04]  /*48b0*/  LOP3.LUT R4, R5, R7, RZ, 0x3c, !PT ;  /* 0x0000000705047212 */ /* 0x000fc800078e3cff */
[----:B------:R1:W-:Y:S04]  /*48c0*/  STL [R1+0x88], R8 ;  /* 0x0000880801007387 */ /* 0x0003e80000100800 */
[----:B--234-:R1:W-:Y:S02]  /*48d0*/  STL [R1+0x8c], R4 ;  /* 0x00008c0401007387 */ /* 0x01c3e40000100800 */
.L_x_954:
[----:B------:R-:W1:Y:S01]  /*48e0*/  LDL R79, [R1] ;  /* 0x00000000014f7983 */ /* 0x000e620000100800 */
[----:B------:R-:W-:Y:S01]  /*48f0*/  USHF.L.U32 UR11, UR9, 0x6, URZ ;  /* 0x00000006090b7899 */ /* 0x000fe2000800063f */
[----:B------:R-:W-:Y:S02]  /*4900*/  UMOV UR12, UR59 ;  /* 0x0000003b000c7c82 */ /* 0x000fe40008000000 */
[----:B------:R-:W2:Y:S01]  /*4910*/  LDL R249, [R1+0x8] ;  /* 0x0000080001f97983 */ /* 0x000ea20000100800 */
[----:B------:R-:W-:Y:S03]  /*4920*/  UISETP.GE.AND UP0, UPT, UR11, UR24, UPT ;  /* 0x000000180b00728c */ /* 0x000fe6000bf06270 */
[----:B---3--:R-:W3:Y:S04]  /*4930*/  LDL R78, [R1+0x4] ;  /* 0x00000400014e7983 */ /* 0x008ee80000100800 */
[----:B------:R-:W4:Y:S04]  /*4940*/  LDL R248, [R1+0xc] ;  /* 0x00000c0001f87983 */ /* 0x000f280000100800 */
[----:B------:R-:W3:Y:S04]  /*4950*/  LDL R247, [R1+0x18] ;  /* 0x0000180001f77983 */ /* 0x000ee80000100800 */
[----:B------:R-:W3:Y:S04]  /*4960*/  LDL R77, [R1+0x10] ;  /* 0x00001000014d7983 */ /* 0x000ee80000100800 */
[----:B------:R-:W3:Y:S04]  /*4970*/  LDL R246, [R1+0x14] ;  /* 0x0000140001f67983 */ /* 0x000ee80000100800 */
[----:B------:R-:W0:Y:S04]  /*4980*/  LDGDEPBAR ;  /* 0x00000000000079af */ /* 0x000e280000000000 */
[----:B------:R-:W3:Y:S01]  /*4990*/  LDL R76, [R1+0x88] ;  /* 0x00008800014c7983 */ /* 0x000ee20000100800 */
[----:B------:R-:W-:Y:S04]  /*49a0*/  DEPBAR.LE SB0, 0x0 ;  /* 0x000080000000791a */ /* 0x000fe80000000000 */
[----:B------:R-:W-:Y:S06]  /*49b0*/  BAR.SYNC.DEFER_BLOCKING 0x0 ;  /* 0x0000000000007b1d */ /* 0x000fec0000010000 */
[----:B-1----:R-:W-:Y:S04]  /*49c0*/  LDSM.16.M88.4 R8, [R79+0xc000] ;  /* 0x00c000004f08783b */ /* 0x002fe80000000200 */
[----:B--2---:R-:W1:Y:S04]  /*49d0*/  LDSM.16.M88.4 R16, [R249] ;  /* 0x00000000f910783b */ /* 0x004e680000000200 */
[----:B------:R-:W2:Y:S04]  /*49e0*/  LDSM.16.M88.4 R68, [R79+0xc800] ;  /* 0x00c800004f44783b */ /* 0x000ea80000000200 */
[----:B----4-:R-:W-:Y:S01]  /*49f0*/  LDSM.16.M88.4 R72, [R248] ;  /* 0x00000000f848783b */ /* 0x010fe20000000200 */
[C---:B-1----:R-:W-:Y:S06]  /*4a00*/  HMMA.16816.F32 R4, R16.reuse, R8, RZ ;  /* 0x000000081004723c */ /* 0x042fec00000018ff */
[C---:B------:R-:W-:Y:S06]  /*4a10*/  HMMA.16816.F32 R8, R16.reuse, R10, RZ ;  /* 0x0000000a1008723c */ /* 0x040fec00000018ff */
[C---:B--2---:R-:W-:Y:S06]  /*4a20*/  HMMA.16816.F32 R12, R16.reuse, R68, RZ ;  /* 0x00000044100c723c */ /* 0x044fec00000018ff */
[----:B------:R-:W-:Y:S01]  /*4a30*/  HMMA.16816.F32 R16, R16, R70, RZ ;  /* 0x000000461010723c */ /* 0x000fe200000018ff */
[----:B---3--:R-:W1:Y:S05]  /*4a40*/  LDSM.16.M88.4 R68, [R78+0xc000] ;  /* 0x00c000004e44783b */ /* 0x008e6a0000000200 */
[C---:B-1----:R-:W-:Y:S06]  /*4a50*/  HMMA.16816.F32 R4, R72.reuse, R68, R4 ;  /* 0x000000444804723c */ /* 0x042fec0000001804 */
[C---:B------:R-:W-:Y:S01]  /*4a60*/  HMMA.16816.F32 R8, R72.reuse, R70, R8 ;  /* 0x000000464808723c */ /* 0x040fe20000001808 */
[----:B------:R-:W1:Y:S05]  /*4a70*/  LDSM.16.M88.4 R68, [R78+0xc800] ;  /* 0x00c800004e44783b */ /* 0x000e6a0000000200 */
[C---:B-1----:R-:W-:Y:S06]  /*4a80*/  HMMA.16816.F32 R12, R72.reuse, R68, R12 ;  /* 0x00000044480c723c */ /* 0x042fec000000180c */
[----:B------:R-:W-:Y:S01]  /*4a90*/  HMMA.16816.F32 R16, R72, R70, R16 ;  /* 0x000000464810723c */ /* 0x000fe20000001810 */
[----:B------:R-:W-:Y:S04]  /*4aa0*/  LDSM.16.M88.4 R68, [R247] ;  /* 0x00000000f744783b */ /* 0x000fe80000000200 */
[----:B------:R-:W1:Y:S02]  /*4ab0*/  LDSM.16.M88.4 R72, [R252+0xc000] ;  /* 0x00c00000fc48783b */ /* 0x000e640000000200 */
        /* <DEDUP_REMOVED lines=68> */
[----:B------:R-:W-:Y:S02]  /*4f00*/  VIADD R72, R76, UR11 ;  /* 0x0000000b4c487c36 */ /* 0x000fe40008000000 */
[----:B------:R-:W2:Y:S04]  /*4f10*/  LDL R76, [R1+0x3c] ;  /* 0x00003c00014c7983 */ /* 0x000ea80000100800 */
        /* <DEDUP_REMOVED lines=19> */
[----:B------:R-:W-:Y:S01]  /*5050*/  ISETP.GE.AND P2, PT, R71, RZ, PT ;  /* 0x000000ff4700720c */ /* 0x000fe20003f46270 */
[----:B------:R-:W-:Y:S01]  /*5060*/  FFMA.FTZ R6, R68, -UR6, R6 ;  /* 0x8000000644067c23 */ /* 0x000fe20008010006 */
[----:B------:R-:W-:Y:S01]  /*5070*/  I2FP.F32.S32 R68, R69 ;  /* 0x0000004500447245 */ /* 0x000fe20000201400 */
[C---:B------:R-:W-:Y:S01]  /*5080*/  VIADD R69, R72.reuse, 0x7 ;  /* 0x0000000748457836 */ /* 0x040fe20000000000 */
[----:B------:R-:W-:Y:S02]  /*5090*/  I2FP.F32.S32 R70, R70 ;  /* 0x0000004600467245 */ /* 0x000fe40000201400 */
[----:B------:R-:W-:Y:S01]  /*50a0*/  @!P4 IADD3 R74, -R72, 0x10, RZ ;  /* 0x00000010484ac810 */ /* 0x000fe20007ffe1ff */
[C---:B------:R-:W-:Y:S01]  /*50b0*/  FFMA.FTZ R8, R68.reuse, -UR6, R8 ;  /* 0x8000000644087c23 */ /* 0x040fe20008010008 */
[----:B------:R-:W-:Y:S01]  /*50c0*/  ISETP.GE.AND P0, PT, R69, RZ, PT ;  /* 0x000000ff4500720c */ /* 0x000fe20003f06270 */
[----:B------:R-:W-:Y:S01]  /*50d0*/  FFMA.FTZ R14, R68, -UR6, R14 ;  /* 0x80000006440e7c23 */ /* 0x000fe2000801000e */
[C---:B------:R-:W-:Y:S01]  /*50e0*/  @!P3 IADD3 R73, -R72.reuse, 0x11, RZ ;  /* 0x000000114849b810 */ /* 0x040fe20007ffe1ff */
[----:B------:R-:W-:Y:S01]  /*50f0*/  VIADD R68, R72, 0xfffffff7 ;  /* 0xfffffff748447836 */ /* 0x000fe20000000000 */
[----:B------:R-:W-:Y:S01]  /*5100*/  I2FP.F32.S32 R74, R74 ;  /* 0x0000004a004a7245 */ /* 0x000fe20000201400 */
[----:B------:R-:W-:Y:S01]  /*5110*/  FFMA.FTZ R5, R70, -UR6, R5 ;  /* 0x8000000646057c23 */ /* 0x000fe20008010005 */
[----:B------:R-:W-:Y:S01]  /*5120*/  @!P2 IADD3 R71, -R72, 0x18, RZ ;  /* 0x000000184847a810 */ /* 0x000fe20007ffe1ff */
[----:B------:R-:W-:Y:S01]  /*5130*/  FFMA.FTZ R11, R70, -UR6, R11 ;  /* 0x80000006460b7c23 */ /* 0x000fe2000801000b */
[----:B------:R-:W-:Y:S01]  /*5140*/  ISETP.GE.AND P5, PT, R68, RZ, PT ;  /* 0x000000ff4400720c */ /* 0x000fe20003fa6270 */
[----:B------:R-:W-:Y:S01]  /*5150*/  VIADD R70, R72, 0xffffffe7 ;  /* 0xffffffe748467836 */ /* 0x000fe20000000000 */
[----:B------:R-:W-:Y:S01]  /*5160*/  I2FP.F32.S32 R73, R73 ;  /* 0x0000004900497245 */ /* 0x000fe20000201400 */
[C---:B------:R-:W-:Y:S01]  /*5170*/  FFMA.FTZ R12, R74.reuse, -UR6, R12 ;  /* 0x800000064a0c7c23 */ /* 0x040fe2000801000c */
[----:B------:R-:W-:Y:S01]  /*5180*/  I2FP.F32.S32 R71, R71 ;  /* 0x0000004700477245 */ /* 0x000fe20000201400 */
[----:B------:R-:W-:Y:S01]  /*5190*/  FFMA.FTZ R18, R74, -UR6, R18 ;  /* 0x800000064a127c23 */ /* 0x000fe20008010012 */
[----:B------:R-:W-:Y:S01]  /*51a0*/  ISETP.GE.AND P1, PT, R70, RZ, PT ;  /* 0x000000ff4600720c */ /* 0x000fe20003f26270 */
[C---:B------:R-:W-:Y:S01]  /*51b0*/  FFMA.FTZ R13, R73.reuse, -UR6, R13 ;  /* 0x80000006490d7c23 */ /* 0x040fe2000801000d */
[C---:B------:R-:W-:Y:S01]  /*51c0*/  @!P0 IADD3 R69, -R72.reuse, -0x7, RZ ;  /* 0xfffffff948458810 */ /* 0x040fe20007ffe1ff */
[----:B------:R-:W-:Y:S01]  /*51d0*/  FFMA.FTZ R19, R73, -UR6, R19 ;  /* 0x8000000649137c23 */ /* 0x000fe20008010013 */
[----:B------:R-:W-:Y:S02]  /*51e0*/  FFMA.FTZ R16, R71, -UR6, R16 ;  /* 0x8000000647107c23 */ /* 0x000fe40008010010 */
[----:B------:R-:W-:Y:S02]  /*51f0*/  I2FP.F32.S32 R69, R69 ;  /* 0x0000004500457245 */ /* 0x000fe40000201400 */
[C---:B------:R-:W-:Y:S03]  /*5200*/  @!P5 IADD3 R68, -R72.reuse, 0x9, RZ ;  /* 0x000000094844d810 */ /* 0x040fe60007ffe1ff */
[----:B------:R-:W-:Y:S01]  /*5210*/  FFMA.FTZ R7, R69, -UR6, R7 ;  /* 0x8000000645077c23 */ /* 0x000fe20008010007 */
[----:B------:R-:W-:Y:S01]  /*5220*/  IMAD.U32 R69, RZ, RZ, UR18 ;  /* 0x00000012ff457e24 */ /* 0x000fe2000f8e00ff */
[----:B------:R-:W-:Y:S02]  /*5230*/  @!P1 IADD3 R70, -R72, 0x19, RZ ;  /* 0x0000001948469810 */ /* 0x000fe40007ffe1ff */
[----:B------:R-:W-:Y:S01]  /*5240*/  I2FP.F32.S32 R72, R68 ;  /* 0x0000004400487245 */ /* 0x000fe20000201400 */
[----:B------:R-:W-:Y:S01]  /*5250*/  IMAD.U32 R68, RZ, RZ, UR19 ;  /* 0x00000013ff447e24 */ /* 0x000fe2000f8e00ff */
[----:B------:R-:W-:Y:S03]  /*5260*/  I2FP.F32.S32 R70, R70 ;  /* 0x0000004600467245 */ /* 0x000fe60000201400 */
[C---:B------:R-:W-:Y:S01]  /*5270*/  FFMA.FTZ R9, R72.reuse, -UR6, R9 ;  /* 0x8000000648097c23 */ /* 0x040fe20008010009 */
[----:B------:R-:W-:Y:S01]  /*5280*/  FFMA.FTZ R15, R72, -UR6, R15 ;  /* 0x80000006480f7c23 */ /* 0x000fe2000801000f */
[----:B------:R-:W-:Y:S01]  /*5290*/  FFMA.FTZ R17, R70, -UR6, R17 ;  /* 0x8000000646117c23 */ /* 0x000fe20008010011 */
[C---:B--2---:R-:W-:Y:S04]  /*52a0*/  LEA R68, P0, R76.reuse, R68, 0x2 ;  /* 0x000000444c447211 */ /* 0x044fe800078010ff */
[----:B------:R-:W-:Y:S02]  /*52b0*/  LEA.HI.X.SX32 R69, R76, R69, 0x2, P0 ;  /* 0x000000454c457211 */ /* 0x000fe400000f16ff */
[----:B------:R-:W-:Y:S03]  /*52c0*/  PLOP3.LUT P0, PT, PT, PT, UP0, 0x80, 0x0 ;  /* 0x000000000000781c */ /* 0x000fe60003f0f008 */
[----:B-----5:R1:W5:Y:S04]  /*52d0*/  LDG.E R81, desc[UR4][R68.64] ;  /* 0x0000000444517981 */ /* 0x020368000c1e1900 */
[----:B------:R1:W5:Y:S06]  /*52e0*/  LDG.E R80, desc[UR4][R68.64+0x20] ;  /* 0x0000200444507981 */ /* 0x00036c000c1e1900 */
[----:B------:R-:W-:Y:S05]  /*52f0*/  @!P0 BRA `(.L_x_950) ;  /* 0x0000000000248947 */ /* 0x000fea0003800000 */
[----:B------:R-:W-:Y:S01]  /*5300*/  UIADD3 UR13, UR14, UR23, -UR7 ;  /* 0x000000170e0d7290 */ /* 0x000fe2000fffe807 */
[----:B-1----:R-:W-:Y:S01]  /*5310*/  IMAD.U32 R68, RZ, RZ, UR25 ;  /* 0x00000019ff447e24 */ /* 0x002fe2000f8e00ff */
[----:B------:R-:W-:Y:S04]  /*5320*/  UIADD3 UR12, UR11, 0x40, URZ ;  /* 0x000000400b0c7890 */ /* 0x000fe8000fffe03f */
[----:B------:R-:W-:Y:S01]  /*5330*/  ISETP.LT.AND P0, PT, R68, UR7, PT ;  /* 0x0000000744007c0c */ /* 0x000fe2000bf01270 */
[----:B------:R-:W-:Y:S03]  /*5340*/  UISETP.GE.AND UP0, UPT, UR12, UR13, UPT ;  /* 0x0000000d0c00728c */ /* 0x000fe6000bf06270 */
[----:B------:R-:W-:Y:S03]  /*5350*/  UMOV UR12, UR14 ;  /* 0x0000000e000c7c82 */ /* 0x000fe60008000000 */
[----:B------:R-:W-:Y:S11]  /*5360*/  PLOP3.LUT P1, PT, PT, PT, UP0, 0x80, 0x0 ;  /* 0x000000000000781c */ /* 0x000ff60003f2f008 */
[----:B------:R-:W-:Y:S02]  /*5370*/  @!UPT UIADD3 URZ, URZ, URZ, URZ ;  /* 0x0000003f3f3ff290 */ /* 0x000fe4000fffe03f */
[----:B------:R-:W-:Y:S05]  /*5380*/  @!P1 BRA P0, `(.L_x_951) ;  /* 0x0000000400149947 */ /* 0x000fea0000000000 */
.L_x_950:
[----:B------:R-:W2:Y:S01]  /*5390*/  LDL R78, [R1+0x38] ;  /* 0x00003800014e7983 */ /* 0x000ea20000100800 */
[----:B------:R-:W-:Y:S01]  /*53a0*/  UIADD3 UR14, UR7, 0x1, -UR15 ;  /* 0x00000001070e7890 */ /* 0x000fe2000fffe80f */
[----:B------:R-:W-:Y:S01]  /*53b0*/  VIADD R70, R76, UR11 ;  /* 0x0000000b4c467c36 */ /* 0x000fe20008000000 */
[----:B------:R-:W-:Y:S02]  /*53c0*/  UIADD3 UR13, -UR12, UR7, -UR15 ;  /* 0x000000070c0d7290 */ /* 0x000fe4000fffe90f */
[----:B------:R-:W-:Y:S04]  /*53d0*/  UIADD3 UR11, UR14, UR27, URZ ;  /* 0x0000001b0e0b7290 */ /* 0x000fe8000fffe03f */
[C---:B-1----:R-:W-:Y:S02]  /*53e0*/  VIADDMNMX R69, R70.reuse, UR13, RZ, !PT ;  /* 0x0000000d46457c46 */ /* 0x042fe4000f8001ff */
[----:B------:R-:W-:Y:S05]  /*53f0*/  IMAD.U32 R68, RZ, RZ, UR11 ;  /* 0x0000000bff447e24 */ /* 0x000fea000f8e00ff */
[----:B------:R-:W-:Y:S02]  /*5400*/  VIADDMNMX R68, R70, R68, UR7, PT ;  /* 0x0000000746447e46 */ /* 0x000fe4000b800144 */
[CC--:B--2---:R-:W-:Y:S01]  /*5410*/  ISETP.GE.AND P0, PT, R78.reuse, R69.reuse, PT ;  /* 0x000000454e00720c */ /* 0x0c4fe20003f06270 */
        /* <DEDUP_REMOVED lines=9> */
[C---:B------:R-:W-:Y:S01]  /*54b0*/  VIADD R72, R78.reuse, 0x18 ;  /* 0x000000184e487836 */ /* 0x040fe20000000000 */
[-C--:B------:R-:W-:Y:S01]  /*54c0*/  ISETP.GE.AND P4, PT, R75, R69.reuse, PT ;  /* 0x000000454b00720c */ /* 0x080fe20003f86270 */
[----:B------:R-:W-:Y:S01]  /*54d0*/  VIADD R71, R78, 0x19 ;  /* 0x000000194e477836 */ /* 0x000fe20000000000 */
        /* <DEDUP_REMOVED lines=15> */
[C---:B------:R-:W-:Y:S01]  /*55d0*/  IADD3 R68, R69.reuse, UR14, R68 ;  /* 0x0000000e45447c10 */ /* 0x040fe2000fffe044 */
[----:B------:R-:W-:Y:S01]  /*55e0*/  UMOV UR14, UR12 ;  /* 0x0000000c000e7c82 */ /* 0x000fe20008000000 */
[----:B------:R-:W-:Y:S02]  /*55f0*/  VIADDMNMX R69, R69, UR13, RZ, !PT ;  /* 0x0000000d45457c46 */ /* 0x000fe4000f8001ff */
        /* <DEDUP_REMOVED lines=30> */
.L_x_951:
[----:B------:R-:W2:Y:S01]  /*57e0*/  LDL R69, [R1+0x68] ;  /* 0x0000680001457983 */ /* 0x000ea20000100800 */
[----:B------:R-:W-:Y:S02]  /*57f0*/  UIADD3 UR11, UR8, -0x61c88647, URZ ;  /* 0x9e3779b9080b7890 */ /* 0x000fe4000fffe03f */
[----:B------:R-:W-:Y:S01]  /*5800*/  UIADD3 UR12, UR10, 0x76cf5d0a, URZ ;  /* 0x76cf5d0a0a0c7890 */ /* 0x000fe2000fffe03f */
[----:B------:R-:W3:Y:S01]  /*5810*/  LDL R71, [R1+0x6c] ;  /* 0x00006c0001477983 */ /* 0x000ee20000100800 */
[----:B------:R-:W-:Y:S02]  /*5820*/  UIADD3 UR13, UR10, -0x56f99767, URZ ;  /* 0xa90668990a0d7890 */ /* 0x000fe4000fffe03f */
[----:B------:R-:W-:Y:S01]  /*5830*/  UISETP.GT.AND UP1, UPT, UR9, UR22, UPT ;  /* 0x000000160900728c */ /* 0x000fe2000bf24270 */
[----:B------:R-:W4:Y:S04]  /*5840*/  LDL R70, [R1+0x94] ;  /* 0x0000940001467983 */ /* 0x000f280000100800 */
[----:B------:R-:W4:Y:S04]  /*5850*/  LDL R75, [R1+0x8c] ;  /* 0x00008c00014b7983 */ /* 0x000f280000100800 */
[----:B------:R-:W4:Y:S04]  /*5860*/  LDL R74, [R1+0x90] ;  /* 0x00009000014a7983 */ /* 0x000f280000100800 */
[----:B------:R-:W4:Y:S06]  /*5870*/  LDL.64 R72, [R1+0x80] ;  /* 0x0000800001487983 */ /* 0x000f2c0000100a00 */
[----:B------:R-:W4:Y:S04]  /*5880*/  LDL R245, [R1+0x58] ;  /* 0x0000580001f57983 */ /* 0x000f280000100800 */
[----:B------:R-:W4:Y:S04]  /*5890*/  LDL R244, [R1+0x64] ;  /* 0x0000640001f47983 */ /* 0x000f280000100800 */
[----:B------:R-:W4:Y:S04]  /*58a0*/  LDL R99, [R1+0x5c] ;  /* 0x00005c0001637983 */ /* 0x000f280000100800 */
[----:B------:R-:W4:Y:S01]  /*58b0*/  LDL R98, [R1+0x60] ;  /* 0x0000600001627983 */ /* 0x000f220000100800 */
[C---:B--2---:R-:W-:Y:S01]  /*58c0*/  FMUL.FTZ R68, R69.reuse, 1.4426950216293334961 ;  /* 0x3fb8aa3b45447820 */ /* 0x044fe20000410000 */
[----:B------:R-:W-:Y:S01]  /*58d0*/  FSETP.NEU.FTZ.AND P0, PT, R69, -INF , PT ;  /* 0xff8000004500780b */ /* 0x000fe20003f1d000 */
[C---:B---3--:R-:W-:Y:S03]  /*58e0*/  FMUL.FTZ R69, R71.reuse, 1.4426950216293334961 ;  /* 0x3fb8aa3b47457820 */ /* 0x048fe60000410000 */
[----:B------:R-:W-:Y:S02]  /*58f0*/  FSEL R68, R68, RZ, P0 ;  /* 0x000000ff44447208 */ /* 0x000fe40000000000 */
[----:B------:R-:W-:Y:S03]  /*5900*/  FSETP.NEU.FTZ.AND P0, PT, R71, -INF , PT ;  /* 0xff8000004700780b */ /* 0x000fe60003f1d000 */
[--C-:B------:R-:W-:Y:S01]  /*5910*/  FFMA.FTZ R97, R16, UR20, -R68.reuse ;  /* 0x0000001410617c23 */ /* 0x100fe20008010844 */
[----:B------:R-:W-:Y:S01]  /*5920*/  FSEL R16, R69, RZ, P0 ;  /* 0x000000ff45107208 */ /* 0x000fe20000000000 */
[----:B------:R-:W-:Y:S02]  /*5930*/  IMAD.U32 R69, RZ, RZ, UR9 ;  /* 0x00000009ff457e24 */ /* 0x000fe4000f8e00ff */
[--C-:B------:R-:W-:Y:S01]  /*5940*/  FFMA.FTZ R4, R4, UR20, -R68.reuse ;  /* 0x0000001404047c23 */ /* 0x100fe20008010844 */
[----:B----4-:R-:W-:Y:S04]  /*5950*/  IMAD.WIDE.U32 R76, R75, -0x326172a9, RZ ;  /* 0xcd9e8d574b4c7825 */ /* 0x010fe800078e00ff */
[----:B------:R-:W-:Y:S01]  /*5960*/  FFMA.FTZ R8, R8, UR20, -R68 ;  /* 0x0000001408087c23 */ /* 0x000fe20008010844 */
[----:B------:R-:W1:Y:S01]  /*5970*/  MUFU.EX2 R97, R97 ;  /* 0x0000006100617308 */ /* 0x000e620000000800 */
[----:B------:R-:W-:Y:S01]  /*5980*/  FFMA.FTZ R7, R7, UR20, -R16 ;  /* 0x0000001407077c23 */ /* 0x000fe20008010810 */
[----:B------:R-:W-:Y:S02]  /*5990*/  IMAD R69, R69, 0x4, R70 ;  /* 0x0000000445457824 */ /* 0x000fe400078e0246 */
[----:B------:R-:W-:Y:S01]  /*59a0*/  FFMA.FTZ R6, R6, UR20, -R16 ;  /* 0x0000001406067c23 */ /* 0x000fe20008010810 */
[--C-:B------:R-:W-:Y:S01]  /*59b0*/  FFMA.FTZ R9, R9, UR20, -R68.reuse ;  /* 0x0000001409097c23 */ /* 0x100fe20008010844 */
[--C-:B------:R-:W-:Y:S01]  /*59c0*/  FFMA.FTZ R90, R5, UR20, -R68.reuse ;  /* 0x00000014055a7c23 */ /* 0x100fe20008010844 */
[----:B------:R-:W-:Y:S04]  /*59d0*/  IMAD.WIDE.U32 R70, R69, -0x326172a9, RZ ;  /* 0xcd9e8d5745467825 */ /* 0x000fe800078e00ff */
[--C-:B------:R-:W-:Y:S01]  /*59e0*/  FFMA.FTZ R89, R12, UR20, -R68.reuse ;  /* 0x000000140c597c23 */ /* 0x100fe20008010844 */
[----:B------:R2:W-:Y:S01]  /*59f0*/  MUFU.EX2 R94, R7 ;  /* 0x00000007005e7308 */ /* 0x0005e20000000800 */
[----:B------:R-:W-:Y:S01]  /*5a00*/  FFMA.FTZ R87, R13, UR20, -R68 ;  /* 0x000000140d577c23 */ /* 0x000fe20008010844 */
[----:B------:R-:W-:Y:S01]  /*5a10*/  FFMA.FTZ R15, R15, UR20, -R16 ;  /* 0x000000140f0f7c23 */ /* 0x000fe20008010810 */
[----:B------:R-:W-:Y:S01]  /*5a20*/  LOP3.LUT R71, R71, UR8, R74, 0x96, !PT ;  /* 0x0000000847477c12 */ /* 0x000fe2000f8e964a */
[----:B------:R-:W-:Y:S01]  /*5a30*/  FFMA.FTZ R11, R11, UR20, -R16 ;  /* 0x000000140b0b7c23 */ /* 0x000fe20008010810 */
[----:B------:R-:W-:Y:S01]  /*5a40*/  LOP3.LUT R74, R77, UR11, R70, 0x96, !PT ;  /* 0x0000000b4d4a7c12 */ /* 0x000fe2000f8e9646 */
[----:B------:R-:W-:Y:S01]  /*5a50*/  UIADD3 UR11, UR10, -0x4498517b, URZ ;  /* 0xbb67ae850a0b7890 */ /* 0x000fe2000fffe03f */
[--C-:B------:R-:W-:Y:S01]  /*5a60*/  FFMA.FTZ R82, R10, UR20, -R16.reuse ;  /* 0x000000140a527c23 */ /* 0x100fe20008010810 */
[----:B------:R-:W-:Y:S02]  /*5a70*/  IMAD.WIDE.U32 R70, R71, -0x2daee0ad, RZ ;  /* 0xd2511f5347467825 */ /* 0x000fe400078e00ff */
[----:B------:R3:W-:Y:S02]  /*5a80*/  MUFU.EX2 R92, R6 ;  /* 0x00000006005c7308 */ /* 0x0007e40000000800 */
[----:B------:R-:W-:Y:S01]  /*5a90*/  FFMA.FTZ R83, R14, UR20, -R16 ;  /* 0x000000140e537c23 */ /* 0x000fe20008010810 */
[----:B------:R-:W-:Y:S01]  /*5aa0*/  IMAD.WIDE.U32 R74, R74, -0x2daee0ad, RZ ;  /* 0xd2511f534a4a7825 */ /* 0x000fe200078e00ff */
[----:B------:R-:W-:Y:S01]  /*5ab0*/  LOP3.LUT R71, R71, UR11, R72, 0x96, !PT ;  /* 0x0000000b47477c12 */ /* 0x000fe2000f8e9648 */
[----:B------:R-:W-:Y:S02]  /*5ac0*/  UIADD3 UR11, UR8, 0x3c6ef372, URZ ;  /* 0x3c6ef372080b7890 */ /* 0x000fe4000fffe03f */
[----:B------:R-:W-:Y:S01]  /*5ad0*/  FFMA.FTZ R19, R19, UR20, -R16 ;  /* 0x0000001413137c23 */ /* 0x000fe20008010810 */
[----:B------:R-:W-:Y:S01]  /*5ae0*/  FFMA.FTZ R68, R17, UR20, -R68 ;  /* 0x0000001411447c23 */ /* 0x000fe20008010844 */
[----:B------:R-:W-:Y:S01]  /*5af0*/  LOP3.LUT R72, R75, UR12, R70, 0x96, !PT ;  /* 0x0000000c4b487c12 */ /* 0x000fe2000f8e9646 */
[----:B------:R4:W-:Y:S01]  /*5b00*/  MUFU.EX2 R93, R4 ;  /* 0x00000004005d7308 */ /* 0x0009e20000000800 */
[----:B------:R-:W-:Y:S01]  /*5b10*/  IMAD.WIDE.U32 R70, R71, -0x326172a9, RZ ;  /* 0xcd9e8d5747467825 */ /* 0x000fe200078e00ff */
[----:B------:R-:W-:Y:S03]  /*5b20*/  UIADD3 UR12, UR8, -0x255992d5, URZ ;  /* 0xdaa66d2b080c7890 */ /* 0x000fe6000fffe03f */
[----:B------:R-:W-:Y:S01]  /*5b30*/  FFMA.FTZ R16, R18, UR20, -R16 ;  /* 0x0000001412107c23 */ /* 0x000fe20008010810 */
[----:B------:R-:W-:Y:S01]  /*5b40*/  IMAD.WIDE.U32 R72, R72, -0x326172a9, RZ ;  /* 0xcd9e8d5748487825 */ /* 0x000fe200078e00ff */
[----:B--2---:R-:W-:Y:S01]  /*5b50*/  LOP3.LUT R7, R71, UR11, R76, 0x96, !PT ;  /* 0x0000000b47077c12 */ /* 0x004fe2000f8e964c */
[----:B------:R-:W-:Y:S02]  /*5b60*/  UIADD3 UR11, UR10, 0x32370b8f, URZ ;  /* 0x32370b8f0a0b7890 */ /* 0x000fe4000fffe03f */
[----:B------:R2:W-:Y:S01]  /*5b70*/  MUFU.EX2 R95, R8 ;  /* 0x00000008005f7308 */ /* 0x0005e20000000800 */
[----:B------:R-:W-:Y:S01]  /*5b80*/  LOP3.LUT R70, R73, UR12, R70, 0x96, !PT ;  /* 0x0000000c49467c12 */ /* 0x000fe2000f8e9646 */
[----:B---3--:R-:W-:Y:S01]  /*5b90*/  IMAD.WIDE.U32 R6, R7, -0x2daee0ad, RZ ;  /* 0xd2511f5307067825 */ /* 0x008fe200078e00ff */
[----:B------:R-:W-:Y:S03]  /*5ba0*/  UIADD3 UR12, UR10, -0x126145ec, URZ ;  /* 0xed9eba140a0c7890 */ /* 0x000fe6000fffe03f */
[----:B------:R-:W-:Y:S04]  /*5bb0*/  IMAD.WIDE.U32 R70, R70, -0x2daee0ad, RZ ;  /* 0xd2511f5346467825 */ /* 0x000fe800078e00ff */
[----:B------:R3:W-:Y:S01]  /*5bc0*/  MUFU.EX2 R91, R9 ;  /* 0x00000009005b7308 */ /* 0x0007e20000000800 */
[----:B----4-:R-:W-:Y:S01]  /*5bd0*/  LOP3.LUT R4, R7, UR11, R74, 0x96, !PT ;  /* 0x0000000b07047c12 */ /* 0x010fe2000f8e964a */
[----:B------:R-:W-:Y:S01]  /*5be0*/  UIADD3 UR11, UR8, 0x78dde6e4, URZ ;  /* 0x78dde6e4080b7890 */ /* 0x000fe2000fffe03f */
[----:B------:R-:W-:Y:S01]  /*5bf0*/  LOP3.LUT R6, R71, UR12, R6, 0x96, !PT ;  /* 0x0000000c47067c12 */ /* 0x000fe2000f8e9606 */
[----:B------:R-:W-:Y:S02]  /*5c00*/  UIADD3 UR12, UR8, 0x1715609d, URZ ;  /* 0x1715609d080c7890 */ /* 0x000fe4000fffe03f */
[----:B------:R-:W-:Y:S04]  /*5c10*/  IMAD.WIDE.U32 R4, R4, -0x326172a9, RZ ;  /* 0xcd9e8d5704047825 */ /* 0x000fe800078e00ff */
[----:B------:R4:W1:Y:S01]  /*5c20*/  MUFU.EX2 R88, R15 ;  /* 0x0000000f00587308 */ /* 0x0008620000000800 */
[----:B------:R-:W-:Y:S01]  /*5c30*/  IMAD.WIDE.U32 R12, R6, -0x326172a9, RZ ;  /* 0xcd9e8d57060c7825 */ /* 0x000fe200078e00ff */
[----:B--2---:R-:W-:Y:S01]  /*5c40*/  LOP3.LUT R8, R5, UR11, R72, 0x96, !PT ;  /* 0x0000000b05087c12 */ /* 0x004fe2000f8e9648 */
[----:B------:R-:W-:Y:S03]  /*5c50*/  UIADD3 UR11, UR10, 0x646e171e, URZ ;  /* 0x646e171e0a0b7890 */ /* 0x000fe6000fffe03f */
[----:B------:R-:W-:Y:S01]  /*5c60*/  LOP3.LUT R6, R13, UR12, R4, 0x96, !PT ;  /* 0x0000000c0d067c12 */ /* 0x000fe2000f8e9604 */
[----:B---3--:R-:W-:Y:S03]  /*5c70*/  IMAD.WIDE.U32 R8, R8, -0x2daee0ad, RZ ;  /* 0xd2511f5308087825 */ /* 0x008fe600078e00ff */
[----:B------:R2:W-:Y:S01]  /*5c80*/  MUFU.EX2 R85, R11 ;  /* 0x0000000b00557308 */ /* 0x0005e20000000800 */
[----:B------:R-:W-:Y:S01]  /*5c90*/  IMAD.WIDE.U32 R6, R6, -0x2daee0ad, RZ ;  /* 0xd2511f5306067825 */ /* 0x000fe200078e00ff */
[----:B------:R-:W-:Y:S04]  /*5ca0*/  LOP3.LUT R4, R9, UR13, R70, 0x96, !PT ;  /* 0x0000000d09047c12 */ /* 0x000fe8000f8e9646 */
[----:B------:R-:W-:Y:S01]  /*5cb0*/  LOP3.LUT R8, R7, UR11, R8, 0x96, !PT ;  /* 0x0000000b07087c12 */ /* 0x000fe2000f8e9608 */
[----:B------:R-:W-:Y:S01]  /*5cc0*/  UIADD3 UR11, UR8, -0x4ab325aa, URZ ;  /* 0xb54cda56080b7890 */ /* 0x000fe2000fffe03f */
[----:B------:R-:W-:Y:S01]  /*5cd0*/  IMAD.WIDE.U32 R4, R4, -0x326172a9, RZ ;  /* 0xcd9e8d5704047825 */ /* 0x000fe200078e00ff */
[C---:B------:R-:W-:Y:S01]  /*5ce0*/  LOP3.LUT R10, R6.reuse, 0xff, RZ, 0xc0, !PT ;  /* 0x000000ff060a7812 */ /* 0x040fe200078ec0ff */
[----:B------:R-:W-:Y:S01]  /*5cf0*/  MUFU.EX2 R89, R89 ;  /* 0x0000005900597308 */ /* 0x000fe20000000800 */
[--C-:B------:R-:W-:Y:S02]  /*5d00*/  SHF.R.U32.HI R9, RZ, 0x18, R6.reuse ;  /* 0x00000018ff097819 */ /* 0x100fe40000011606 */
[----:B------:R-:W-:Y:S02]  /*5d10*/  SHF.R.U32.HI R13, RZ, 0x10, R6 ;  /* 0x00000010ff0d7819 */ /* 0x000fe40000011606 */
[----:B----4-:R-:W-:Y:S02]  /*5d20*/  LOP3.LUT R15, R6, 0xffff, RZ, 0xc0, !PT ;  /* 0x0000ffff060f7812 */ /* 0x010fe400078ec0ff */
[----:B------:R-:W-:Y:S03]  /*5d30*/  LOP3.LUT R6, R5, UR11, R12, 0x96, !PT ;  /* 0x0000000b05067c12 */ /* 0x000fe6000f8e960c */
[----:B------:R-:W-:Y:S01]  /*5d40*/  MUFU.EX2 R90, R90 ;  /* 0x0000005a005a7308 */ /* 0x000fe20000000800 */
[----:B------:R-:W-:Y:S02]  /*5d50*/  ISETP.LE.U32.AND P5, PT, R10, UR21, PT ;  /* 0x000000150a007c0c */ /* 0x000fe4000bfa3070 */
[C---:B--2---:R-:W-:Y:S02]  /*5d60*/  LOP3.LUT R11, R4.reuse, 0xffff, RZ, 0xc0, !PT ;  /* 0x0000ffff040b7812 */ /* 0x044fe400078ec0ff */
[----:B------:R-:W-:Y:S02]  /*5d70*/  SHF.R.U32.HI R7, RZ, 0x18, R8 ;  /* 0x00000018ff077819 */ /* 0x000fe40000011608 */
[----:B------:R-:W-:Y:S03]  /*5d80*/  SHF.R.U32.HI R5, RZ, 0x18, R6 ;  /* 0x00000018ff057819 */ /* 0x000fe60000011606 */
[----:B------:R-:W-:Y:S01]  /*5d90*/  MUFU.EX2 R82, R82 ;  /* 0x0000005200527308 */ /* 0x000fe20000000800 */
[----:B------:R-:W-:Y:S02]  /*5da0*/  LOP3.LUT R10, R4, 0xff, RZ, 0xc0, !PT ;  /* 0x000000ff040a7812 */ /* 0x000fe400078ec0ff */
[--C-:B------:R-:W-:Y:S02]  /*5db0*/  SHF.R.U32.HI R12, RZ, 0x18, R4.reuse ;  /* 0x00000018ff0c7819 */ /* 0x100fe40000011604 */
[----:B------:R-:W-:Y:S01]  /*5dc0*/  SHF.R.U32.HI R14, RZ, 0x10, R4 ;  /* 0x00000010ff0e7819 */ /* 0x000fe20000011604 */
[----:B-1----:R-:W-:Y:S01]  /*5dd0*/  @!P5 FADD.FTZ R97, -R97, -RZ ;  /* 0x800000ff6161d221 */ /* 0x002fe20000010100 */
[----:B------:R-:W-:Y:S03]  /*5de0*/  ISETP.LE.U32.AND P1, PT, R7, UR21, PT ;  /* 0x0000001507007c0c */ /* 0x000fe6000bf23070 */
[----:B------:R-:W1:Y:S01]  /*5df0*/  MUFU.EX2 R96, R19 ;  /* 0x0000001300607308 */ /* 0x000e620000000800 */
[----:B------:R-:W-:Y:S02]  /*5e00*/  ISETP.LE.U32.AND P4, PT, R5, UR21, PT ;  /* 0x0000001505007c0c */ /* 0x000fe4000bf83070 */
[----:B------:R-:W-:Y:S02]  /*5e10*/  SHF.R.U32.HI R4, RZ, 0x10, R6 ;  /* 0x00000010ff047819 */ /* 0x000fe40000011606 */
[C---:B------:R-:W-:Y:S02]  /*5e20*/  LOP3.LUT R7, R6.reuse, 0xff, RZ, 0xc0, !PT ;  /* 0x000000ff06077812 */ /* 0x040fe400078ec0ff */
[----:B------:R-:W-:Y:S03]  /*5e30*/  LOP3.LUT R6, R6, 0xffff, RZ, 0xc0, !PT ;  /* 0x0000ffff06067812 */ /* 0x000fe600078ec0ff */
[----:B------:R-:W-:Y:S01]  /*5e40*/  MUFU.EX2 R87, R87 ;  /* 0x0000005700577308 */ /* 0x000fe20000000800 */
[----:B------:R-:W-:Y:S02]  /*5e50*/  ISETP.LE.U32.AND P3, PT, R10, UR21, PT ;  /* 0x000000150a007c0c */ /* 0x000fe4000bf63070 */
[----:B------:R-:W-:Y:S01]  /*5e60*/  LOP3.LUT R4, R4, 0xff, RZ, 0xc0, !PT ;  /* 0x000000ff04047812 */ /* 0x000fe200078ec0ff */
[----:B------:R-:W-:Y:S01]  /*5e70*/  @!P1 FADD.FTZ R88, -R88, -RZ ;  /* 0x800000ff58589221 */ /* 0x000fe20000010100 */
[----:B------:R-:W-:Y:S01]  /*5e80*/  SHF.R.U32.HI R5, RZ, 0x8, R6 ;  /* 0x00000008ff057819 */ /* 0x000fe20000011606 */
[----:B------:R-:W-:Y:S01]  /*5e90*/  @!P4 FADD.FTZ R94, -R94, -RZ ;  /* 0x800000ff5e5ec221 */ /* 0x000fe20000010100 */
[----:B------:R-:W-:Y:S03]  /*5ea0*/  ISETP.LE.U32.AND P0, PT, R9, UR21, PT ;  /* 0x0000001509007c0c */ /* 0x000fe6000bf03070 */
[----:B------:R-:W-:Y:S01]  /*5eb0*/  MUFU.EX2 R83, R83 ;  /* 0x0000005300537308 */ /* 0x000fe20000000800 */
[----:B------:R-:W-:Y:S02]  /*5ec0*/  ISETP.LE.U32.AND P5, PT, R4, UR21, PT ;  /* 0x0000001504007c0c */ /* 0x000fe4000bfa3070 */
[----:B------:R-:W-:Y:S02]  /*5ed0*/  LOP3.LUT R9, R8, 0xff, RZ, 0xc0, !PT ;  /* 0x000000ff08097812 */ /* 0x000fe400078ec0ff */
[----:B------:R-:W-:Y:S01]  /*5ee0*/  SHF.R.U32.HI R4, RZ, 0x8, R11 ;  /* 0x00000008ff047819 */ /* 0x000fe2000001160b */
[----:B------:R-:W-:Y:S01]  /*5ef0*/  @!P3 FADD.FTZ R95, -R95, -RZ ;  /* 0x800000ff5f5fb221 */ /* 0x000fe20000010100 */
[----:B------:R-:W-:Y:S03]  /*5f00*/  LOP3.LUT R5, R5, 0xffff, RZ, 0xc0, !PT ;  /* 0x0000ffff05057812 */ /* 0x000fe600078ec0ff */
[----:B------:R-:W2:Y:S01]  /*5f10*/  MUFU.EX2 R86, R68 ;  /* 0x0000004400567308 */ /* 0x000ea20000000800 */
[----:B------:R-:W-:Y:S02]  /*5f20*/  ISETP.LE.U32.AND P2, PT, R9, UR21, PT ;  /* 0x0000001509007c0c */ /* 0x000fe4000bf43070 */
[----:B------:R-:W-:Y:S01]  /*5f30*/  LOP3.LUT R4, R4, 0xffff, RZ, 0xc0, !PT ;  /* 0x0000ffff04047812 */ /* 0x000fe200078ec0ff */
[----:B-1----:R-:W-:Y:S01]  /*5f40*/  @!P0 FADD.FTZ R96, -R96, -RZ ;  /* 0x800000ff60608221 */ /* 0x002fe20000010100 */
[----:B------:R-:W-:Y:S01]  /*5f50*/  ISETP.LE.U32.AND P6, PT, R7, UR21, PT ;  /* 0x0000001507007c0c */ /* 0x000fe2000bfc3070 */
[----:B------:R-:W-:Y:S01]  /*5f60*/  @!P5 FADD.FTZ R92, -R92, -RZ ;  /* 0x800000ff5c5cd221 */ /* 0x000fe20000010100 */
[----:B------:R-:W-:Y:S03]  /*5f70*/  ISETP.LE.U32.AND P4, PT, R5, UR21, PT ;  /* 0x0000001505007c0c */ /* 0x000fe6000bf83070 */
[----:B------:R-:W1:Y:S01]  /*5f80*/  MUFU.EX2 R84, R16 ;  /* 0x0000001000547308 */ /* 0x000e620000000800 */
[----:B------:R-:W-:Y:S02]  /*5f90*/  ISETP.LE.U32.AND P3, PT, R4, UR21, PT ;  /* 0x0000001504007c0c */ /* 0x000fe4000bf63070 */
[----:B------:R-:W-:Y:S02]  /*5fa0*/  SHF.R.U32.HI R5, RZ, 0x8, R15 ;  /* 0x00000008ff057819 */ /* 0x000fe4000001160f */
[----:B------:R-:W-:Y:S01]  /*5fb0*/  SHF.R.U32.HI R4, RZ, 0x10, R8 ;  /* 0x00000010ff047819 */ /* 0x000fe20000011608 */
[----:B------:R-:W-:Y:S01]  /*5fc0*/  @!P2 FADD.FTZ R89, -R89, -RZ ;  /* 0x800000ff5959a221 */ /* 0x000fe20000010100 */
[----:B------:R-:W-:Y:S02]  /*5fd0*/  LOP3.LUT R5, R5, 0xffff, RZ, 0xc0, !PT ;  /* 0x0000ffff05057812 */ /* 0x000fe400078ec0ff */
[----:B------:R-:W-:Y:S01]  /*5fe0*/  LOP3.LUT R4, R4, 0xff, RZ, 0xc0, !PT ;  /* 0x000000ff04047812 */ /* 0x000fe200078ec0ff */
[----:B------:R-:W-:Y:S01]  /*5ff0*/  @!P6 FADD.FTZ R93, -R93, -RZ ;  /* 0x800000ff5d5de221 */ /* 0x000fe20000010100 */
[----:B------:R-:W-:Y:S01]  /*6000*/  LOP3.LUT R8, R8, 0xffff, RZ, 0xc0, !PT ;  /* 0x0000ffff08087812 */ /* 0x000fe200078ec0ff */
[----:B------:R-:W-:Y:S01]  /*6010*/  @!P4 FADD.FTZ R90, -R90, -RZ ;  /* 0x800000ff5a5ac221 */ /* 0x000fe20000010100 */
[----:B------:R-:W-:Y:S01]  /*6020*/  LOP3.LUT R6, R14, 0xff, RZ, 0xc0, !PT ;  /* 0x000000ff0e067812 */ /* 0x000fe200078ec0ff */
[----:B------:R-:W-:Y:S01]  /*6030*/  @!P3 FADD.FTZ R91, -R91, -RZ ;  /* 0x800000ff5b5bb221 */ /* 0x000fe20000010100 */
[----:B------:R-:W-:Y:S02]  /*6040*/  ISETP.LE.U32.AND P2, PT, R5, UR21, PT ;  /* 0x0000001505007c0c */ /* 0x000fe4000bf43070 */
[----:B------:R-:W-:Y:S02]  /*6050*/  F2FP.RELU.F16.F32.PACK_AB R5, R94, R92 ;  /* 0x0000005c5e05723e */ /* 0x000fe400000008ff */
[----:B------:R-:W-:Y:S02]  /*6060*/  ISETP.LE.U32.AND P5, PT, R4, UR21, PT ;  /* 0x0000001504007c0c */ /* 0x000fe4000bfa3070 */
[----:B------:R-:W-:Y:S01]  /*6070*/  SHF.R.U32.HI R4, RZ, 0x8, R8 ;  /* 0x00000008ff047819 */ /* 0x000fe20000011608 */
[----:B------:R3:W-:Y:S01]  /*6080*/  STS [R245+0x14400], R5 ;  /* 0x01440005f5007388 */ /* 0x0007e20000000800 */
[----:B------:R-:W-:Y:S02]  /*6090*/  ISETP.LE.U32.AND P3, PT, R6, UR21, PT ;  /* 0x0000001506007c0c */ /* 0x000fe4000bf63070 */
[----:B------:R-:W-:Y:S02]  /*60a0*/  F2FP.RELU.F16.F32.PACK_AB R6, R90, R93 ;  /* 0x0000005d5a06723e */ /* 0x000fe400000008ff */
[----:B------:R-:W-:Y:S01]  /*60b0*/  LOP3.LUT R4, R4, 0xffff, RZ, 0xc0, !PT ;  /* 0x0000ffff04047812 */ /* 0x000fe200078ec0ff */
[----:B--2---:R-:W-:Y:S01]  /*60c0*/  @!P2 FADD.FTZ R86, -R86, -RZ ;  /* 0x800000ff5656a221 */ /* 0x004fe20000010100 */
[----:B------:R-:W-:Y:S01]  /*60d0*/  ISETP.LE.U32.AND P6, PT, R12, UR21, PT ;  /* 0x000000150c007c0c */ /* 0x000fe2000bfc3070 */
[----:B------:R2:W-:Y:S01]  /*60e0*/  STS [R245+0x14000], R6 ;  /* 0x01400006f5007388 */ /* 0x0005e20000000800 */
[----:B------:R-:W-:Y:S01]  /*60f0*/  ISETP.LE.U32.AND P4, PT, R4, UR21, PT ;  /* 0x0000001504007c0c */ /* 0x000fe2000bf83070 */
[----:B------:R-:W-:Y:S01]  /*6100*/  @!P5 FADD.FTZ R83, -R83, -RZ ;  /* 0x800000ff5353d221 */ /* 0x000fe20000010100 */
[----:B------:R-:W-:Y:S02]  /*6110*/  F2FP.RELU.F16.F32.PACK_AB R4, R91, R95 ;  /* 0x0000005f5b04723e */ /* 0x000fe400000008ff */
[----:B------:R-:W-:Y:S01]  /*6120*/  LOP3.LUT R7, R13, 0xff, RZ, 0xc0, !PT ;  /* 0x000000ff0d077812 */ /* 0x000fe200078ec0ff */
[----:B------:R-:W-:Y:S01]  /*6130*/  @!P3 FADD.FTZ R82, -R82, -RZ ;  /* 0x800000ff5252b221 */ /* 0x000fe20000010100 */
[----:B------:R-:W-:Y:S01]  /*6140*/  FSETP.GE.FTZ.AND P1, PT, R92, RZ, PT ;  /* 0x000000ff5c00720b */ /* 0x000fe20003f36000 */
[----:B------:R4:W-:Y:S01]  /*6150*/  STS [R244+0x14000], R4 ;  /* 0x01400004f4007388 */ /* 0x0009e20000000800 */
[----:B------:R-:W-:Y:S02]  /*6160*/  ISETP.LE.U32.AND P0, PT, R7, UR21, PT ;  /* 0x0000001507007c0c */ /* 0x000fe4000bf03070 */
[----:B------:R-:W-:Y:S01]  /*6170*/  FSETP.GE.FTZ.AND P3, PT, R93, RZ, PT ;  /* 0x000000ff5d00720b */ /* 0x000fe20003f76000 */
[----:B------:R-:W-:Y:S01]  /*6180*/  @!P6 FADD.FTZ R85, -R85, -RZ ;  /* 0x800000ff5555e221 */ /* 0x000fe20000010100 */
[----:B------:R-:W-:Y:S01]  /*6190*/  FSETP.GE.FTZ.AND P2, PT, R90, RZ, PT ;  /* 0x000000ff5a00720b */ /* 0x000fe20003f56000 */
[----:B------:R-:W-:Y:S03]  /*61a0*/  @!P4 FADD.FTZ R87, -R87, -RZ ;  /* 0x800000ff5757c221 */ /* 0x000fe60000010100 */
[----:B------:R-:W-:Y:S02]  /*61b0*/  F2FP.RELU.F16.F32.PACK_AB R8, R85, R82 ;  /* 0x000000525508723e */ /* 0x000fe400000008ff */
[----:B------:R-:W-:Y:S02]  /*61c0*/  F2FP.RELU.F16.F32.PACK_AB R7, R87, R89 ;  /* 0x000000595707723e */ /* 0x000fe400000008ff */
[----:B---3--:R-:W-:Y:S01]  /*61d0*/  F2FP.RELU.F16.F32.PACK_AB R5, R86, R97 ;  /* 0x000000615605723e */ /* 0x008fe200000008ff */
[----:B------:R-:W-:Y:S01]  /*61e0*/  STS [R244+0x14400], R8 ;  /* 0x01440008f4007388 */ /* 0x000fe20000000800 */
[----:B-1----:R-:W-:Y:S01]  /*61f0*/  @!P0 FADD.FTZ R84, -R84, -RZ ;  /* 0x800000ff54548221 */ /* 0x002fe20000010100 */
[----:B------:R-:W-:Y:S02]  /*6200*/  FSETP.GE.FTZ.AND P0, PT, R94, RZ, PT ;  /* 0x000000ff5e00720b */ /* 0x000fe40003f16000 */
[----:B--2---:R-:W-:Y:S01]  /*6210*/  F2FP.RELU.F16.F32.PACK_AB R6, R88, R83 ;  /* 0x000000535806723e */ /* 0x004fe200000008ff */
[----:B------:R-:W-:Y:S04]  /*6220*/  STS [R99+0x14000], R7 ;  /* 0x0140000763007388 */ /* 0x000fe80000000800 */
[----:B------:R-:W-:Y:S01]  /*6230*/  STS [R99+0x14400], R6 ;  /* 0x0144000663007388 */ /* 0x000fe20000000800 */
[----:B----4-:R-:W-:Y:S03]  /*6240*/  F2FP.RELU.F16.F32.PACK_AB R4, R96, R84 ;  /* 0x000000546004723e */ /* 0x010fe600000008ff */
        /* <DEDUP_REMOVED lines=264> */
.L_x_952:
        /* <DEDUP_REMOVED lines=429> */
.L_x_953:
        /* <DEDUP_REMOVED lines=225> */
.L_x_955:
        /* <DEDUP_REMOVED lines=20> */
.L_x_956:
        /* <DEDUP_REMOVED lines=53> */
.L_x_958:
[----:B------:R-:W-:Y:S05]  /*a040*/  BSYNC B0 ;  /* 0x0000000000007941 */ /* 0x000fea0003800000 */
.L_x_957:
        /* <DEDUP_REMOVED lines=20> */
.L_x_960:
[----:B------:R-:W-:Y:S05]  /*a190*/  BSYNC B0 ;  /* 0x0000000000007941 */ /* 0x000fea0003800000 */
.L_x_959:
        /* <DEDUP_REMOVED lines=35> */
.L_x_962:
[----:B------:R-:W-:Y:S05]  /*a3d0*/  BSYNC B0 ;  /* 0x0000000000007941 */ /* 0x000fea0003800000 */
.L_x_961:
        /* <DEDUP_REMOVED lines=19> */
.L_x_933:
[----:B------:R-:W-:Y:S05]  /*a510*/  BSYNC B1 ;  /* 0x0000000000017941 */ /* 0x000fea0003800000 */
.L_x_919:
        /* <DEDUP_REMOVED lines=8> */
.L_x_963:
[----:B------:R-:W-:Y:S05]  /*a5a0*/  EXIT ;  /* 0x000000000000794d */ /* 0x000fea0003800000 */
.L_x_965:
        /* <DEDUP_REMOVED lines=13> */
.L_x_1605:


//--------------------- .text._ZN5flash44flash_bwd_dq_dk_dv_loop_seqk_parallel_kernelI23Flash_bwd_kernel_traitsILi192ELi64ELi64ELi8ELi4ELi2ELi2ELb1ELb1EN7cutlass6half_tE19Flash_kernel_traitsILi192ELi64ELi64ELi8ES3_EELb0ELb0ELb1ELb1ELb0ELb0ELb1EEEvNS_16Flash_bwd_paramsE --------------------------
	.section	.text._ZN5flash44flash_bwd_dq_dk_dv_loop_seqk_parallel_kernelI23Flash_bwd_kernel_traitsILi192ELi64ELi64ELi8ELi4ELi2ELi2ELb1ELb1EN7cutlass6half_tE19Flash_kernel_traitsILi192ELi64ELi64ELi8ES3_EELb0ELb0ELb1ELb1ELb0ELb0ELb1EEEvNS_16Flash_bwd_paramsE,"ax",@progbits
	.align	128
        .global         _ZN5flash44flash_bwd_dq_dk_dv_loop_seqk_parallel_kernelI23Flash_bwd_kernel_traitsILi192ELi64ELi64ELi8ELi4ELi2ELi2ELb1ELb1EN7cutlass6half_tE19Flash_kernel_traitsILi192ELi64ELi64ELi8ES3_EELb0ELb0ELb1ELb1ELb0ELb0ELb1EEEvNS_16Flash_bwd_paramsE
        .type           _ZN5flash44flash_bwd_dq_dk_dv_loop_seqk_parallel_kernelI23Flash_bwd_kernel_traitsILi192ELi64ELi64ELi8ELi4ELi2ELi2ELb1ELb1EN7cutlass6half_tE19Flash_kernel_traitsILi192ELi64ELi64ELi8ES3_EELb0ELb0ELb1ELb1ELb0ELb0ELb1EEEvNS_16Flash_bwd_paramsE,@function
        .size           _ZN5flash44flash_bwd_dq_dk_dv_loop_seqk_parallel_kernelI23Flash_bwd_kernel_traitsILi192ELi64ELi64ELi8ELi4ELi2ELi2ELb1ELb1EN7cutlass6half_tE19Flash_kernel_traitsILi192ELi64ELi64ELi8ES3_EELb0ELb0ELb1ELb1ELb0ELb0ELb1EEEvNS_16Flash_bwd_paramsE,(.L_x_1606 - _ZN5flash44flash_bwd_dq_dk_dv_loop_seqk_parallel_kernelI23Flash_bwd_kernel_traitsILi192ELi64ELi64ELi8ELi4ELi2ELi2ELb1ELb1EN7cutlass6half_tE19Flash_kernel_traitsILi192ELi64ELi64ELi8ES3_EELb0ELb0ELb1ELb1ELb0ELb0ELb1EEEvNS_16Flash_bwd_paramsE)
        .other          _ZN5flash44flash_bwd_dq_dk_dv_loop_seqk_parallel_kernelI23Flash_bwd_kernel_traitsILi192ELi64ELi64ELi8ELi4ELi2ELi2ELb1ELb1EN7cutlass6half_tE19Flash_kernel_traitsILi192ELi64ELi64ELi8ES3_EELb0ELb0ELb1ELb1ELb0ELb0ELb1EEEvNS_16Flash_bwd_paramsE,@"STO_CUDA_ENTRY STV_DEFAULT"
_ZN5flash44flash_bwd_dq_dk_dv_loop_seqk_parallel_kernelI23Flash_bwd_kernel_traitsILi192ELi64ELi64ELi8ELi4ELi2ELi2ELb1ELb1EN7cutlass6half_tE19Flash_kernel_traitsILi192ELi64ELi64ELi8ES3_EELb0ELb0ELb1ELb1ELb0ELb0ELb1EEEvNS_16Flash_bwd_paramsE:
.text._ZN5flash44flash_bwd_dq_dk_dv_loop_seqk_parallel_kernelI23Flash_bwd_kernel_traitsILi192ELi64ELi64ELi8ELi4ELi2ELi2ELb1ELb1EN7cutlass6half_tE19Flash_kernel_traitsILi192ELi64ELi64ELi8ES3_EELb0ELb0ELb1ELb1ELb0ELb0ELb1EEEvNS_16Flash_bwd_paramsE:
        /* <DEDUP_REMOVED lines=17> */
[----:B------:R-:W-:-:S05]  /*0110*/  ULDC.64 UR8, c[0x0][0x208] ;  /* 0x0000820000087ab9 */ /* 0x000fca0000000a00 */
        /* <DEDUP_REMOVED lines=26> */
[-C--:B------:R-:W-:Y:S01]  /*02c0*/  LEA.HI R2, R7, R4.reuse, RZ, 0x2 ;  /* 0x0000000407027211 */ /* 0x080fe200078f10ff */
[----:B------:R-:W-:Y:S01]  /*02d0*/  STL [R1+0x50], R22 ;  /* 0x0000501601007387 */ /* 0x000fe20000100800 */
        /* <DEDUP_REMOVED lines=15> */
[----:B------:R-:W-:-:S02]  /*03d0*/  LOP3.LUT R3, R0, 0x38, R22, 0xf8, !PT ;  /* 0x0000003800037812 */ /* 0x000fc400078ef816 */
[----:B------:R-:W-:Y:S01]  /*03e0*/  SHF.R.U32.HI R2, RZ, 0x3, R0 ;  /* 0x00000003ff027819 */ /* 0x000fe20000011600 */
[----:B------:R-:W-:Y:S01]  /*03f0*/  IMAD.SHL.U32 R0, R5, 0x40, RZ ;  /* 0x0000004005007824 */ /* 0x000fe200078e00ff */
[----:B------:R-:W-:Y:S02]  /*0400*/  LEA.HI R18, R4, R11, RZ, 0x2 ;  /* 0x0000000b04127211 */ /* 0x000fe400078f10ff */
[----:B------:R-:W-:Y:S01]  /*0410*/  LOP3.LUT R11, R3, R2, RZ, 0x3c, !PT ;  /* 0x00000002030b7212 */ /* 0x000fe200078e3cff */
[----:B------:R-:W-:Y:S01]  /*0420*/  IMAD.SHL.U32 R2, R15, 0x10, RZ ;  /* 0x000000100f027824 */ /* 0x000fe200078e00ff */
[----:B------:R-:W-:Y:S02]  /*0430*/  LOP3.LUT R0, R0, 0x1c0, RZ, 0xc0, !PT ;  /* 0x000001c000007812 */ /* 0x000fe400078ec0ff */
[----:B------:R-:W-:Y:S02]  /*0440*/  SHF.R.S32.HI R3, RZ, 0x1f, R12 ;  /* 0x0000001fff037819 */ /* 0x000fe4000001140c */
[----:B------:R-:W-:-:S02]  /*0450*/  LOP3.LUT R2, R0, 0x10, R2, 0xf8, !PT ;  /* 0x0000001000027812 */ /* 0x000fc400078ef802 */
[----:B------:R-:W-:Y:S02]  /*0460*/  SHF.R.S32.HI R7, RZ, 0x7, R17 ;  /* 0x00000007ff077819 */ /* 0x000fe40000011411 */
[----:B------:R-:W-:Y:S01]  /*0470*/  LEA.HI R10, R3, R12, RZ, 0x3 ;  /* 0x0000000c030a7211 */ /* 0x000fe200078f18ff */
[----:B------:R-:W-:Y:S01]  /*0480*/  IMAD.SHL.U32 R3, R14, 0x200, RZ ;  /* 0x000002000e037824 */ /* 0x000fe200078e00ff */
[--C-:B------:R-:W-:Y:S02]  /*0490*/  LOP3.LUT R4, R0, 0x8, R13.reuse, 0xf8, !PT ;  /* 0x0000000800047812 */ /* 0x100fe400078ef80d */
[----:B------:R-:W-:Y:S02]  /*04a0*/  SHF.R.U32.HI R0, RZ, 0x3, R0 ;  /* 0x00000003ff007819 */ /* 0x000fe40000011600 */
[----:B------:R-:W-:Y:S02]  /*04b0*/  LOP3.LUT R2, R2, 0x8, R13, 0xf8, !PT ;  /* 0x0000000802027812 */ /* 0x000fe400078ef80d */
[----:B------:R-:W-:-:S02]  /*04c0*/  LOP3.LUT P4, RZ, R5, 0x4, RZ, 0xc0, !PT ;  /* 0x0000000405ff7812 */ /* 0x000fc4000788c0ff */
[----:B------:R-:W-:Y:S01]  /*04d0*/  LOP3.LUT P3, RZ, R5, 0x2, RZ, 0xc0, !PT ;  /* 0x0000000205ff7812 */ /* 0x000fe2000786c0ff */
[----:B------:R-:W-:Y:S01]  /*04e0*/  IMAD R5, R7, 0x800, R3 ;  /* 0x0000080007057824 */ /* 0x000fe200078e0203 */
[----:B------:R-:W-:Y:S02]  /*04f0*/  LOP3.LUT R4, R4, R0, RZ, 0x3c, !PT ;  /* 0x0000000004047212 */ /* 0x000fe400078e3cff */
[----:B------:R-:W-:Y:S01]  /*0500*/  LOP3.LUT R3, R3, R2, R0, 0xf6, !PT ;  /* 0x0000000203037212 */ /* 0x000fe200078ef600 */
[C---:B------:R-:W-:Y:S01]  /*0510*/  IMAD.SHL.U32 R0, R6.reuse, 0x40, RZ ;  /* 0x0000004006007824 */ /* 0x040fe200078e00ff */
[----:B------:R-:W-:Y:S01]  /*0520*/  SHF.R.S32.HI R2, RZ, 0x6, R20 ;  /* 0x00000006ff027819 */ /* 0x000fe20000011414 */
[----:B------:R-:W-:Y:S01]  /*0530*/  IMAD.IADD R17, R5, 0x1, R4 ;  /* 0x0000000105117824 */ /* 0x000fe200078e0204 */
[----:B------:R-:W-:Y:S01]  /*0540*/  LOP3.LUT R9, R6, 0x1, RZ, 0xc0, !PT ;  /* 0x0000000106097812 */ /* 0x000fe200078ec0ff */
[----:B------:R-:W-:Y:S01]  /*0550*/  IMAD.SHL.U32 R4, R7, 0x20, RZ ;  /* 0x0000002007047824 */ /* 0x000fe200078e00ff */
[----:B------:R-:W-:Y:S01]  /*0560*/  LOP3.LUT R0, R0, 0x1c0, RZ, 0xc0, !PT ;  /* 0x000001c000007812 */ /* 0x000fe200078ec0ff */
[C---:B------:R-:W-:Y:S01]  /*0570*/  IMAD R13, R2.reuse, 0x200, R11 ;  /* 0x00000200020d7824 */ /* 0x040fe200078e020b */
[----:B------:R-:W-:Y:S01]  /*0580*/  ISETP.NE.U32.AND P0, PT, R9, 0x1, PT ;  /* 0x000000010900780c */ /* 0x000fe20003f05070 */
[----:B------:R-:W-:Y:S01]  /*0590*/  IMAD.SHL.U32 R2, R2, 0x8, RZ ;  /* 0x0000000802027824 */ /* 0x000fe200078e00ff */
[----:B------:R-:W-:Y:S01]  /*05a0*/  LOP3.LUT R8, R10, 0xfffffff8, RZ, 0xc0, !PT ;  /* 0xfffffff80a087812 */ /* 0x000fe200078ec0ff */
[----:B------:R-:W-:Y:S01]  /*05b0*/  IMAD.SHL.U32 R5, R19, 0x2, RZ ;  /* 0x0000000213057824 */ /* 0x000fe200078e00ff */
[----:B------:R-:W-:Y:S01]  /*05c0*/  R2P PR, R6, 0x6 ;  /* 0x0000000606007804 */ /* 0x000fe20000000000 */
[----:B------:R-:W-:Y:S01]  /*05d0*/  IMAD.SHL.U32 R6, R14, 0x20, RZ ;  /* 0x000000200e067824 */ /* 0x000fe200078e00ff */
[----:B------:R-:W-:Y:S01]  /*05e0*/  LOP3.LUT R7, R0, 0x20, R4, 0xf8, !PT ;  /* 0x0000002000077812 */ /* 0x000fe200078ef804 */
[----:B------:R-:W-:Y:S01]  /*05f0*/  IMAD.IADD R8, R12, 0x1, -R8 ;  /* 0x000000010c087824 */ /* 0x000fe200078e0a08 */
[----:B------:R-:W-:Y:S01]  /*0600*/  SHF.R.U32.HI R4, RZ, 0x3, R0 ;  /* 0x00000003ff047819 */ /* 0x000fe20000011600 */
[----:B------:R-:W-:Y:S01]  /*0610*/  IMAD R9, R16, 0x400, R5 ;  /* 0x0000040010097824 */ /* 0x000fe200078e0205 */
[----:B------:R-:W-:-:S02]  /*0620*/  LOP3.LUT R2, R2, 0x18, RZ, 0xc0, !PT ;  /* 0x0000001802027812 */ /* 0x000fc400078ec0ff */
[----:B------:R-:W-:Y:S02]  /*0630*/  LOP3.LUT R7, R7, R4, RZ, 0x3c, !PT ;  /* 0x0000000407077212 */ /* 0x000fe400078e3cff */
[----:B------:R-:W-:Y:S02]  /*0640*/  LOP3.LUT R6, R2, 0x20, R6, 0xf8, !PT ;  /* 0x0000002002067812 */ /* 0x000fe400078ef806 */
[----:B------:R-:W-:Y:S01]  /*0650*/  LOP3.LUT R4, R4, R0, R2, 0x1e, !PT ;  /* 0x0000000004047212 */ /* 0x000fe200078e1e02 */
[----:B------:R-:W-:Y:S01]  /*0660*/  IMAD R0, R15, 0x400, R5 ;  /* 0x000004000f007824 */ /* 0x000fe200078e0205 */
[C---:B------:R-:W-:Y:S01]  /*0670*/  LOP3.LUT P6, RZ, R8.reuse, 0x4, RZ, 0xc0, !PT ;  /* 0x0000000408ff7812 */ /* 0x040fe200078cc0ff */
[C---:B------:R-:W-:Y:S01]  /*0680*/  IMAD.SHL.U32 R2, R8.reuse, 0x40, RZ ;  /* 0x0000004008027824 */ /* 0x040fe200078e00ff */
[----:B------:R-:W-:Y:S01]  /*0690*/  LOP3.LUT P5, RZ, R8, 0x2, RZ, 0xc0, !PT ;  /* 0x0000000208ff7812 */ /* 0x000fe200078ac0ff */
[----:B------:R-:W-:Y:S01]  /*06a0*/  IMAD.IADD R11, R0, 0x1, R4 ;  /* 0x00000001000b7824 */ /* 0x000fe200078e0204 */
[----:B------:R-:W-:Y:S01]  /*06b0*/  LEA R13, R13, UR5, 0x1 ;  /* 0x000000050d0d7c11 */ /* 0x000fe2000f8e08ff */
[----:B------:R-:W-:Y:S01]  /*06c0*/  IMAD.SHL.U32 R4, R14, 0x8, RZ ;  /* 0x000000080e047824 */ /* 0x000fe200078e00ff */
[----:B------:R-:W-:Y:S01]  /*06d0*/  LOP3.LUT R0, R2, 0x1c0, RZ, 0xc0, !PT ;  /* 0x000001c002007812 */ /* 0x000fe200078ec0ff */
[----:B------:R-:W-:Y:S01]  /*06e0*/  IMAD.SHL.U32 R8, R10, 0x40, RZ ;  /* 0x000000400a087824 */ /* 0x000fe200078e00ff */
[----:B------:R-:W-:Y:S01]  /*06f0*/  LEA R3, R3, UR5, 0x1 ;  /* 0x0000000503037c11 */ /* 0x000fe2000f8e08ff */
[----:B------:R-:W-:Y:S01]  /*0700*/  VIADD R14, R22, 0x40 ;  /* 0x00000040160e7836 */ /* 0x000fe20000000000 */
[----:B------:R-:W-:Y:S01]  /*0710*/  SHF.R.U32.HI R2, RZ, 0x3, R0 ;  /* 0x00000003ff027819 */ /* 0x000fe20000011600 */
[----:B------:R-:W-:Y:S01]  /*0720*/  IMAD.IADD R12, R9, 0x1, R7 ;  /* 0x00000001090c7824 */ /* 0x000fe200078e0207 */
[----:B------:R-:W-:Y:S01]  /*0730*/  LOP3.LUT R4, R0, 0x8, R4, 0xf8, !PT ;  /* 0x0000000800047812 */ /* 0x000fe200078ef804 */
[----:B------:R-:W-:Y:S01]  /*0740*/  IMAD.MOV.U32 R10, RZ, RZ, -0x10 ;  /* 0xfffffff0ff0a7424 */ /* 0x000fe200078e00ff */
[----:B------:R-:W-:Y:S01]  /*0750*/  LOP3.LUT R5, R2, R6, R0, 0x1e, !PT ;  /* 0x0000000602057212 */ /* 0x000fe200078e1e00 */
[----:B------:R-:W-:Y:S01]  /*0760*/  IMAD.MOV.U32 R6, RZ, RZ, 0x20 ;  /* 0x00000020ff067424 */ /* 0x000fe200078e00ff */
[----:B------:R-:W-:-:S02]  /*0770*/  SHF.R.S32.HI R0, RZ, 0x2, R18 ;  /* 0x00000002ff007819 */ /* 0x000fc40000011412 */
[----:B------:R-:W-:Y:S02]  /*0780*/  LOP3.LUT R2, R4, R2, RZ, 0x3c, !PT ;  /* 0x0000000204027212 */ /* 0x000fe400078e3cff */
[----:B------:R-:W-:Y:S01]  /*0790*/  LOP3.LUT R8, R8, 0xfffffe00, RZ, 0xc0, !PT ;  /* 0xfffffe0008087812 */ /* 0x000fe200078ec0ff */
[----:B------:R-:W-:Y:S01]  /*07a0*/  IMAD R4, R16, 0x10, R0 ;  /* 0x0000001010047824 */ /* 0x000fe200078e0200 */
[----:B------:R-:W-:Y:S01]  /*07b0*/  SEL R10, R10, 0x10, !P0 ;  /* 0x000000100a0a7807 */ /* 0x000fe20004000000 */
[----:B------:R-:W-:Y:S01]  /*07c0*/  IMAD.U32 R0, RZ, RZ, UR4 ;  /* 0x00000004ff007e24 */ /* 0x000fe2000f8e00ff */
[----:B-----5:R-:W-:Y:S01]  /*07d0*/  USHF.L.U32 UR4, UR47, 0x7, URZ ;  /* 0x000000072f047899 */ /* 0x020fe2000800063f */
[--C-:B------:R-:W-:Y:S01]  /*07e0*/  IMAD R7, R16, 0x400, R8.reuse ;  /* 0x0000040010077824 */ /* 0x100fe200078e0208 */
[----:B------:R1:W-:Y:S01]  /*07f0*/  STL [R1+0x84], R4 ;  /* 0x0000840401007387 */ /* 0x0003e20000100800 */
[----:B------:R-:W-:Y:S01]  /*0800*/  IMAD R9, R15, 0x400, R8 ;  /* 0x000004000f097824 */ /* 0x000fe200078e0208 */
[----:B------:R-:W-:Y:S01]  /*0810*/  LOP3.LUT R8, R5, R8, RZ, 0xfc, !PT ;  /* 0x0000000805087212 */ /* 0x000fe200078efcff */
[----:B------:R-:W-:Y:S01]  /*0820*/  IMAD.IADD R7, R7, 0x1, R2 ;  /* 0x0000000107077824 */ /* 0x000fe200078e0202 */
[----:B------:R2:W-:Y:S01]  /*0830*/  STL [R1+0x6c], R14 ;  /* 0x00006c0e01007387 */ /* 0x0005e20000100800 */
[----:B------:R-:W-:Y:S01]  /*0840*/  IMAD.U32 R0, RZ, RZ, UR4 ;  /* 0x00000004ff007e24 */ /* 0x000fe2000f8e00ff */
[----:B------:R-:W-:Y:S01]  /*0850*/  ULEA UR4, UR7, UR6, 0x18 ;  /* 0x0000000607047291 */ /* 0x000fe2000f8ec03f */
[----:B------:R-:W-:Y:S01]  /*0860*/  IMAD.IADD R9, R2, 0x1, R9 ;  /* 0x0000000102097824 */ /* 0x000fe200078e0209 */
[----:B------:R-:W-:Y:S01]  /*0870*/  USHF.R.S32.HI UR6, URZ, 0x1f, UR47 ;  /* 0x0000001f3f067899 */ /* 0x000fe2000801142f */
[----:B------:R-:W-:Y:S01]  /*0880*/  IMAD.MOV.U32 R5, RZ, RZ, 0x40 ;  /* 0x00000040ff057424 */ /* 0x000fe200078e00ff */
[----:B------:R-:W-:Y:S01]  /*0890*/  USHF.R.S32.HI UR7, URZ, 0x1f, UR58 ;  /* 0x0000001f3f077899 */ /* 0x000fe2000801143a */
[----:B------:R-:W-:-:S02]  /*08a0*/  SEL R2, R6, 0xffffffe0, !P3 ;  /* 0xffffffe006027807 */ /* 0x000fc40005800000 */
[----:B------:R-:W-:Y:S01]  /*08b0*/  SEL R6, R6, 0xffffffe0, !P5 ;  /* 0xffffffe006067807 */ /* 0x000fe20006800000 */
[----:B------:R-:W-:Y:S01]  /*08c0*/  IMAD.U32 R0, RZ, RZ, UR6 ;  /* 0x00000006ff007e24 */ /* 0x000fe2000f8e00ff */
[----:B------:R-:W-:Y:S01]  /*08d0*/  UIADD3 UR6, UR5, 0x12000, URZ ;  /* 0x0001200005067890 */ /* 0x000fe2000fffe03f */
[----:B------:R-:W-:Y:S01]  /*08e0*/  IMAD.U32 R0, RZ, RZ, UR7 ;  /* 0x00000007ff007e24 */ /* 0x000fe2000f8e00ff */
[----:B------:R-:W-:Y:S01]  /*08f0*/  UIADD3 UR7, UR5, 0xc000, URZ ;  /* 0x0000c00005077890 */ /* 0x000fe2000fffe03f */
[----:B------:R-:W-:-:S03]  /*0900*/  VIADD R0, R22, 0x80 ;  /* 0x0000008016007836 */ /* 0x000fc60000000000 */
[----:B------:R-:W-:Y:S02]  /*0910*/  LEA R9, R9, UR6, 0x1 ;  /* 0x0000000609097c11 */ /* 0x000fe4000f8e08ff */
[----:B------:R3:W-:Y:S01]  /*0920*/  STL [R1+0x70], R0 ;  /* 0x0000700001007387 */ /* 0x0007e20000100800 */
[----:B-1----:R-:W-:-:S03]  /*0930*/  SEL R4, R5, 0xffffffc0, !P4 ;  /* 0xffffffc005047807 */ /* 0x002fc60006000000 */
[----:B------:R1:W-:Y:S01]  /*0940*/  STL [R1+0x2c], R13 ;  /* 0x00002c0d01007387 */ /* 0x0003e20000100800 */
[----:B------:R-:W-:Y:S02]  /*0950*/  SEL R5, R5, 0xffffffc0, !P6 ;  /* 0xffffffc005057807 */ /* 0x000fe40007000000 */
[----:B--2---:R-:W-:-:S05]  /*0960*/  LEA R14, R12, UR5, 0x1 ;  /* 0x000000050c0e7c11 */ /* 0x004fca000f8e08ff */
[C---:B------:R-:W-:Y:S02]  /*0970*/  VIADD R12, R14.reuse, 0x20 ;  /* 0x000000200e0c7836 */ /* 0x040fe40000000000 */
[----:B------:R-:W-:Y:S01]  /*0980*/  @P1 VIADD R12, R14, 0xffffffe0 ;  /* 0xffffffe00e0c1836 */ /* 0x000fe20000000000 */
[----:B---3--:R-:W-:-:S05]  /*0990*/  LEA R0, R17, UR6, 0x1 ;  /* 0x0000000611007c11 */ /* 0x008fca000f8e08ff */
[----:B-1----:R-:W-:Y:S01]  /*09a0*/  IMAD.IADD R13, R0, 0x1, R2 ;  /* 0x00000001000d7824 */ /* 0x002fe200078e0202 */
[----:B------:R-:W-:Y:S01]  /*09b0*/  IADD3 R2, R2, -0x6000, R0 ;  /* 0xffffa00002027810 */ /* 0x000fe20007ffe000 */
[----:B------:R-:W-:-:S03]  /*09c0*/  IMAD.IADD R252, R0, 0x1, R4 ;  /* 0x0000000100fc7824 */ /* 0x000fc600078e0204 */
        /* <DEDUP_REMOVED lines=31> */
.L_x_1012:
        /* <DEDUP_REMOVED lines=67> */
.L_x_966:
        /* <DEDUP_REMOVED lines=32> */
[----:B------:R-:W-:Y:S02]  /*11f0*/  UIMAD UR22, UR5, UR35, URZ ;  /* 0x00000023051672a4 */ /* 0x000fe4000f8e023f */
[----:B------:R-:W-:-:S02]  /*1200*/  UIMAD UR41, UR12, UR15, UR37 ;  /* 0x0000000f0c2972a4 */ /* 0x000fc4000f8e0225 */
[----:B------:R-:W-:Y:S01]  /*1210*/  UIADD3 UR12, UR13, 0x3f, URZ ;  /* 0x0000003f0d0c7890 */ /* 0x000fe2000fffe03f */
[----:B------:R-:W-:Y:S01]  /*1220*/  @UP2 ULDC.64 UR14, c[0x0][0x420] ;  /* 0x00010800000e2ab9 */ /* 0x000fe20000000a00 */
[----:B------:R-:W-:Y:S01]  /*1230*/  USEL UR37, UR16, URZ, UP0 ;  /* 0x0000003f10257287 */ /* 0x000fe20008000000 */
[----:B-1----:R-:W1:Y:S01]  /*1240*/  MUFU.RCP R4, R4 ;  /* 0x0000000400047308 */ /* 0x002e620000001000 */
[----:B------:R-:W-:Y:S02]  /*1250*/  USHF.R.S32.HI UR21, URZ, 0x1f, UR12 ;  /* 0x0000001f3f157899 */ /* 0x000fe4000801140c */
[----:B------:R-:W-:Y:S02]  /*1260*/  @UP2 UIMAD.WIDE.U32 UR44, UR5, UR14, URZ ;  /* 0x0000000e052c22a5 */ /* 0x000fe4000f8e003f */
[----:B------:R-:W-:Y:S02]  /*1270*/  ULEA.HI UR21, UR21, UR12, URZ, 0x6 ;  /* 0x0000000c15157291 */ /* 0x000fe4000f8f303f */
[----:B------:R-:W-:-:S02]  /*1280*/  UIADD3 UR12, UR7, 0x3f, URZ ;  /* 0x0000003f070c7890 */ /* 0x000fc4000fffe03f */
[----:B------:R-:W-:Y:S02]  /*1290*/  UIMAD UR7, UR24, UR47, URZ ;  /* 0x0000002f180772a4 */ /* 0x000fe4000f8e023f */
[----:B------:R-:W-:Y:S02]  /*12a0*/  @UP2 UIMAD UR51, UR5, UR15, UR45 ;  /* 0x0000000f053322a4 */ /* 0x000fe4000f8e022d */
[----:B------:R-:W-:Y:S02]  /*12b0*/  UIMAD.WIDE.U32 UR16, UR5, UR34, URZ ;  /* 0x00000022051072a5 */ /* 0x000fe4000f8e003f */
        /* <DEDUP_REMOVED lines=36> */
[----:B------:R-:W-:Y:S01]  /*1500*/  ULEA UR16, UR40, 0xffffffc0, 0x6 ;  /* 0xffffffc028107891 */ /* 0x000fe2000f8e303f */
[----:B------:R-:W-:Y:S01]  /*1510*/  @UP3 ULDC UR7, c[0x0][0x2e4] ;  /* 0x0000b90000073ab9 */ /* 0x000fe20000000800 */
[----:B------:R-:W-:Y:S02]  /*1520*/  UIMAD.WIDE.U32 UR14, UR10, UR5, URZ ;  /* 0x000000050a0e72a5 */ /* 0x000fe4000f8e003f */
[----:B------:R-:W-:Y:S02]  /*1530*/  @!UP3 UIMAD UR17, UR47, UR39, UR58 ;  /* 0x000000272f11b2a4 */ /* 0x000fe4000f8e023a */
[----:B------:R-:W-:Y:S02]  /*1540*/  @UP3 UIMAD UR39, UR58, UR7, UR12 ;  /* 0x000000073a2732a4 */ /* 0x000fe4000f8e020c */
[----:B------:R-:W-:-:S02]  /*1550*/  USHF.R.S32.HI UR21, URZ, 0x1f, UR16 ;  /* 0x0000001f3f157899 */ /* 0x000fc40008011410 */
[----:B------:R-:W-:Y:S01]  /*1560*/  @!P1 IMAD.IADD R5, R5, 0x1, -R8 ;  /* 0x0000000105059824 */ /* 0x000fe200078e0a08 */
[----:B------:R-:W-:Y:S01]  /*1570*/  UIADD3 UR7, UP0, UR16, UR37, URZ ;  /* 0x0000002510077290 */ /* 0x000fe2000ff1e03f */
[----:B------:R-:W-:Y:S01]  /*1580*/  @!P1 IADD3 R4, R4, 0x1, RZ ;  /* 0x0000000104049810 */ /* 0x000fe20007ffe0ff */
[----:B------:R-:W-:Y:S01]  /*1590*/  USEL UR57, UR18, UR14, !UP2 ;  /* 0x0000000e12397287 */ /* 0x000fe2000d000000 */
[----:B------:R-:W-:Y:S01]  /*15a0*/  PLOP3.LUT P1, PT, PT, PT, UP1, 0x80, 0x0 ;  /* 0x000000000000781c */ /* 0x000fe20003f2f018 */
[----:B------:R-:W-:Y:S01]  /*15b0*/  UIMAD UR14, UR11, UR5, URZ ;  /* 0x000000050b0e72a4 */ /* 0x000fe2000f8e023f */
[----:B------:R-:W-:Y:S01]  /*15c0*/  ISETP.GE.U32.AND P0, PT, R5, R8, PT ;  /* 0x000000080500720c */ /* 0x000fe20003f06070 */
[----:B------:R-:W-:Y:S01]  /*15d0*/  ULDC.U8 UR28, c[0x0][0x480] ;  /* 0x00012000001c7ab9 */ /* 0x000fe20000000000 */
[----:B------:R-:W-:Y:S01]  /*15e0*/  LOP3.LUT R5, R9, UR58, RZ, 0x3c, !PT ;  /* 0x0000003a09057c12 */ /* 0x000fe2000f8e3cff */
[----:B------:R-:W-:Y:S02]  /*15f0*/  UIADD3.X UR12, UR21, UR20, URZ, UP0, !UPT ;  /* 0x00000014150c7290 */ /* 0x000fe400087fe43f */
[----:B------:R-:W-:Y:S01]  /*1600*/  UIMAD UR11, UR11, UR7, URZ ;  /* 0x000000070b0b72a4 */ /* 0x000fe2000f8e023f */
[----:B------:R-:W-:Y:S01]  /*1610*/  ISETP.GE.AND P2, PT, R5, RZ, PT ;  /* 0x000000ff0500720c */ /* 0x000fe20003f46270 */
[----:B------:R-:W-:-:S02]  /*1620*/  @UP1 UIADD3 UR26, UR27, UR33, URZ ;  /* 0x000000211b1a1290 */ /* 0x000fc4000fffe03f */
[----:B------:R-:W-:Y:S02]  /*1630*/  @UP1 UIADD3 UR30, UR27, UR33, URZ ;  /* 0x000000211b1e1290 */ /* 0x000fe4000fffe03f */
[----:B------:R-:W-:Y:S02]  /*1640*/  UIMAD UR50, UR58, UR29, URZ ;  /* 0x0000001d3a3272a4 */ /* 0x000fe4000f8e023f */
[----:B------:R-:W-:Y:S01]  /*1650*/  UISETP.NE.AND UP4, UPT, UR28, URZ, UPT ;  /* 0x0000003f1c00728c */ /* 0x000fe2000bf85270 */
[----:B------:R-:W-:Y:S01]  /*1660*/  @P0 VIADD R4, R4, 0x1 ;  /* 0x0000000104040836 */ /* 0x000fe20000000000 */
[----:B------:R-:W-:Y:S01]  /*1670*/  @UP1 ULDC.64 UR24, c[0x0][0x250] ;  /* 0x0000940000181ab9 */ /* 0x000fe20000000a00 */
[----:B------:R-:W-:Y:S01]  /*1680*/  @UP1 ULDC.64 UR28, c[0x0][0x248] ;  /* 0x00009200001c1ab9 */ /* 0x000fe20000000a00 */
[----:B------:R-:W-:Y:S01]  /*1690*/  UIMAD.WIDE.U32 UR22, UR10, UR7, URZ ;  /* 0x000000070a1672a5 */ /* 0x000fe2000f8e003f */
[----:B------:R-:W-:Y:S01]  /*16a0*/  IMAD.MOV.U32 R18, RZ, RZ, R4 ;  /* 0x000000ffff127224 */ /* 0x000fe200078e0004 */
[----:B------:R-:W-:Y:S01]  /*16b0*/  @UP2 UIADD3 UR48, UR15, UR14, URZ ;  /* 0x0000000e0f302290 */ /* 0x000fe2000fffe03f */
[----:B------:R-:W-:Y:S01]  /*16c0*/  PLOP3.LUT P0, PT, PT, PT, UP3, 0x80, 0x0 ;  /* 0x000000000000781c */ /* 0x000fe20003f0f038 */
[----:B------:R-:W-:-:S02]  /*16d0*/  UIMAD UR7, UR10, UR12, UR11 ;  /* 0x0000000c0a0772a4 */ /* 0x000fc4000f8e020b */
[----:B------:R-:W-:Y:S01]  /*16e0*/  @UP1 UIMAD.WIDE.U32 UR14, UR26, UR28, URZ ;  /* 0x0000001c1a0e12a5 */ /* 0x000fe2000f8e003f */
[----:B------:R-:W-:Y:S01]  /*16f0*/  @!P2 IADD3 R18, -R18, RZ, RZ ;  /* 0x000000ff1212a210 */ /* 0x000fe20007ffe1ff */
[----:B------:R-:W-:Y:S01]  /*1700*/  @UP1 UIMAD.WIDE.U32 UR10, UR30, UR24, URZ ;  /* 0x000000181e0a12a5 */ /* 0x000fe2000f8e003f */
[----:B------:R-:W-:Y:S01]  /*1710*/  @!P3 LOP3.LUT R18, RZ, R9, RZ, 0x33, !PT ;  /* 0x00000009ff12b212 */ /* 0x000fe200078e33ff */
[----:B------:R-:W-:Y:S02]  /*1720*/  @UP1 UIMAD UR18, UR26, UR29, URZ ;  /* 0x0000001d1a1212a4 */ /* 0x000fe4000f8e023f */
[----:B------:R-:W-:Y:S02]  /*1730*/  @UP1 UIMAD UR12, UR30, UR25, URZ ;  /* 0x000000191e0c12a4 */ /* 0x000fe4000f8e023f */
[----:B------:R-:W-:Y:S02]  /*1740*/  @!UP3 UIMAD UR39, UR17, UR46, URZ ;  /* 0x0000002e1127b2a4 */ /* 0x000fe4000f8e023f */
[----:B------:R-:W-:-:S02]  /*1750*/  USEL UR55, UR41, URZ, UP4 ;  /* 0x0000003f29377287 */ /* 0x000fc4000a000000 */
[----:B------:R-:W-:Y:S02]  /*1760*/  USHF.R.S32.HI UR38, URZ, 0x1f, UR32 ;  /* 0x0000001f3f267899 */ /* 0x000fe40008011420 */
[----:B------:R-:W-:Y:S02]  /*1770*/  @!UP2 UIADD3 UR51, UR43, UR31, URZ ;  /* 0x0000001f2b33a290 */ /* 0x000fe4000fffe03f */
[----:B------:R-:W-:Y:S02]  /*1780*/  USHF.R.S32.HI UR54, URZ, 0x1f, UR50 ;  /* 0x0000001f3f367899 */ /* 0x000fe40008011432 */
[----:B------:R-:W-:Y:S02]  /*1790*/  USEL UR56, UR36, URZ, UP4 ;  /* 0x0000003f24387287 */ /* 0x000fe4000a000000 */
        /* <DEDUP_REMOVED lines=18> */
.L_x_968:
        /* <DEDUP_REMOVED lines=13> */
.L_x_969:
        /* <DEDUP_REMOVED lines=11> */
.L_x_970:
[----:B------:R-:W-:Y:S02]  /*1a40*/  ULDC UR5, c[0x0][0x270] ;  /* 0x00009c0000057ab9 */ /* 0x000fe40000000800 */
[----:B------:R-:W-:-:S04]  /*1a50*/  UIMAD UR5, UR47, UR5, UR58 ;  /* 0x000000052f0572a4 */ /* 0x000fc8000f8e023a */
[----:B------:R-:W-:-:S12]  /*1a60*/  UIMAD UR5, UR5, UR61, URZ ;  /* 0x0000003d050572a4 */ /* 0x000fd8000f8e023f */
.L_x_971:
[----:B------:R-:W2:Y:S01]  /*1a70*/  LDL.64 R6, [R1+0x50] ;  /* 0x0000500001067983 */ /* 0x000ea20000100a00 */
[----:B------:R-:W1:Y:S01]  /*1a80*/  LDC.64 R20, c[0x0][0x420] ;  /* 0x00010800ff147b82 */ /* 0x000e620000000a00 */
[----:B------:R-:W-:Y:S01]  /*1a90*/  ULDC UR7, c[0x0][0x2dc] ;  /* 0x0000b70000077ab9 */ /* 0x000fe20000000800 */
[----:B------:R-:W-:Y:S01]  /*1aa0*/  ULDC UR11, c[0x0][0x270] ;  /* 0x00009c00000b7ab9 */ /* 0x000fe20000000800 */
[----:B------:R3:W2:Y:S01]  /*1ab0*/  LDL.64 R32, [R1+0x50] ;  /* 0x0000500001207983 */ /* 0x0006a20000100a00 */
[----:B------:R-:W-:Y:S01]  /*1ac0*/  UIADD3 UR10, UR16, UR5, URZ ;  /* 0x00000005100a7290 */ /* 0x000fe2000fffe03f */
[----:B------:R-:W-:Y:S01]  /*1ad0*/  BSSY B1, `(.L_x_967) ;  /* 0x0000865000017945 */ /* 0x000fe20003800000 */
[----:B------:R-:W-:Y:S01]  /*1ae0*/  UIMAD UR5, UR7, UR11, URZ ;  /* 0x0000000b070572a4 */ /* 0x000fe2000f8e023f */
[----:B------:R-:W4:Y:S01]  /*1af0*/  S2R R29, SR_TID.X ;  /* 0x00000000001d7919 */ /* 0x000f220000002100 */
[----:B------:R-:W-:Y:S01]  /*1b00*/  ULDC.64 UR30, c[0x0][0x478] ;  /* 0x00011e00001e7ab9 */ /* 0x000fe20000000a00 */
[----:B------:R-:W-:-:S02]  /*1b10*/  USHF.R.S32.HI UR43, URZ, 0x1f, UR58 ;  /* 0x0000001f3f2b7899 */ /* 0x000fc4000801143a */
[----:B------:R-:W-:Y:S02]  /*1b20*/  UIMAD.WIDE UR30, UR10, 0x4, UR30 ;  /* 0x000000040a1e78a5 */ /* 0x000fe4000f8e021e */
        /* <DEDUP_REMOVED lines=32> */
[----:B------:R-:W-:Y:S01]  /*1d30*/  UIADD3 UR5, UR36, -UR42, URZ ;  /* 0x8000002a24057290 */ /* 0x000fe2000fffe03f */
[----:B------:R3:W-:Y:S01]  /*1d40*/  STL [R1+0x54], R33 ;  /* 0x0000542101007387 */ /* 0x0007e20000100800 */
[----:B------:R-:W-:Y:S01]  /*1d50*/  IMAD.WIDE.U32 R6, R20, UR16, R6 ;  /* 0x0000001014067c25 */ /* 0x000fe2000f8e0006 */
[----:B------:R-:W-:Y:S02]  /*1d60*/  UIADD3 UR16, UP2, UP0, UR56, UR17, UR57 ;  /* 0x0000001138107290 */ /* 0x000fe4000f85e039 */
[----:B------:R-:W-:Y:S01]  /*1d70*/  UIMAD UR17, UR43, UR18, URZ ;  /* 0x000000122b1172a4 */ /* 0x000fe2000f8e023f */
[----:B------:R-:W-:Y:S01]  /*1d80*/  IMAD.IADD R7, R7, 0x1, R5 ;  /* 0x0000000107077824 */ /* 0x000fe200078e0205 */
[----:B------:R-:W-:Y:S01]  /*1d90*/  IADD3.X R5, R27, UR21, RZ, P0, !PT ;  /* 0x000000151b057c10 */ /* 0x000fe200087fe4ff */
[----:B------:R-:W-:Y:S01]  /*1da0*/  UIADD3.X UR12, UR55, UR12, UR48, UP2, UP0 ;  /* 0x0000000c370c7290 */ /* 0x000fe200097e0430 */
[----:B------:R-:W-:Y:S01]  /*1db0*/  IMAD.WIDE.U32 R6, R9, UR58, R6 ;  /* 0x0000003a09067c25 */ /* 0x000fe2000f8e0006 */
[----:B------:R-:W-:Y:S01]  /*1dc0*/  USHF.R.S32.HI UR21, URZ, 0x1f, UR5 ;  /* 0x0000001f3f157899 */ /* 0x000fe20008011405 */
[----:B------:R-:W-:-:S02]  /*1dd0*/  ULDC.64 UR10, c[0x0][0x3e0] ;  /* 0x0000f800000a7ab9 */ /* 0x000fc40000000a00 */
[----:B------:R-:W-:Y:S01]  /*1de0*/  IMAD R5, R5, UR34, RZ ;  /* 0x0000002205057c24 */ /* 0x000fe2000f8e02ff */
[----:B------:R-:W-:Y:S01]  /*1df0*/  ULEA.HI UR21, UR21, UR5, URZ, 0x6 ;  /* 0x0000000515157291 */ /* 0x000fe2000f8f303f */
[----:B------:R-:W-:Y:S01]  /*1e00*/  VIADD R9, R7, UR37 ;  /* 0x0000002507097c36 */ /* 0x000fe20008000000 */
[----:B------:R-:W-:Y:S01]  /*1e10*/  UIMAD UR5, UR58, UR19, UR17 ;  /* 0x000000133a0572a4 */ /* 0x000fe2000f8e0211 */
[----:B------:R-:W-:Y:S01]  /*1e20*/  IMAD R12, R10, UR35, R5 ;  /* 0x000000230a0c7c24 */ /* 0x000fe2000f8e0205 */
[----:B------:R-:W-:Y:S01]  /*1e30*/  IADD3 R5, P0, R8, UR16, RZ ;  /* 0x0000001008057c10 */ /* 0x000fe2000ff1e0ff */
[----:B------:R-:W-:Y:S01]  /*1e40*/  IMAD.WIDE.U32 R10, R10, UR34, R32 ;  /* 0x000000220a0a7c25 */ /* 0x000fe2000f8e0020 */
[----:B------:R-:W-:Y:S02]  /*1e50*/  USHF.R.S32.HI UR21, URZ, 0x6, UR21 ;  /* 0x000000063f157899 */ /* 0x000fe40008011415 */
[----:B------:R-:W-:Y:S01]  /*1e60*/  LEA.HI.X.SX32 R8, R8, UR12, 0x1, P0 ;  /* 0x0000000c08087c11 */ /* 0x000fe200080f0eff */
[----:B------:R-:W-:Y:S01]  /*1e70*/  UMOV UR19, UR30 ;  /* 0x0000001e00137c82 */ /* 0x000fe20008000000 */
[----:B------:R-:W-:Y:S01]  /*1e80*/  LEA R14, P0, R5, UR22, 0x2 ;  /* 0x00000016050e7c11 */ /* 0x000fe2000f8010ff */
[----:B------:R-:W-:Y:S01]  /*1e90*/  UISETP.LT.AND UP0, UPT, URZ, UR21, UPT ;  /* 0x000000153f00728c */ /* 0x000fe2000bf01270 */
[----:B------:R-:W-:-:S02]  /*1ea0*/  IADD3 R10, P2, R10, UR59, RZ ;  /* 0x0000003b0a0a7c10 */ /* 0x000fc4000ff5e0ff */
        /* <DEDUP_REMOVED lines=10> */
[----:B------:R-:W-:Y:S01]  /*1f50*/  UIMAD.WIDE UR22, UR39, 0x4, UR44 ;  /* 0x00000004271678a5 */ /* 0x000fe2000f8e022c */
[----:B------:R-:W-:-:S02]  /*1f60*/  UMOV UR18, UR31 ;  /* 0x0000001f00127c82 */ /* 0x000fc40008000000 */
[----:B------:R-:W-:Y:S01]  /*1f70*/  IMAD.WIDE.U32 R10, R6, UR58, R10 ;  /* 0x0000003a060a7c25 */ /* 0x000fe2000f8e000a */
[----:B------:R-:W-:Y:S02]  /*1f80*/  LEA R36, P2, R8, UR10, 0x1 ;  /* 0x0000000a08247c11 */ /* 0x000fe4000f8408ff */
[----:B------:R-:W-:Y:S01]  /*1f90*/  PLOP3.LUT P0, PT, PT, PT, UP0, 0x80, 0x0 ;  /* 0x000000000000781c */ /* 0x000fe20003f0f008 */
[----:B------:R-:W-:Y:S01]  /*1fa0*/  IMAD.IADD R22, R9, 0x1, R5 ;  /* 0x0000000109167824 */ /* 0x000fe200078e0205 */
[----:B------:R-:W-:Y:S01]  /*1fb0*/  LEA R34, P3, R10, UR14, 0x1 ;  /* 0x0000000e0a227c11 */ /* 0x000fe2000f8608ff */
[----:B------:R-:W-:Y:S01]  /*1fc0*/  VIADD R23, R11, UR5 ;  /* 0x000000050b177c36 */ /* 0x000fe20008000000 */
[----:B------:R-:W-:Y:S01]  /*1fd0*/  UMOV UR17, UR22 ;  /* 0x0000001600117c82 */ /* 0x000fe20008000000 */
[----:B------:R-:W-:Y:S01]  /*1fe0*/  UMOV UR16, UR23 ;  /* 0x0000001700107c82 */ /* 0x000fe20008000000 */
        /* <DEDUP_REMOVED lines=24> */
.L_x_973:
        /* <DEDUP_REMOVED lines=19> */
.L_x_974:
        /* <DEDUP_REMOVED lines=38> */
.L_x_976:
[----:B------:R-:W-:Y:S05]  /*2500*/  BSYNC B0 ;  /* 0x0000000000007941 */ /* 0x000fea0003800000 */
.L_x_975:
        /* <DEDUP_REMOVED lines=19> */
.L_x_978:
[----:B------:R-:W-:Y:S05]  /*2640*/  BSYNC B0 ;  /* 0x0000000000007941 */ /* 0x000fea0003800000 */
.L_x_977:
        /* <DEDUP_REMOVED lines=32> */
.L_x_980:
[----:B------:R-:W-:Y:S05]  /*2850*/  BSYNC B0 ;  /* 0x0000000000007941 */ /* 0x000fea0003800000 */
.L_x_979:
        /* <DEDUP_REMOVED lines=21> */
.L_x_972:
        /* <DEDUP_REMOVED lines=63> */
.L_x_983:
[----:B------:R-:W-:Y:S05]  /*2da0*/  BSYNC B0 ;  /* 0x0000000000007941 */ /* 0x000fea0003800000 */
.L_x_982:
        /* <DEDUP_REMOVED lines=44> */
.L_x_985:
[----:B------:R-:W-:Y:S05]  /*3070*/  BSYNC B0 ;  /* 0x0000000000007941 */ /* 0x000fea0003800000 */
.L_x_984:
        /* <DEDUP_REMOVED lines=30> */
.L_x_987:
[----:B------:R-:W-:Y:S05]  /*3260*/  BSYNC B0 ;  /* 0x0000000000007941 */ /* 0x000fea0003800000 */
.L_x_986:
        /* <DEDUP_REMOVED lines=37> */
.L_x_989:
[----:B------:R-:W-:Y:S05]  /*34c0*/  BSYNC B0 ;  /* 0x0000000000007941 */ /* 0x000fea0003800000 */
.L_x_988:
        /* <DEDUP_REMOVED lines=27> */
.L_x_991:
[----:B------:R-:W-:Y:S05]  /*3680*/  BSYNC B0 ;  /* 0x0000000000007941 */ /* 0x000fea0003800000 */
.L_x_990:
        /* <DEDUP_REMOVED lines=40> */
.L_x_993:
[----:B------:R-:W-:Y:S05]  /*3910*/  BSYNC B0 ;  /* 0x0000000000007941 */ /* 0x000fea0003800000 */
.L_x_992:
        /* <DEDUP_REMOVED lines=57> */
.L_x_995:
[----:B------:R-:W-:Y:S05]  /*3cb0*/  BSYNC B0 ;  /* 0x0000000000007941 */ /* 0x000fea0003800000 */
.L_x_994:
        /* <DEDUP_REMOVED lines=44> */
.L_x_997:
[----:B------:R-:W-:Y:S05]  /*3f80*/  BSYNC B0 ;  /* 0x0000000000007941 */ /* 0x000fea0003800000 */
.L_x_996:
        /* <DEDUP_REMOVED lines=14> */
[----:B------:R-:W-:Y:S01]  /*4070*/  ULDC UR26, c[0x0][0x398] ;  /* 0x0000e600001a7ab9 */ /* 0x000fe20000000800 */
[----:B------:R-:W-:Y:S01]  /*4080*/  ULDC UR28, c[0x0][0x2dc] ;  /* 0x0000b700001c7ab9 */ /* 0x000fe20000000800 */
[----:B------:R-:W-:-:S05]  /*4090*/  ULDC UR20, c[0x0][0x2ec] ;  /* 0x0000bb0000147ab9 */ /* 0x000fca0000000800 */
        /* <DEDUP_REMOVED lines=9> */
[----:B---3--:R-:W-:Y:S02]  /*4130*/  IMAD.MOV.U32 R6, RZ, RZ, 0x7f800000 ;  /* 0x7f800000ff067424 */ /* 0x008fe400078e00ff */
[----:B------:R-:W3:Y:S01]  /*4140*/  @!P6 LDG.E R7, desc[UR8][R4.64] ;  /* 0x000000080407e981 */ /* 0x000ee2000c1e1900 */
[----:B------:R-:W-:Y:S02]  /*4150*/  @UP1 ULEA UR14, UP0, UR10, UR14, 0x2 ;  /* 0x0000000e0a0e1291 */ /* 0x000fe4000f80103f */
[----:B------:R-:W-:Y:S01]  /*4160*/  @UP1 UIADD3 UR5, UR11, UR5, URZ ;  /* 0x000000050b051290 */ /* 0x000fe2000fffe03f */
[----:B------:R1:W3:Y:S01]  /*4170*/  @!P5 LDG.E R6, desc[UR8][R4.64+0x20] ;  /* 0x000020080406d981 */ /* 0x0002e2000c1e1900 */
[----:B------:R-:W-:-:S02]  /*4180*/  IMAD.MOV.U32 R240, RZ, RZ, 0x20 ;  /* 0x00000020fff07424 */ /* 0x000fc400078e00ff */
[----:B------:R-:W-:Y:S01]  /*4190*/  @UP1 ULEA.HI.X UR15, UR10, UR15, UR5, 0x2, UP0 ;  /* 0x0000000f0a0f1291 */ /* 0x000fe200080f1405 */
[----:B------:R-:W-:Y:S06]  /*41a0*/  BAR.SYNC.DEFER_BLOCKING 0x0 ;  /* 0x0000000000007b1d */ /* 0x000fec0000010000 */
[----:B------:R-:W-:Y:S01]  /*41b0*/  @UP1 ULDC UR5, c[0x0][0x2e8] ;  /* 0x0000ba0000051ab9 */ /* 0x000fe20000000800 */
[----:B------:R-:W-:Y:S01]  /*41c0*/  UIADD3 UR22, UR32, UR13, URZ ;  /* 0x0000000d20167290 */ /* 0x000fe2000fffe03f */
        /* <DEDUP_REMOVED lines=13> */
[----:B-1----:R-:W-:Y:S01]  /*42a0*/  IMAD.U32 R4, RZ, RZ, UR14 ;  /* 0x0000000eff047e24 */ /* 0x002fe2000f8e00ff */
[----:B------:R-:W-:Y:S01]  /*42b0*/  CS2R R120, SRZ ;  /* 0x0000000000787805 */ /* 0x000fe2000001ff00 */
[----:B------:R-:W-:Y:S01]  /*42c0*/  IMAD.U32 R5, RZ, RZ, UR15 ;  /* 0x0000000fff057e24 */ /* 0x000fe2000f8e00ff */
[----:B------:R-:W1:Y:S01]  /*42d0*/  LDSM.16.M88.4 R164, [R252] ;  /* 0x00000000fca4783b */ /* 0x000e620000000200 */
[----:B------:R-:W-:-:S02]  /*42e0*/  CS2R R118, SRZ ;  /* 0x0000000000767805 */ /* 0x000fc4000001ff00 */
[----:B------:R-:W-:Y:S02]  /*42f0*/  CS2R R116, SRZ ;  /* 0x0000000000747805 */ /* 0x000fe4000001ff00 */
[----:B------:R-:W-:Y:S01]  /*4300*/  CS2R R110, SRZ ;  /* 0x00000000006e7805 */ /* 0x000fe2000001ff00 */
[----:B------:R2:W3:Y:S01]  /*4310*/  @P0 LDG.E R11, desc[UR8][R4.64] ;  /* 0x00000008040b0981 */ /* 0x0004e2000c1e1900 */
        /* <DEDUP_REMOVED lines=22> */
[----:B------:R-:W-:Y:S02]  /*4480*/  CS2R R50, SRZ ;  /* 0x0000000000327805 */ /* 0x000fe4000001ff00 */
[----:B------:R-:W-:Y:S02]  /*4490*/  CS2R R48, SRZ ;  /* 0x0000000000307805 */ /* 0x000fe4000001ff00 */
[----:B--2---:R-:W-:Y:S02]  /*44a0*/  LEA.HI R5, R28, R29, RZ, 0x4 ;  /* 0x0000001d1c057211 */ /* 0x004fe400078f20ff */
[----:B------:R-:W-:Y:S02]  /*44b0*/  CS2R R42, SRZ ;  /* 0x00000000002a7805 */ /* 0x000fe4000001ff00 */
[----:B------:R-:W-:-:S02]  /*44c0*/  LOP3.LUT R4, R25, 0xfffffff8, RZ, 0xc0, !PT ;  /* 0xfffffff819047812 */ /* 0x000fc400078ec0ff */
[----:B------:R-:W-:Y:S02]  /*44d0*/  CS2R R40, SRZ ;  /* 0x0000000000287805 */ /* 0x000fe4000001ff00 */
[----:B------:R-:W-:Y:S02]  /*44e0*/  CS2R R38, SRZ ;  /* 0x0000000000267805 */ /* 0x000fe4000001ff00 */
[----:B------:R-:W-:Y:S02]  /*44f0*/  CS2R R36, SRZ ;  /* 0x0000000000247805 */ /* 0x000fe4000001ff00 */
[----:B----4-:R-:W-:Y:S01]  /*4500*/  CS2R R30, SRZ ;  /* 0x00000000001e7805 */ /* 0x010fe2000001ff00 */
[----:B------:R-:W-:Y:S01]  /*4510*/  IMAD.IADD R4, R29, 0x1, -R4 ;  /* 0x000000011d047824 */ /* 0x000fe200078e0a04 */
[----:B------:R-:W-:Y:S02]  /*4520*/  CS2R R34, SRZ ;  /* 0x0000000000227805 */ /* 0x000fe4000001ff00 */
[----:B------:R-:W-:-:S02]  /*4530*/  CS2R R32, SRZ ;  /* 0x0000000000207805 */ /* 0x000fc4000001ff00 */
[----:B------:R-:W-:Y:S01]  /*4540*/  CS2R R26, SRZ ;  /* 0x00000000001a7805 */ /* 0x000fe2000001ff00 */
[C---:B------:R-:W-:Y:S01]  /*4550*/  IMAD.SHL.U32 R9, R4.reuse, 0x40, RZ ;  /* 0x0000004004097824 */ /* 0x040fe200078e00ff */
[----:B------:R-:W-:Y:S02]  /*4560*/  LOP3.LUT P1, RZ, R4, 0x2, RZ, 0xc0, !PT ;  /* 0x0000000204ff7812 */ /* 0x000fe4000782c0ff */
[----:B------:R-:W-:Y:S02]  /*4570*/  CS2R R22, SRZ ;  /* 0x0000000000167805 */ /* 0x000fe4000001ff00 */
[----:B------:R-:W-:Y:S01]  /*4580*/  CS2R R20, SRZ ;  /* 0x0000000000147805 */ /* 0x000fe2000001ff00 */
[----:B------:R-:W-:Y:S01]  /*4590*/  ULDC UR12, c[0x0][0x394] ;  /* 0x0000e500000c7ab9 */ /* 0x000fe20000000800 */
[----:B------:R-:W-:Y:S01]  /*45a0*/  SEL R240, R240, 0xffffffe0, !P1 ;  /* 0xffffffe0f0f07807 */ /* 0x000fe20004800000 */
[----:B------:R-:W-:-:S04]  /*45b0*/  ULDC UR11, c[0x0][0x39c] ;  /* 0x0000e700000b7ab9 */ /* 0x000fc80000000800 */
        /* <DEDUP_REMOVED lines=56> */
.L_x_1002:
[----:B---3--:R-:W2:Y:S01]  /*4940*/  LDL R96, [R1+0x8] ;  /* 0x0000080001607983 */ /* 0x008ea20000100800 */
[----:B------:R-:W-:Y:S01]  /*4950*/  USHF.L.U32 UR10, UR7, 0x6, URZ ;  /* 0x00000006070a7899 */ /* 0x000fe2000800063f */
[----:B------:R-:W-:Y:S02]  /*4960*/  ULDC UR12, c[0x0][0x394] ;  /* 0x0000e500000c7ab9 */ /* 0x000fe40000000800 */
        /* <DEDUP_REMOVED lines=12> */
[----:B------:R-:W-:Y:S04]  /*4a30*/  LDSM.16.M88.4 R84, [R252+-0x6000] ;  /* 0xffa00000fc54783b */ /* 0x000fe80000000200 */
[----:B--2---:R-:W-:Y:S04]  /*4a40*/  LDSM.16.M88.4 R16, [R96] ;  /* 0x000000006010783b */ /* 0x004fe80000000200 */
[----:B----4-:R-:W2:Y:S04]  /*4a50*/  LDSM.16.M88.4 R8, [R95+0xc000] ;  /* 0x00c000005f08783b */ /* 0x010ea80000000200 */
[----:B------:R-:W4:Y:S04]  /*4a60*/  LDSM.16.M88.4 R68, [R95+0xc800] ;  /* 0x00c800005f44783b */ /* 0x000f280000000200 */
[----:B---3--:R-:W-:Y:S04]  /*4a70*/  LDSM.16.M88.4 R72, [R92] ;  /* 0x000000005c48783b */ /* 0x008fe80000000200 */
[----:B------:R-:W3:Y:S04]  /*4a80*/  LDSM.16.M88.4 R76, [R91+-0x6000] ;  /* 0xffa000005b4c783b */ /* 0x000ee80000000200 */
[----:B------:R-:W1:Y:S01]  /*4a90*/  LDSM.16.M88.4 R80, [R91+-0x5800] ;  /* 0xffa800005b50783b */ /* 0x000e620000000200 */
[C---:B--2---:R-:W-:Y:S06]  /*4aa0*/  HMMA.16816.F32 R4, R16.reuse, R8, RZ ;  /* 0x000000081004723c */ /* 0x044fec00000018ff */
[C---:B------:R-:W-:Y:S06]  /*4ab0*/  HMMA.16816.F32 R8, R16.reuse, R10, RZ ;  /* 0x0000000a1008723c */ /* 0x040fec00000018ff */
[C---:B----4-:R-:W-:Y:S06]  /*4ac0*/  HMMA.16816.F32 R12, R16.reuse, R68, RZ ;  /* 0x00000044100c723c */ /* 0x050fec00000018ff */
[----:B------:R-:W-:Y:S01]  /*4ad0*/  HMMA.16816.F32 R16, R16, R70, RZ ;  /* 0x000000461010723c */ /* 0x000fe200000018ff */
[----:B------:R-:W2:Y:S05]  /*4ae0*/  LDSM.16.M88.4 R68, [R90] ;  /* 0x000000005a44783b */ /* 0x000eaa0000000200 */
[C---:B---3--:R-:W-:Y:S06]  /*4af0*/  HMMA.16816.F32 R4, R72.reuse, R76, R4 ;  /* 0x0000004c4804723c */ /* 0x048fec0000001804 */
[C---:B------:R-:W-:Y:S01]  /*4b00*/  HMMA.16816.F32 R8, R72.reuse, R78, R8 ;  /* 0x0000004e4808723c */ /* 0x040fe20000001808 */
[----:B------:R-:W3:Y:S05]  /*4b10*/  LDSM.16.M88.4 R76, [R252+-0x5800] ;  /* 0xffa80000fc4c783b */ /* 0x000eea0000000200 */
[C---:B-1----:R-:W-:Y:S06]  /*4b20*/  HMMA.16816.F32 R12, R72.reuse, R80, R12 ;  /* 0x00000050480c723c */ /* 0x042fec000000180c */
[----:B------:R-:W-:Y:S01]  /*4b30*/  HMMA.16816.F32 R16, R72, R82, R16 ;  /* 0x000000524810723c */ /* 0x000fe20000001810 */
[----:B------:R-:W-:Y:S04]  /*4b40*/  LDSM.16.M88.4 R72, [R89] ;  /* 0x000000005948783b */ /* 0x000fe80000000200 */
[----:B------:R-:W1:Y:S01]  /*4b50*/  LDSM.16.M88.4 R80, [R88] ;  /* 0x000000005850783b */ /* 0x000e620000000200 */
[C---:B--2---:R-:W-:Y:S06]  /*4b60*/  HMMA.16816.F32 R4, R68.reuse, R84, R4 ;  /* 0x000000544404723c */ /* 0x044fec0000001804 */
[C---:B------:R-:W-:Y:S01]  /*4b70*/  HMMA.16816.F32 R8, R68.reuse, R86, R8 ;  /* 0x000000564408723c */ /* 0x040fe20000001808 */
[----:B------:R-:W2:Y:S05]  /*4b80*/  LDSM.16.M88.4 R84, [R88+0x800] ;  /* 0x000800005854783b */ /* 0x000eaa0000000200 */
[C---:B---3--:R-:W-:Y:S06]  /*4b90*/  HMMA.16816.F32 R12, R68.reuse, R76, R12 ;  /* 0x0000004c440c723c */ /* 0x048fec000000180c */
[----:B------:R-:W-:Y:S01]  /*4ba0*/  HMMA.16816.F32 R16, R68, R78, R16 ;  /* 0x0000004e4410723c */ /* 0x000fe20000001810 */
[----:B------:R-:W-:Y:S04]  /*4bb0*/  LDSM.16.M88.4 R68, [R96+0x2000] ;  /* 0x002000006044783b */ /* 0x000fe80000000200 */
[----:B------:R-:W3:Y:S01]  /*4bc0*/  LDSM.16.M88.4 R76, [R95+0xe000] ;  /* 0x00e000005f4c783b */ /* 0x000ee20000000200 */
[C---:B-1----:R-:W-:Y:S06]  /*4bd0*/  HMMA.16816.F32 R4, R72.reuse, R80, R4 ;  /* 0x000000504804723c */ /* 0x042fec0000001804 */
[C---:B------:R-:W-:Y:S01]  /*4be0*/  HMMA.16816.F32 R8, R72.reuse, R82, R8 ;  /* 0x000000524808723c */ /* 0x040fe20000001808 */
[----:B------:R-:W1:Y:S05]  /*4bf0*/  LDSM.16.M88.4 R80, [R95+0xe800] ;  /* 0x00e800005f50783b */ /* 0x000e6a0000000200 */
[C---:B--2---:R-:W-:Y:S06]  /*4c00*/  HMMA.16816.F32 R12, R72.reuse, R84, R12 ;  /* 0x00000054480c723c */ /* 0x044fec000000180c */
[----:B------:R-:W-:Y:S01]  /*4c10*/  HMMA.16816.F32 R16, R72, R86, R16 ;  /* 0x000000564810723c */ /* 0x000fe20000001810 */
[----:B------:R-:W-:Y:S04]  /*4c20*/  LDSM.16.M88.4 R72, [R92+0x2000] ;  /* 0x002000005c48783b */ /* 0x000fe80000000200 */
[----:B------:R-:W-:Y:S01]  /*4c30*/  LDSM.16.M88.4 R84, [R91+-0x3800] ;  /* 0xffc800005b54783b */ /* 0x000fe20000000200 */
[C---:B---3--:R-:W-:Y:S06]  /*4c40*/  HMMA.16816.F32 R4, R68.reuse, R76, R4 ;  /* 0x0000004c4404723c */ /* 0x048fec0000001804 */
[C---:B------:R-:W-:Y:S01]  /*4c50*/  HMMA.16816.F32 R8, R68.reuse, R78, R8 ;  /* 0x0000004e4408723c */ /* 0x040fe20000001808 */
[----:B------:R-:W2:Y:S05]  /*4c60*/  LDSM.16.M88.4 R76, [R91+-0x4000] ;  /* 0xffc000005b4c783b */ /* 0x000eaa0000000200 */
[C---:B-1----:R-:W-:Y:S06]  /*4c70*/  HMMA.16816.F32 R12, R68.reuse, R80, R12 ;  /* 0x00000050440c723c */ /* 0x042fec000000180c */
[----:B------:R-:W-:Y:S01]  /*4c80*/  HMMA.16816.F32 R16, R68, R82, R16 ;  /* 0x000000524410723c */ /* 0x000fe20000001810 */
[----:B------:R-:W-:Y:S04]  /*4c90*/  LDSM.16.M88.4 R68, [R90+0x2000] ;  /* 0x002000005a44783b */ /* 0x000fe80000000200 */
[----:B------:R-:W-:Y:S01]  /*4ca0*/  LDSM.16.M88.4 R80, [R252+-0x3800] ;  /* 0xffc80000fc50783b */ /* 0x000fe20000000200 */
[C---:B--2---:R-:W-:Y:S06]  /*4cb0*/  HMMA.16816.F32 R4, R72.reuse, R76, R4 ;  /* 0x0000004c4804723c */ /* 0x044fec0000001804 */
[C---:B------:R-:W-:Y:S01]  /*4cc0*/  HMMA.16816.F32 R8, R72.reuse, R78, R8 ;  /* 0x0000004e4808723c */ /* 0x040fe20000001808 */
[----:B------:R-:W1:Y:S05]  /*4cd0*/  LDSM.16.M88.4 R76, [R252+-0x4000] ;  /* 0xffc00000fc4c783b */ /* 0x000e6a0000000200 */
[C---:B------:R-:W-:Y:S06]  /*4ce0*/  HMMA.16816.F32 R12, R72.reuse, R84, R12 ;  /* 0x00000054480c723c */ /* 0x040fec000000180c */
[----:B------:R-:W-:Y:S01]  /*4cf0*/  HMMA.16816.F32 R16, R72, R86, R16 ;  /* 0x000000564810723c */ /* 0x000fe20000001810 */
[----:B------:R-:W-:Y:S04]  /*4d00*/  LDSM.16.M88.4 R72, [R89+0x2000] ;  /* 0x002000005948783b */ /* 0x000fe80000000200 */
[----:B------:R-:W-:Y:S01]  /*4d10*/  LDSM.16.M88.4 R84, [R88+0x2800] ;  /* 0x002800005854783b */ /* 0x000fe20000000200 */
[C---:B-1----:R-:W-:Y:S06]  /*4d20*/  HMMA.16816.F32 R4, R68.reuse, R76, R4 ;  /* 0x0000004c4404723c */ /* 0x042fec0000001804 */
[C---:B------:R-:W-:Y:S01]  /*4d30*/  HMMA.16816.F32 R8, R68.reuse, R78, R8 ;  /* 0x0000004e4408723c */ /* 0x040fe20000001808 */
[----:B------:R-:W1:Y:S05]  /*4d40*/  LDSM.16.M88.4 R76, [R88+0x2000] ;  /* 0x00200000584c783b */ /* 0x000e6a0000000200 */
[C---:B------:R-:W-:Y:S06]  /*4d50*/  HMMA.16816.F32 R12, R68.reuse, R80, R12 ;  /* 0x00000050440c723c */ /* 0x040fec000000180c */
[----:B------:R-:W-:Y:S01]  /*4d60*/  HMMA.16816.F32 R16, R68, R82, R16 ;  /* 0x000000524410723c */ /* 0x000fe20000001810 */
[----:B------:R-:W-:Y:S04]  /*4d70*/  LDSM.16.M88.4 R68, [R96+0x4000] ;  /* 0x004000006044783b */ /* 0x000fe80000000200 */
[----:B------:R-:W2:Y:S01]  /*4d80*/  LDSM.16.M88.4 R80, [R95+0x10000] ;  /* 0x010000005f50783b */ /* 0x000ea20000000200 */
[C---:B-1----:R-:W-:Y:S06]  /*4d90*/  HMMA.16816.F32 R4, R72.reuse, R76, R4 ;  /* 0x0000004c4804723c */ /* 0x042fec0000001804 */
[C---:B------:R-:W-:Y:S01]  /*4da0*/  HMMA.16816.F32 R8, R72.reuse, R78, R8 ;  /* 0x0000004e4808723c */ /* 0x040fe20000001808 */
[----:B------:R-:W1:Y:S05]  /*4db0*/  LDSM.16.M88.4 R76, [R95+0x10800] ;  /* 0x010800005f4c783b */ /* 0x000e6a0000000200 */
[C---:B------:R-:W-:Y:S06]  /*4dc0*/  HMMA.16816.F32 R12, R72.reuse, R84, R12 ;  /* 0x00000054480c723c */ /* 0x040fec000000180c */
[----:B------:R-:W-:Y:S01]  /*4dd0*/  HMMA.16816.F32 R16, R72, R86, R16 ;  /* 0x000000564810723c */ /* 0x000fe20000001810 */
[----:B------:R-:W3:Y:S05]  /*4de0*/  LDL R86, [R1+0x88] ;  /* 0x0000880001567983 */ /* 0x000eea0000100800 */
[C---:B--2---:R-:W-:Y:S05]  /*4df0*/  HMMA.16816.F32 R4, R68.reuse, R80, R4 ;  /* 0x000000504404723c */ /* 0x044fea0000001804 */
[----:B------:R-:W-:Y:S01]  /*4e00*/  IADD3 R72, P0, R94, UR19, RZ ;  /* 0x000000135e487c10 */ /* 0x000fe2000ff1e0ff */
[C---:B------:R-:W-:Y:S01]  /*4e10*/  HMMA.16816.F32 R8, R68.reuse, R82, R8 ;  /* 0x000000524408723c */ /* 0x040fe20000001808 */
[----:B------:R-:W-:Y:S04]  /*4e20*/  LDSM.16.M88.4 R80, [R91+-0x2000] ;  /* 0xffe000005b50783b */ /* 0x000fe80000000200 */
[----:B------:R-:W-:Y:S05]  /*4e30*/  IADD3.X R73, R93, UR18, RZ, P0, !PT ;  /* 0x000000125d497c10 */ /* 0x000fea00087fe4ff */
[----:B-----5:R-:W5:Y:S04]  /*4e40*/  LDG.E R85, desc[UR8][R72.64] ;  /* 0x0000000848557981 */ /* 0x020f68000c1e1900 */
[----:B------:R2:W5:Y:S01]  /*4e50*/  LDG.E R84, desc[UR8][R72.64+0x20] ;  /* 0x0000200848547981 */ /* 0x000562000c1e1900 */
[C---:B-1----:R-:W-:Y:S06]  /*4e60*/  HMMA.16816.F32 R12, R68.reuse, R76, R12 ;  /* 0x0000004c440c723c */ /* 0x042fec000000180c */
[----:B------:R-:W-:Y:S01]  /*4e70*/  HMMA.16816.F32 R16, R68, R78, R16 ;  /* 0x0000004e4410723c */ /* 0x000fe20000001810 */
[----:B------:R-:W-:Y:S04]  /*4e80*/  LDSM.16.M88.4 R68, [R91+-0x1800] ;  /* 0xffe800005b44783b */ /* 0x000fe80000000200 */
[----:B------:R-:W-:Y:S04]  /*4e90*/  LDSM.16.M88.4 R76, [R90+0x4000] ;  /* 0x004000005a4c783b */ /* 0x000fe80000000200 */
[----:B--2---:R-:W1:Y:S02]  /*4ea0*/  LDSM.16.M88.4 R72, [R92+0x4000] ;  /* 0x004000005c48783b */ /* 0x004e640000000200 */
[C---:B-1----:R-:W-:Y:S06]  /*4eb0*/  HMMA.16816.F32 R4, R72.reuse, R80, R4 ;  /* 0x000000504804723c */ /* 0x042fec0000001804 */
[C---:B------:R-:W-:Y:S01]  /*4ec0*/  HMMA.16816.F32 R8, R72.reuse, R82, R8 ;  /* 0x000000524808723c */ /* 0x040fe20000001808 */
[----:B------:R-:W1:Y:S05]  /*4ed0*/  LDSM.16.M88.4 R80, [R252+-0x2000] ;  /* 0xffe00000fc50783b */ /* 0x000e6a0000000200 */
[C---:B------:R-:W-:Y:S06]  /*4ee0*/  HMMA.16816.F32 R12, R72.reuse, R68, R12 ;  /* 0x00000044480c723c */ /* 0x040fec000000180c */
[----:B------:R-:W-:Y:S01]  /*4ef0*/  HMMA.16816.F32 R16, R72, R70, R16 ;  /* 0x000000464810723c */ /* 0x000fe20000001810 */
[----:B------:R-:W2:Y:S04]  /*4f00*/  LDSM.16.M88.4 R68, [R252+-0x1800] ;  /* 0xffe80000fc44783b */ /* 0x000ea80000000200 */
[----:B------:R-:W-:Y:S01]  /*4f10*/  LDSM.16.M88.4 R72, [R89+0x4000] ;  /* 0x004000005948783b */ /* 0x000fe20000000200 */
[C---:B-1----:R-:W-:Y:S06]  /*4f20*/  HMMA.16816.F32 R4, R76.reuse, R80, R4 ;  /* 0x000000504c04723c */ /* 0x042fec0000001804 */
[C---:B------:R-:W-:Y:S01]  /*4f30*/  HMMA.16816.F32 R8, R76.reuse, R82, R8 ;  /* 0x000000524c08723c */ /* 0x040fe20000001808 */
[----:B------:R-:W1:Y:S05]  /*4f40*/  LDSM.16.M88.4 R80, [R88+0x4000] ;  /* 0x004000005850783b */ /* 0x000e6a0000000200 */
[C---:B--2---:R-:W-:Y:S06]  /*4f50*/  HMMA.16816.F32 R12, R76.reuse, R68, R12 ;  /* 0x000000444c0c723c */ /* 0x044fec000000180c */
[----:B------:R-:W-:Y:S01]  /*4f60*/  HMMA.16816.F32 R16, R76, R70, R16 ;  /* 0x000000464c10723c */ /* 0x000fe20000001810 */
[----:B------:R-:W2:Y:S05]  /*4f70*/  LDSM.16.M88.4 R68, [R88+0x4800] ;  /* 0x004800005844783b */ /* 0x000eaa0000000200 */
[C---:B-1----:R-:W-:Y:S06]  /*4f80*/  HMMA.16816.F32 R4, R72.reuse, R80, R4 ;  /* 0x000000504804723c */ /* 0x042fec0000001804 */
[C---:B------:R-:W-:Y:S06]  /*4f90*/  HMMA.16816.F32 R8, R72.reuse, R82, R8 ;  /* 0x000000524808723c */ /* 0x040fec0000001808 */
[C---:B--2---:R-:W-:Y:S06]  /*4fa0*/  HMMA.16816.F32 R12, R72.reuse, R68, R12 ;  /* 0x00000044480c723c */ /* 0x044fec000000180c */
[----:B------:R-:W-:Y:S06]  /*4fb0*/  HMMA.16816.F32 R16, R72, R70, R16 ;  /* 0x000000464810723c */ /* 0x000fec0000001810 */
[----:B------:R-:W-:Y:S01]  /*4fc0*/  FMUL.FTZ R7, R7, UR11 ;  /* 0x0000000b07077c20 */ /* 0x000fe20008410000 */
[----:B------:R-:W-:Y:S01]  /*4fd0*/  FMUL.FTZ R4, R4, UR11 ;  /* 0x0000000b04047c20 */ /* 0x000fe20008410000 */
[----:B------:R-:W-:Y:S02]  /*4fe0*/  FMUL.FTZ R6, R6, UR11 ;  /* 0x0000000b06067c20 */ /* 0x000fe40008410000 */
[----:B------:R-:W-:Y:S01]  /*4ff0*/  MUFU.TANH R79, R7 ;  /* 0x00000007004f7308 */ /* 0x000fe20000002400 */
[----:B------:R-:W-:Y:S01]  /*5000*/  FMUL.FTZ R5, R5, UR11 ;  /* 0x0000000b05057c20 */ /* 0x000fe20008410000 */
[----:B------:R-:W-:Y:S01]  /*5010*/  FMUL.FTZ R10, R10, UR11 ;  /* 0x0000000b0a0a7c20 */ /* 0x000fe20008410000 */
[----:B------:R-:W-:Y:S01]  /*5020*/  FMUL.FTZ R11, R11, UR11 ;  /* 0x0000000b0b0b7c20 */ /* 0x000fe20008410000 */
[----:B------:R-:W-:Y:S01]  /*5030*/  FMUL.FTZ R8, R8, UR11 ;  /* 0x0000000b08087c20 */ /* 0x000fe20008410000 */
[----:B------:R-:W-:Y:S05]  /*5040*/  FMUL.FTZ R76, R9, UR11 ;  /* 0x0000000b094c7c20 */ /* 0x000fea0008410000 */
[----:B------:R-:W-:Y:S01]  /*5050*/  MUFU.TANH R7, R4 ;  /* 0x0000000400077308 */ /* 0x000fe20000002400 */
[----:B------:R-:W-:Y:S01]  /*5060*/  FMUL.FTZ R14, R14, UR11 ;  /* 0x0000000b0e0e7c20 */ /* 0x000fe20008410000 */
[----:B------:R-:W-:Y:S01]  /*5070*/  FMUL.FTZ R15, R15, UR11 ;  /* 0x0000000b0f0f7c20 */ /* 0x000fe20008410000 */
[----:B------:R-:W-:Y:S01]  /*5080*/  FMUL.FTZ R12, R12, UR11 ;  /* 0x0000000b0c0c7c20 */ /* 0x000fe20008410000 */
[----:B------:R-:W-:Y:S01]  /*5090*/  FMUL.FTZ R16, R16, UR11 ;  /* 0x0000000b10107c20 */ /* 0x000fe20008410000 */
[----:B------:R-:W-:Y:S05]  /*50a0*/  FMUL.FTZ R72, R18, UR11 ;  /* 0x0000000b12487c20 */ /* 0x000fea0008410000 */
[----:B------:R-:W-:Y:S01]  /*50b0*/  MUFU.TANH R78, R6 ;  /* 0x00000006004e7308 */ /* 0x000fe20000002400 */
[----:B------:R-:W-:Y:S09]  /*50c0*/  FMUL.FTZ R87, R19, UR11 ;  /* 0x0000000b13577c20 */ /* 0x000ff20008410000 */
[----:B------:R-:W-:Y:S10]  /*50d0*/  MUFU.TANH R83, R5 ;  /* 0x0000000500537308 */ /* 0x000ff40000002400 */
[----:B------:R-:W-:Y:S10]  /*50e0*/  MUFU.TANH R77, R10 ;  /* 0x0000000a004d7308 */ /* 0x000ff40000002400 */
[----:B------:R-:W1:Y:S10]  /*50f0*/  MUFU.TANH R73, R11 ;  /* 0x0000000b00497308 */ /* 0x000e740000002400 */
[----:B------:R-:W2:Y:S10]  /*5100*/  MUFU.TANH R74, R8 ;  /* 0x00000008004a7308 */ /* 0x000eb40000002400 */
[----:B------:R-:W-:Y:S01]  /*5110*/  MUFU.TANH R75, R76 ;  /* 0x0000004c004b7308 */ /* 0x000fe20000002400 */
[----:B-1----:R-:W-:Y:S04]  /*5120*/  FFMA.FTZ R19, -R73, R73, 1 ;  /* 0x3f80000049137423 */ /* 0x002fe80000010149 */
[----:B------:R-:W-:Y:S05]  /*5130*/  FMUL.FTZ R96, R19, UR11 ;  /* 0x0000000b13607c20 */ /* 0x000fea0008410000 */
[----:B------:R-:W-:Y:S10]  /*5140*/  MUFU.TANH R76, R14 ;  /* 0x0000000e004c7308 */ /* 0x000ff40000002400 */
[----:B------:R-:W-:Y:S10]  /*5150*/  MUFU.TANH R82, R15 ;  /* 0x0000000f00527308 */ /* 0x000ff40000002400 */
[----:B------:R1:W4:Y:S01]  /*5160*/  MUFU.TANH R80, R16 ;  /* 0x0000001000507308 */ /* 0x0003220000002400 */
[----:B---3--:R-:W-:Y:S01]  /*5170*/  IADD3 R4, R86, UR10, RZ ;  /* 0x0000000a56047c10 */ /* 0x008fe2000fffe0ff */
[----:B------:R-:W-:Y:S08]  /*5180*/  FMUL.FTZ R86, R17, UR11 ;  /* 0x0000000b11567c20 */ /* 0x000ff00008410000 */
[----:B------:R3:W4:Y:S01]  /*5190*/  MUFU.TANH R81, R12 ;  /* 0x0000000c00517308 */ /* 0x0007220000002400 */
[----:B------:R-:W-:Y:S01]  /*51a0*/  FFMA.FTZ R17, -R78, R78, 1 ;  /* 0x3f8000004e117423 */ /* 0x000fe2000001014e */
[C---:B------:R-:W-:Y:S02]  /*51b0*/  IADD3 R6, R4.reuse, 0x8, RZ ;  /* 0x0000000804067810 */ /* 0x040fe40007ffe0ff */
[----:B------:R-:W-:Y:S01]  /*51c0*/  IADD3 R5, R4, 0x7, RZ ;  /* 0x0000000704057810 */ /* 0x000fe20007ffe0ff */
[----:B------:R-:W-:Y:S01]  /*51d0*/  FMUL.FTZ R94, R17, UR11 ;  /* 0x0000000b115e7c20 */ /* 0x000fe20008410000 */
[----:B------:R-:W-:Y:S01]  /*51e0*/  ISETP.GE.AND P1, PT, R6, RZ, PT ;  /* 0x000000ff0600720c */ /* 0x000fe20003f26270 */
[----:B-1----:R-:W-:Y:S01]  /*51f0*/  FFMA.FTZ R16, -R7, R7, 1 ;  /* 0x3f80000007107423 */ /* 0x002fe20000010107 */
[----:B------:R-:W-:Y:S01]  /*5200*/  ISETP.GE.AND P0, PT, R5, RZ, PT ;  /* 0x000000ff0500720c */ /* 0x000fe20003f06270 */
[----:B--2---:R-:W-:Y:S01]  /*5210*/  FFMA.FTZ R17, -R74, R74, 1 ;  /* 0x3f8000004a117423 */ /* 0x004fe2000001014a */
[C---:B------:R-:W-:Y:S02]  /*5220*/  IADD3 R70, R4.reuse, -0x1, RZ ;  /* 0xffffffff04467810 */ /* 0x040fe40007ffe0ff */
[C---:B------:R-:W-:Y:S01]  /*5230*/  IADD3 R69, R4.reuse, -0x8, RZ ;  /* 0xfffffff804457810 */ /* 0x040fe20007ffe0ff */
[----:B------:R-:W-:Y:S01]  /*5240*/  FMUL.FTZ R93, R17, UR11 ;  /* 0x0000000b115d7c20 */ /* 0x000fe20008410000 */
[C---:B------:R-:W-:Y:S02]  /*5250*/  IADD3 R68, R4.reuse, -0x9, RZ ;  /* 0xfffffff704447810 */ /* 0x040fe40007ffe0ff */
[C---:B------:R-:W-:Y:S02]  /*5260*/  IADD3 R11, R4.reuse, -0x10, RZ ;  /* 0xfffffff0040b7810 */ /* 0x040fe40007ffe0ff */
[C---:B------:R-:W-:Y:S02]  /*5270*/  IADD3 R10, R4.reuse, -0x11, RZ ;  /* 0xffffffef040a7810 */ /* 0x040fe40007ffe0ff */
[C---:B------:R-:W-:Y:S02]  /*5280*/  IADD3 R9, R4.reuse, -0x18, RZ ;  /* 0xffffffe804097810 */ /* 0x040fe40007ffe0ff */
[C---:B------:R-:W-:Y:S02]  /*5290*/  IADD3 R8, R4.reuse, -0x19, RZ ;  /* 0xffffffe704087810 */ /* 0x040fe40007ffe0ff */
[C---:B------:R-:W-:Y:S02]  /*52a0*/  @!P1 IADD3 R6, -R4.reuse, -0x8, RZ ;  /* 0xfffffff804069810 */ /* 0x040fe40007ffe1ff */
[----:B------:R-:W-:Y:S02]  /*52b0*/  @!P0 IADD3 R5, -R4, -0x7, RZ ;  /* 0xfffffff904058810 */ /* 0x000fe40007ffe1ff */
[----:B------:R-:W-:Y:S02]  /*52c0*/  ISETP.GE.AND P6, PT, R70, RZ, PT ;  /* 0x000000ff4600720c */ /* 0x000fe40003fc6270 */
[----:B------:R-:W-:Y:S02]  /*52d0*/  ISETP.GE.AND P5, PT, R69, RZ, PT ;  /* 0x000000ff4500720c */ /* 0x000fe40003fa6270 */
[----:B------:R-:W-:Y:S02]  /*52e0*/  ISETP.GE.AND P4, PT, R68, RZ, PT ;  /* 0x000000ff4400720c */ /* 0x000fe40003f86270 */
[----:B------:R-:W-:Y:S02]  /*52f0*/  ISETP.GE.AND P3, PT, R11, RZ, PT ;  /* 0x000000ff0b00720c */ /* 0x000fe40003f66270 */
[----:B------:R-:W-:Y:S02]  /*5300*/  ISETP.GE.AND P2, PT, R10, RZ, PT ;  /* 0x000000ff0a00720c */ /* 0x000fe40003f46270 */
[----:B------:R-:W-:Y:S02]  /*5310*/  ISETP.GE.AND P1, PT, R9, RZ, PT ;  /* 0x000000ff0900720c */ /* 0x000fe40003f26270 */
[----:B------:R-:W-:Y:S02]  /*5320*/  ISETP.GE.AND P0, PT, R8, RZ, PT ;  /* 0x000000ff0800720c */ /* 0x000fe40003f06270 */
[----:B------:R-:W-:Y:S02]  /*5330*/  IABS R14, R4 ;  /* 0x00000004000e7213 */ /* 0x000fe40000000000 */
[C---:B------:R-:W-:Y:S02]  /*5340*/  @!P6 IADD3 R70, -R4.reuse, 0x1, RZ ;  /* 0x000000010446e810 */ /* 0x040fe40007ffe1ff */
[C---:B------:R-:W-:Y:S02]  /*5350*/  @!P5 IADD3 R69, -R4.reuse, 0x8, RZ ;  /* 0x000000080445d810 */ /* 0x040fe40007ffe1ff */
[C---:B------:R-:W-:Y:S02]  /*5360*/  @!P4 IADD3 R68, -R4.reuse, 0x9, RZ ;  /* 0x000000090444c810 */ /* 0x040fe40007ffe1ff */
[C---:B------:R-:W-:Y:S02]  /*5370*/  @!P3 IADD3 R11, -R4.reuse, 0x10, RZ ;  /* 0x00000010040bb810 */ /* 0x040fe40007ffe1ff */
[C---:B------:R-:W-:Y:S02]  /*5380*/  @!P2 IADD3 R10, -R4.reuse, 0x11, RZ ;  /* 0x00000011040aa810 */ /* 0x040fe40007ffe1ff */
[C---:B------:R-:W-:Y:S02]  /*5390*/  @!P1 IADD3 R9, -R4.reuse, 0x18, RZ ;  /* 0x0000001804099810 */ /* 0x040fe40007ffe1ff */
[----:B------:R-:W-:Y:S01]  /*53a0*/  @!P0 IADD3 R8, -R4, 0x19, RZ ;  /* 0x0000001904088810 */ /* 0x000fe20007ffe1ff */
[----:B------:R-:W-:Y:S01]  /*53b0*/  FMUL.FTZ R4, R13, UR11 ;  /* 0x0000000b0d047c20 */ /* 0x000fe20008410000 */
[----:B------:R-:W-:Y:S02]  /*53c0*/  MOV R13, R14 ;  /* 0x0000000e000d7202 */ /* 0x000fe40000000f00 */
[----:B------:R-:W-:Y:S01]  /*53d0*/  I2FP.F32.S32 R14, R5 ;  /* 0x00000005000e7245 */ /* 0x000fe20000201400 */
[----:B------:R1:W-:Y:S01]  /*53e0*/  MUFU.TANH R18, R4 ;  /* 0x0000000400127308 */ /* 0x0003e20000002400 */
[----:B------:R-:W-:Y:S01]  /*53f0*/  I2FP.F32.S32 R71, R10 ;  /* 0x0000000a00477245 */ /* 0x000fe20000201400 */
[----:B------:R-:W-:Y:S01]  /*5400*/  FFMA.FTZ R10, -R79, R79, 1 ;  /* 0x3f8000004f0a7423 */ /* 0x000fe2000001014f */
[----:B------:R-:W-:Y:S01]  /*5410*/  I2FP.F32.S32 R15, R6 ;  /* 0x00000006000f7245 */ /* 0x000fe20000201400 */
[----:B------:R-:W-:Y:S01]  /*5420*/  FFMA.FTZ R14, R14, -UR5, R79 ;  /* 0x800000050e0e7c23 */ /* 0x000fe2000801004f */
[----:B------:R-:W-:Y:S01]  /*5430*/  I2FP.F32.S32 R13, R13 ;  /* 0x0000000d000d7245 */ /* 0x000fe20000201400 */
[----:B------:R-:W-:Y:S01]  /*5440*/  FMUL.FTZ R88, R10, UR11 ;  /* 0x0000000b0a587c20 */ /* 0x000fe20008410000 */
[----:B------:R-:W-:Y:S03]  /*5450*/  PLOP3.LUT P0, PT, PT, PT, UP0, 0x80, 0x0 ;  /* 0x000000000000781c */ /* 0x000fe60003f0f008 */
[----:B------:R2:W2:Y:S01]  /*5460*/  MUFU.TANH R79, R72 ;  /* 0x00000048004f7308 */ /* 0x0004a20000002400 */
[----:B------:R-:W-:Y:S01]  /*5470*/  FFMA.FTZ R15, R15, -UR5, R78 ;  /* 0x800000050f0f7c23 */ /* 0x000fe2000801004e */
[C---:B------:R-:W-:Y:S01]  /*5480*/  FFMA.FTZ R7, R13.reuse, -UR5, R7 ;  /* 0x800000050d077c23 */ /* 0x040fe20008010007 */
[----:B------:R-:W-:Y:S01]  /*5490*/  FFMA.FTZ R13, R13, -UR5, R77 ;  /* 0x800000050d0d7c23 */ /* 0x000fe2000801004d */
[----:B---3--:R-:W-:Y:S02]  /*54a0*/  I2FP.F32.S32 R12, R70 ;  /* 0x00000046000c7245 */ /* 0x008fe40000201400 */
[----:B------:R-:W-:Y:S01]  /*54b0*/  I2FP.F32.S32 R6, R11 ;  /* 0x0000000b00067245 */ /* 0x000fe20000201400 */
[----:B------:R-:W-:Y:S03]  /*54c0*/  FFMA.FTZ R11, -R83, R83, 1 ;  /* 0x3f800000530b7423 */ /* 0x000fe60000010153 */
[----:B------:R3:W3:Y:S01]  /*54d0*/  MUFU.TANH R78, R86 ;  /* 0x00000056004e7308 */ /* 0x0006e20000002400 */
[----:B------:R-:W-:Y:S01]  /*54e0*/  I2FP.F32.S32 R9, R9 ;  /* 0x0000000900097245 */ /* 0x000fe20000201400 */
[C---:B------:R-:W-:Y:S01]  /*54f0*/  FFMA.FTZ R70, R12.reuse, -UR5, R83 ;  /* 0x800000050c467c23 */ /* 0x040fe20008010053 */
[----:B------:R-:W-:Y:S01]  /*5500*/  I2FP.F32.S32 R5, R69 ;  /* 0x0000004500057245 */ /* 0x000fe20000201400 */
[----:B------:R-:W-:Y:S01]  /*5510*/  FMUL.FTZ R83, R11, UR11 ;  /* 0x0000000b0b537c20 */ /* 0x000fe20008410000 */
[----:B-1----:R-:W-:Y:S01]  /*5520*/  I2FP.F32.S32 R4, R68 ;  /* 0x0000004400047245 */ /* 0x002fe20000201400 */
[----:B----4-:R-:W-:Y:S01]  /*5530*/  FFMA.FTZ R17, R9, -UR5, R80 ;  /* 0x8000000509117c23 */ /* 0x010fe20008010050 */
[----:B------:R-:W-:Y:S01]  /*5540*/  I2FP.F32.S32 R8, R8 ;  /* 0x0000000800087245 */ /* 0x000fe20000201400 */
[----:B------:R-:W-:Y:S01]  /*5550*/  FFMA.FTZ R12, R12, -UR5, R73 ;  /* 0x800000050c0c7c23 */ /* 0x000fe20008010049 */
[----:B--2---:R-:W-:Y:S01]  /*5560*/  FFMA.FTZ R72, -R77, R77, 1 ;  /* 0x3f8000004d487423 */ /* 0x004fe2000001014d */
[C---:B------:R-:W-:Y:S01]  /*5570*/  FFMA.FTZ R69, R5.reuse, -UR5, R74 ;  /* 0x8000000505457c23 */ /* 0x040fe2000801004a */
[----:B------:R-:W1:Y:S01]  /*5580*/  MUFU.TANH R77, R87 ;  /* 0x00000057004d7308 */ /* 0x000e620000002400 */
[C---:B------:R-:W-:Y:S01]  /*5590*/  FFMA.FTZ R68, R4.reuse, -UR5, R75 ;  /* 0x8000000504447c23 */ /* 0x040fe2000801004b */
[----:B------:R-:W-:Y:S01]  /*55a0*/  FFMA.FTZ R11, R5, -UR5, R76 ;  /* 0x80000005050b7c23 */ /* 0x000fe2000801004c */
[----:B------:R-:W-:Y:S01]  /*55b0*/  FFMA.FTZ R10, R4, -UR5, R82 ;  /* 0x80000005040a7c23 */ /* 0x000fe20008010052 */
[----:B------:R-:W-:Y:S01]  /*55c0*/  FMUL.FTZ R97, R72, UR11 ;  /* 0x0000000b48617c20 */ /* 0x000fe20008410000 */
[----:B------:R-:W-:Y:S01]  /*55d0*/  FFMA.FTZ R19, R6, -UR5, R81 ;  /* 0x8000000506137c23 */ /* 0x000fe20008010051 */
[----:B---3--:R-:W-:Y:S01]  /*55e0*/  FMUL.FTZ R86, R16, UR11 ;  /* 0x0000000b10567c20 */ /* 0x008fe20008410000 */
[----:B------:R-:W-:Y:S01]  /*55f0*/  FFMA.FTZ R16, -R75, R75, 1 ;  /* 0x3f8000004b107423 */ /* 0x000fe2000001014b */
[----:B------:R-:W-:Y:S01]  /*5600*/  FFMA.FTZ R9, R6, -UR5, R79 ;  /* 0x8000000506097c23 */ /* 0x000fe2000801004f */
[----:B------:R-:W-:Y:S01]  /*5610*/  FFMA.FTZ R76, -R76, R76, 1 ;  /* 0x3f8000004c4c7423 */ /* 0x000fe2000001014c */
[----:B------:R-:W-:Y:S01]  /*5620*/  FFMA.FTZ R75, -R82, R82, 1 ;  /* 0x3f800000524b7423 */ /* 0x000fe20000010152 */
[----:B------:R-:W-:Y:S01]  /*5630*/  FMUL.FTZ R92, R16, UR11 ;  /* 0x0000000b105c7c20 */ /* 0x000fe20008410000 */
[----:B------:R-:W-:Y:S01]  /*5640*/  FFMA.FTZ R74, -R81, R81, 1 ;  /* 0x3f800000514a7423 */ /* 0x000fe20000010151 */
[----:B------:R-:W-:Y:S01]  /*5650*/  FFMA.FTZ R73, -R18, R18, 1 ;  /* 0x3f80000012497423 */ /* 0x000fe20000010112 */
[----:B------:R-:W-:Y:S01]  /*5660*/  FFMA.FTZ R72, -R80, R80, 1 ;  /* 0x3f80000050487423 */ /* 0x000fe20000010150 */
[----:B------:R-:W-:Y:S01]  /*5670*/  FFMA.FTZ R6, -R79, R79, 1 ;  /* 0x3f8000004f067423 */ /* 0x000fe2000001014f */
[----:B------:R-:W-:Y:S01]  /*5680*/  FFMA.FTZ R5, -R78, R78, 1 ;  /* 0x3f8000004e057423 */ /* 0x000fe2000001014e */
[----:B-1----:R-:W-:Y:S01]  /*5690*/  FFMA.FTZ R4, -R77, R77, 1 ;  /* 0x3f8000004d047423 */ /* 0x002fe2000001014d */
[----:B------:R-:W-:Y:S01]  /*56a0*/  FFMA.FTZ R16, R8, -UR5, R78 ;  /* 0x8000000508107c23 */ /* 0x000fe2000801004e */
[C---:B------:R-:W-:Y:S01]  /*56b0*/  FFMA.FTZ R18, R71.reuse, -UR5, R18 ;  /* 0x8000000547127c23 */ /* 0x040fe20008010012 */
[----:B------:R-:W-:Y:S01]  /*56c0*/  FFMA.FTZ R8, R71, -UR5, R77 ;  /* 0x8000000547087c23 */ /* 0x000fe2000801004d */
        /* <DEDUP_REMOVED lines=8> */
[----:B------:R-:W-:Y:S06]  /*5750*/  @!P0 BRA `(.L_x_998) ;  /* 0x0000000000248947 */ /* 0x000fec0003800000 */
        /* <DEDUP_REMOVED lines=9> */
.L_x_998:
[----:B------:R-:W2:Y:S01]  /*57f0*/  LDL R4, [R1+0x84] ;  /* 0x0000840001047983 */ /* 0x000ea20000100800 */
        /* <DEDUP_REMOVED lines=69> */
.L_x_999:
        /* <DEDUP_REMOVED lines=38> */
[----:B------:R-:W-:Y:S01]  /*5eb0*/  MUFU.EX2 R247, R70 ;  /* 0x0000004600f77308 */ /* 0x000fe20000000800 */
[----:B------:R-:W-:Y:S01]  /*5ec0*/  FFMA.FTZ R5, R16, UR20, -R5 ;  /* 0x0000001410057c23 */ /* 0x000fe20008010805 */
[--C-:B------:R-:W-:Y:S01]  /*5ed0*/  FFMA.FTZ R15, R15, UR20, -R4.reuse ;  /* 0x000000140f0f7c23 */ /* 0x100fe20008010804 */
[--C-:B------:R-:W-:Y:S01]  /*5ee0*/  FFMA.FTZ R14, R14, UR20, -R4.reuse ;  /* 0x000000140e0e7c23 */ /* 0x100fe20008010804 */
[--C-:B------:R-:W-:Y:S01]  /*5ef0*/  FFMA.FTZ R13, R13, UR20, -R4.reuse ;  /* 0x000000140d0d7c23 */ /* 0x100fe20008010804 */
[--C-:B------:R-:W-:Y:S01]  /*5f00*/  FFMA.FTZ R11, R11, UR20, -R4.reuse ;  /* 0x000000140b0b7c23 */ /* 0x100fe20008010804 */
[--C-:B------:R-:W-:Y:S01]  /*5f10*/  FFMA.FTZ R9, R9, UR20, -R4.reuse ;  /* 0x0000001409097c23 */ /* 0x100fe20008010804 */
[--C-:B------:R-:W-:Y:S03]  /*5f20*/  FFMA.FTZ R12, R12, UR20, -R4.reuse ;  /* 0x000000140c0c7c23 */ /* 0x100fe60008010804 */
[----:B------:R-:W1:Y:S01]  /*5f30*/  MUFU.EX2 R249, R7 ;  /* 0x0000000700f97308 */ /* 0x000e620000000800 */
[--C-:B------:R-:W-:Y:S01]  /*5f40*/  FFMA.FTZ R10, R10, UR20, -R4.reuse ;  /* 0x000000140a0a7c23 */ /* 0x100fe20008010804 */
[----:B------:R-:W-:Y:S01]  /*5f50*/  FFMA.FTZ R4, R8, UR20, -R4 ;  /* 0x0000001408047c23 */ /* 0x000fe20008010804 */
[----:B------:R-:W-:Y:S07]  /*5f60*/  PLOP3.LUT P0, PT, PT, PT, UP0, 0x80, 0x0 ;  /* 0x000000000000781c */ /* 0x000fee0003f0f008 */
[----:B------:R-:W-:Y:S10]  /*5f70*/  MUFU.EX2 R105, R5 ;  /* 0x0000000500697308 */ /* 0x000ff40000000800 */
[----:B------:R-:W-:Y:S01]  /*5f80*/  MUFU.EX2 R245, R15 ;  /* 0x0000000f00f57308 */ /* 0x000fe20000000800 */
[----:B-1----:R-:W-:Y:S09]  /*5f90*/  F2FP.F16.F32.PACK_AB R6, R247, R249 ;  /* 0x000000f9f706723e */ /* 0x002ff200000000ff */
[----:B------:R-:W1:Y:S10]  /*5fa0*/  MUFU.EX2 R99, R14 ;  /* 0x0000000e00637308 */ /* 0x000e740000000800 */
[----:B------:R-:W-:Y:S10]  /*5fb0*/  MUFU.EX2 R248, R69 ;  /* 0x0000004500f87308 */ /* 0x000ff40000000800 */
[----:B------:R-:W2:Y:S01]  /*5fc0*/  MUFU.EX2 R246, R68 ;  /* 0x0000004400f67308 */ /* 0x000ea20000000800 */
[----:B-1----:R-:W-:Y:S09]  /*5fd0*/  F2FP.F16.F32.PACK_AB R5, R99, R245 ;  /* 0x000000f56305723e */ /* 0x002ff200000000ff */
[----:B------:R2:W-:Y:S01]  /*5fe0*/  MUFU.EX2 R250, R4 ;  /* 0x0000000400fa7308 */ /* 0x0005e20000000800 */
[----:B----4-:R1:W-:Y:S04]  /*5ff0*/  STS [R103+0x14000], R6 ;  /* 0x0140000667007388 */ /* 0x0103e80000000800 */
[----:B------:R3:W-:Y:S05]  /*6000*/  STS [R103+0x14400], R5 ;  /* 0x0144000567007388 */ /* 0x0007ea0000000800 */
[----:B------:R-:W-:Y:S10]  /*6010*/  MUFU.EX2 R244, R13 ;  /* 0x0000000d00f47308 */ /* 0x000ff40000000800 */
[----:B------:R-:W4:Y:S01]  /*6020*/  MUFU.EX2 R98, R12 ;  /* 0x0000000c00627308 */ /* 0x000f220000000800 */
[----:B--2---:R-:W-:Y:S05]  /*6030*/  F2FP.F16.F32.PACK_AB R4, R246, R248 ;  /* 0x000000f8f604723e */ /* 0x004fea00000000ff */
[----:B------:R2:W-:Y:S04]  /*6040*/  STS [R102+0x14000], R4 ;  /* 0x0140000466007388 */ /* 0x0005e80000000800 */
[----:B------:R-:W-:Y:S10]  /*6050*/  MUFU.EX2 R109, R19 ;  /* 0x00000013006d7308 */ /* 0x000ff40000000800 */
[----:B------:R-:W1:Y:S01]  /*6060*/  MUFU.EX2 R108, R18 ;  /* 0x00000012006c7308 */ /* 0x000e620000000800 */
[----:B----4-:R-:W-:Y:S05]  /*6070*/  F2FP.F16.F32.PACK_AB R8, R98, R244 ;  /* 0x000000f46208723e */ /* 0x010fea00000000ff */
[----:B------:R-:W-:Y:S04]  /*6080*/  STS [R102+0x14400], R8 ;  /* 0x0144000866007388 */ /* 0x000fe80000000800 */
[----:B------:R-:W-:Y:S10]  /*6090*/  MUFU.EX2 R107, R11 ;  /* 0x0000000b006b7308 */ /* 0x000ff40000000800 */
[----:B------:R-:W4:Y:S01]  /*60a0*/  MUFU.EX2 R251, R10 ;  /* 0x0000000a00fb7308 */ /* 0x000f220000000800 */
[----:B-1----:R-:W-:Y:S05]  /*60b0*/  F2FP.F16.F32.PACK_AB R7, R108, R109 ;  /* 0x0000006d6c07723e */ /* 0x002fea00000000ff */
[----:B------:R-:W-:Y:S04]  /*60c0*/  STS [R101+0x14000], R7 ;  /* 0x0140000765007388 */ /* 0x000fe80000000800 */
[----:B------:R-:W3:Y:S10]  /*60d0*/  MUFU.EX2 R106, R17 ;  /* 0x00000011006a7308 */ /* 0x000ef40000000800 */
[----:B------:R-:W2:Y:S01]  /*60e0*/  MUFU.EX2 R104, R9 ;  /* 0x0000000900687308 */ /* 0x000ea20000000800 */
[----:B----4-:R-:W-:Y:S05]  /*60f0*/  F2FP.F16.F32.PACK_AB R6, R251, R107 ;  /* 0x0000006bfb06723e */ /* 0x010fea00000000ff */
[----:B------:R-:W-:Y:S01]  /*6100*/  STS [R101+0x14400], R6 ;  /* 0x0144000665007388 */ /* 0x000fe20000000800 */
[----:B---3--:R-:W-:Y:S05]  /*6110*/  F2FP.F16.F32.PACK_AB R5, R105, R106 ;  /* 0x0000006a6905723e */ /* 0x008fea00000000ff */
[----:B------:R-:W-:Y:S01]  /*6120*/  STS [R100+0x14000], R5 ;  /* 0x0140000564007388 */ /* 0x000fe20000000800 */
[----:B--2---:R-:W-:Y:S05]  /*6130*/  F2FP.F16.F32.PACK_AB R4, R250, R104 ;  /* 0x00000068fa04723e */ /* 0x004fea00000000ff */
        /* <DEDUP_REMOVED lines=67> */
[C---:B------:R-:W-:Y:S03]  /*6570*/  FADD.FTZ R6, -R84.reuse, R6 ;  /* 0x0000000654067221 */ /* 0x040fe60000010100 */
[C---:B------:R-:W-:Y:S01]  /*6580*/  FADD.FTZ R7, -R84.reuse, R7 ;  /* 0x0000000754077221 */ /* 0x040fe20000010100 */
[----:B------:R-:W-:Y:S01]  /*6590*/  FMUL.FTZ R4, R249, R4 ;  /* 0x00000004f9047220 */ /* 0x000fe20000410000 */
        /* <DEDUP_REMOVED lines=15> */
[----:B------:R-:W-:Y:S01]  /*6690*/  F2FP.F16.F32.PACK_AB R5, R5, R4 ;  /* 0x000000040505723e */ /* 0x000fe200000000ff */
[C---:B------:R-:W-:Y:S01]  /*66a0*/  FADD.FTZ R12, -R85.reuse, R12 ;  /* 0x0000000c550c7221 */ /* 0x040fe20000010100 */
[----:B------:R-:W-:Y:S01]  /*66b0*/  FADD.FTZ R13, -R85, R13 ;  /* 0x0000000d550d7221 */ /* 0x000fe20000010100 */
[----:B------:R-:W-:Y:S01]  /*66c0*/  FMUL.FTZ R6, R93, R71 ;  /* 0x000000475d067220 */ /* 0x000fe20000410000 */
[----:B------:R-:W-:Y:S01]  /*66d0*/  F2FP.F16.F32.PACK_AB R4, R10, R11 ;  /* 0x0000000b0a04723e */ /* 0x000fe200000000ff */
[----:B------:R2:W-:Y:S01]  /*66e0*/  STS [R103+0x12000], R5 ;  /* 0x0120000567007388 */ /* 0x0005e20000000800 */
[----:B------:R-:W-:Y:S01]  /*66f0*/  FMUL.FTZ R8, R92, R8 ;  /* 0x000000085c087220 */ /* 0x000fe20000410000 */
[C---:B------:R-:W-:Y:S01]  /*6700*/  FADD.FTZ R14, -R84.reuse, R14 ;  /* 0x0000000e540e7221 */ /* 0x040fe20000010100 */
[----:B------:R-:W-:Y:S01]  /*6710*/  FMUL.FTZ R69, R109, R12 ;  /* 0x0000000c6d457220 */ /* 0x000fe20000410000 */
[----:B------:R3:W-:Y:S01]  /*6720*/  STS [R103+0x12400], R4 ;  /* 0x0124000467007388 */ /* 0x0007e20000000800 */
[----:B------:R-:W-:Y:S01]  /*6730*/  FADD.FTZ R15, -R84, R15 ;  /* 0x0000000f540f7221 */ /* 0x000fe20000010100 */
[----:B------:R-:W-:Y:S01]  /*6740*/  FMUL.FTZ R12, R108, R13 ;  /* 0x0000000d6c0c7220 */ /* 0x000fe20000410000 */
[----:B------:R-:W-:Y:S01]  /*6750*/  FMUL.FTZ R7, R97, R70 ;  /* 0x0000004661077220 */ /* 0x000fe20000410000 */
[----:B------:R-:W-:Y:S01]  /*6760*/  FMUL.FTZ R9, R96, R9 ;  /* 0x0000000960097220 */ /* 0x000fe20000410000 */
[----:B------:R-:W-:Y:S01]  /*6770*/  F2FP.F16.F32.PACK_AB R8, R8, R6 ;  /* 0x000000060808723e */ /* 0x000fe200000000ff */
[----:B------:R-:W-:Y:S01]  /*6780*/  FMUL.FTZ R68, R107, R14 ;  /* 0x0000000e6b447220 */ /* 0x000fe20000410000 */
[C---:B------:R-:W-:Y:S01]  /*6790*/  FADD.FTZ R16, -R85.reuse, R16 ;  /* 0x0000001055107221 */ /* 0x040fe20000010100 */
[----:B------:R-:W-:Y:S01]  /*67a0*/  FADD.FTZ R17, -R85, R17 ;  /* 0x0000001155117221 */ /* 0x000fe20000010100 */
[----:B------:R-:W-:Y:S01]  /*67b0*/  FMUL.FTZ R13, R81, R69 ;  /* 0x00000045510d7220 */ /* 0x000fe20000410000 */
[----:B------:R-:W-:Y:S01]  /*67c0*/  FMUL.FTZ R12, R80, R12 ;  /* 0x0000000c500c7220 */ /* 0x000fe20000410000 */
[----:B------:R-:W-:Y:S01]  /*67d0*/  FMUL.FTZ R14, R251, R15 ;  /* 0x0000000ffb0e7220 */ /* 0x000fe20000410000 */
[----:B------:R-:W-:Y:S01]  /*67e0*/  F2FP.F16.F32.PACK_AB R9, R9, R7 ;  /* 0x000000070909723e */ /* 0x000fe200000000ff */
[----:B------:R-:W-:Y:S01]  /*67f0*/  STS [R102+0x12000], R8 ;  /* 0x0120000866007388 */ /* 0x000fe20000000800 */
[C---:B------:R-:W-:Y:S01]  /*6800*/  FADD.FTZ R18, -R84.reuse, R18 ;  /* 0x0000001254127221 */ /* 0x040fe20000010100 */
[----:B------:R-:W-:Y:S01]  /*6810*/  FADD.FTZ R19, -R84, R19 ;  /* 0x0000001354137221 */ /* 0x000fe20000010100 */
[----:B------:R-:W-:Y:S01]  /*6820*/  FMUL.FTZ R16, R106, R16 ;  /* 0x000000106a107220 */ /* 0x000fe20000410000 */
[----:B------:R-:W-:Y:S01]  /*6830*/  FMUL.FTZ R17, R105, R17 ;  /* 0x0000001169117220 */ /* 0x000fe20000410000 */
[----:B------:R-:W-:Y:S01]  /*6840*/  FMUL.FTZ R15, R91, R68 ;  /* 0x000000445b0f7220 */ /* 0x000fe20000410000 */
[----:B------:R-:W-:Y:S01]  /*6850*/  FMUL.FTZ R14, R90, R14 ;  /* 0x0000000e5a0e7220 */ /* 0x000fe20000410000 */
[----:B------:R-:W-:Y:S01]  /*6860*/  F2FP.F16.F32.PACK_AB R7, R12, R13 ;  /* 0x0000000d0c07723e */ /* 0x000fe200000000ff */
[----:B------:R-:W-:Y:S01]  /*6870*/  STS [R102+0x12400], R9 ;  /* 0x0124000966007388 */ /* 0x000fe20000000800 */
[----:B------:R-:W-:Y:S01]  /*6880*/  FMUL.FTZ R11, R104, R18 ;  /* 0x00000012680b7220 */ /* 0x000fe20000410000 */
[----:B------:R-:W-:Y:S01]  /*6890*/  FMUL.FTZ R10, R250, R19 ;  /* 0x00000013fa0a7220 */ /* 0x000fe20000410000 */
[----:B--2---:R-:W-:Y:S01]  /*68a0*/  FMUL.FTZ R5, R82, R17 ;  /* 0x0000001152057220 */ /* 0x004fe20000410000 */
[----:B---3--:R-:W-:Y:S01]  /*68b0*/  FMUL.FTZ R4, R89, R16 ;  /* 0x0000001059047220 */ /* 0x008fe20000410000 */
        /* <DEDUP_REMOVED lines=146> */
.L_x_1000:
        /* <DEDUP_REMOVED lines=430> */
.L_x_1001:
        /* <DEDUP_REMOVED lines=176> */
.L_x_1003:
        /* <DEDUP_REMOVED lines=20> */
.L_x_1004:
        /* <DEDUP_REMOVED lines=53> */
.L_x_1006:
[----:B------:R-:W-:Y:S05]  /*9c50*/  BSYNC B0 ;  /* 0x0000000000007941 */ /* 0x000fea0003800000 */
.L_x_1005:
        /* <DEDUP_REMOVED lines=20> */
.L_x_1008:
[----:B------:R-:W-:Y:S05]  /*9da0*/  BSYNC B0 ;  /* 0x0000000000007941 */ /* 0x000fea0003800000 */
.L_x_1007:
        /* <DEDUP_REMOVED lines=35> */
.L_x_1010:
[----:B------:R-:W-:Y:S05]  /*9fe0*/  BSYNC B0 ;  /* 0x0000000000007941 */ /* 0x000fea0003800000 */
.L_x_1009:
        /* <DEDUP_REMOVED lines=19> */
.L_x_981:
[----:B------:R-:W-:Y:S05]  /*a120*/  BSYNC B1 ;  /* 0x0000000000017941 */ /* 0x000fea0003800000 */
.L_x_967:
        /* <DEDUP_REMOVED lines=8> */
.L_x_1011:
[----:B------:R-:W-:Y:S05]  /*a1b0*/  EXIT ;  /* 0x000000000000794d */ /* 0x000fea0003800000 */
.L_x_1013:
        /* <DEDUP_REMOVED lines=12> */
.L_x_1606:


//--------------------- .text._ZN5flash25flash_bwd_dot_do_o_kernelILb0E23Flash_bwd_kernel_traitsILi192ELi64ELi64ELi8ELi4ELi2ELi2ELb1ELb1EN7cutlass6half_tE19Flash_kernel_traitsILi192ELi64ELi64ELi8ES3_EEEEvNS_16Flash_bwd_paramsE --------------------------
	.section	.text._ZN5flash25flash_bwd_dot_do_o_kernelILb0E23Flash_bwd_kernel_traitsILi192ELi64ELi64ELi8ELi4ELi2ELi2ELb1ELb1EN7cutlass6half_tE19Flash_kernel_traitsILi192ELi64ELi64ELi8ES3_EEEEvNS_16Flash_bwd_paramsE,"ax",@progbits
	.align	128
        .global         _ZN5flash25flash_bwd_dot_do_o_kernelILb0E23Flash_bwd_kernel_traitsILi192ELi64ELi64ELi8ELi4ELi2ELi2ELb1ELb1EN7cutlass6half_tE19Flash_kernel_traitsILi192ELi64ELi64ELi8ES3_EEEEvNS_16Flash_bwd_paramsE
        .type           _ZN5flash25flash_bwd_dot_do_o_kernelILb0E23Flash_bwd_kernel_traitsILi192ELi64ELi64ELi8ELi4ELi2ELi2ELb1ELb1EN7cutlass6half_tE19Flash_kernel_traitsILi192ELi64ELi64ELi8ES3_EEEEvNS_16Flash_bwd_paramsE,@function
        .size           _ZN5flash25flash_bwd_dot_do_o_kernelILb0E23Flash_bwd_kernel_traitsILi192ELi64ELi64ELi8ELi4ELi2ELi2ELb1ELb1EN7cutlass6half_tE19Flash_kernel_traitsILi192ELi64ELi64ELi8ES3_EEEEvNS_16Flash_bwd_paramsE,(.L_x_1607 - _ZN5flash25flash_bwd_dot_do_o_kernelILb0E23Flash_bwd_kernel_traitsILi192ELi64ELi64ELi8ELi4ELi2ELi2ELb1ELb1EN7cutlass6half_tE19Flash_kernel_traitsILi192ELi64ELi64ELi8ES3_EEEEvNS_16Flash_bwd_paramsE)
        .other          _ZN5flash25flash_bwd_dot_do_o_kernelILb0E23Flash_bwd_kernel_traitsILi192ELi64ELi64ELi8ELi4ELi2ELi2ELb1ELb1EN7cutlass6half_tE19Flash_kernel_traitsILi192ELi64ELi64ELi8ES3_EEEEvNS_16Flash_bwd_paramsE,@"STO_CUDA_ENTRY STV_DEFAULT"
_ZN5flash25flash_bwd_dot_do_o_kernelILb0E23Flash_bwd_kernel_traitsILi192ELi64ELi64ELi8ELi4ELi2ELi2ELb1ELb1EN7cutlass6half_tE19Flash_kernel_traitsILi192ELi64ELi64ELi8ES3_EEEEvNS_16Flash_bwd_paramsE:
.text._ZN5flash25flash_bwd_dot_do_o_kernelILb0E23Flash_bwd_kernel_traitsILi192ELi64ELi64ELi8ELi4ELi2ELi2ELb1ELb1EN7cutlass6half_tE19Flash_kernel_traitsILi192ELi64ELi64ELi8ES3_EEEEvNS_16Flash_bwd_paramsE:
        /* <DEDUP_REMOVED lines=11> */
[----:B------:R-:W0:Y:S02]  /*00b0*/  S2UR UR4, SR_CTAID.X ;  /* 0x00000000000479c3 */ /* 0x000e240000002500 */
[----:B0-----:R-:W-:Y:S01]  /*00c0*/  USHF.L.U32 UR4, UR4, 0x6, URZ ;  /* 0x0000000604047899 */ /* 0x001fe2000800063f */
[----:B--2---:R-:W-:-:S06]  /*00d0*/  @P0 IADD3 R0, R0, -R9, RZ ;  /* 0x8000000900000210 */ /* 0x004fcc0007ffe0ff */
[----:B------:R-:W0:Y:S02]  /*00e0*/  @!P0 LDC R0, c[0x0][0x2c4] ;  /* 0x0000b100ff008b82 */ /* 0x000e240000000800 */
[----:B0-----:R-:W-:-:S13]  /*00f0*/  ISETP.GT.AND P0, PT, R0, UR4, PT ;  /* 0x0000000400007c0c */ /* 0x001fda000bf04270 */
[----:B------:R-:W-:Y:S05]  /*0100*/  @!P0 EXIT ;  /* 0x000000000000894d */ /* 0x000fea0003800000 */
[----:B------:R-:W-:Y:S01]  /*0110*/  ISETP.NE.AND P1, PT, R9, -0x1, PT ;  /* 0xffffffff0900780c */ /* 0x000fe20003f25270 */
[----:B------:R-:W0:Y:S01]  /*0120*/  S2R R37, SR_TID.X ;  /* 0x0000000000257919 */ /* 0x000e220000002100 */
[----:B------:R-:W-:Y:S01]  /*0130*/  ULDC.U8 UR8, c[0x0][0x3d8] ;  /* 0x0000f60000087ab9 */ /* 0x000fe20000000000 */
[----:B------:R-:W1:Y:S01]  /*0140*/  S2UR UR5, SR_CTAID.Z ;  /* 0x00000000000579c3 */ /* 0x000e620000002700 */
[----:B------:R-:W-:-:S09]  /*0150*/  ISETP.NE.AND P0, PT, RZ, UR8, PT ;  /* 0x00000008ff007c0c */ /* 0x000fd2000bf05270 */
[----:B------:R-:W2:Y:S01]  /*0160*/  @!P1 LDC.64 R12, c[0x0][0x418] ;  /* 0x00010600ff0c9b82 */ /* 0x000ea20000000a00 */
[--C-:B------:R-:W-:Y:S02]  /*0170*/  @!P1 SHF.R.S32.HI R3, RZ, 0x1f, R7.reuse ;  /* 0x0000001fff039819 */ /* 0x100fe40000011407 */
[----:B------:R-:W-:-:S05]  /*0180*/  @!P1 SHF.R.S32.HI R5, RZ, 0x1f, R7 ;  /* 0x0000001fff059819 */ /* 0x000fca0000011407 */
[----:B------:R-:W3:Y:S08]  /*0190*/  @P1 LDC.64 R10, c[0x0][0x420] ;  /* 0x00010800ff0a1b82 */ /* 0x000ef00000000a00 */
[----:B------:R-:W4:Y:S08]  /*01a0*/  @!P1 LDC.64 R14, c[0x0][0x290] ;  /* 0x0000a400ff0e9b82 */ /* 0x000f300000000a00 */
[----:B------:R-:W5:Y:S01]  /*01b0*/  @P1 LDC.64 R48, c[0x0][0x298] ;  /* 0x0000a600ff301b82 */ /* 0x000f620000000a00 */
[----:B--2---:R-:W-:-:S04]  /*01c0*/  @!P1 IMAD R4, R3, R12, RZ ;  /* 0x0000000c03049224 */ /* 0x004fc800078e02ff */
[----:B------:R-:W-:Y:S02]  /*01d0*/  @!P1 IMAD R13, R7, R13, R4 ;  /* 0x0000000d070d9224 */ /* 0x000fe400078e0204 */
[----:B---3--:R-:W-:-:S04]  /*01e0*/  @P1 IMAD.WIDE.U32 R2, R9, R10, RZ ;  /* 0x0000000a09021225 */ /* 0x008fc800078e00ff */
[----:B------:R-:W-:Y:S01]  /*01f0*/  @P1 IMAD R11, R9, R11, R3 ;  /* 0x0000000b090b1224 */ /* 0x000fe200078e0203 */
[----:B------:R-:W-:Y:S01]  /*0200*/  @P1 MOV R31, R2 ;  /* 0x00000002001f1202 */ /* 0x000fe20000000f00 */
[----:B------:R-:W-:-:S04]  /*0210*/  @!P1 IMAD.WIDE.U32 R2, R7, R12, RZ ;  /* 0x0000000c07029225 */ /* 0x000fc800078e00ff */
[-C--:B----4-:R-:W-:Y:S01]  /*0220*/  @!P1 IMAD R6, R5, R14.reuse, RZ ;  /* 0x0000000e05069224 */ /* 0x090fe200078e02ff */
[----:B------:R-:W-:Y:S01]  /*0230*/  @!P1 IADD3 R11, R3, R13, RZ ;  /* 0x0000000d030b9210 */ /* 0x000fe20007ffe0ff */
[----:B------:R-:W-:Y:S01]  /*0240*/  @!P1 IMAD.WIDE.U32 R4, R7, R14, RZ ;  /* 0x0000000e07049225 */ /* 0x000fe200078e00ff */
[----:B------:R-:W-:-:S03]  /*0250*/  @!P1 MOV R31, R2 ;  /* 0x00000002001f9202 */ /* 0x000fc60000000f00 */
[----:B------:R-:W-:Y:S02]  /*0260*/  @!P1 IMAD R15, R7, R15, R6 ;  /* 0x0000000f070f9224 */ /* 0x000fe400078e0206 */
[----:B-----5:R-:W-:Y:S01]  /*0270*/  @P1 IMAD.WIDE.U32 R54, R9, R48, RZ ;  /* 0x0000003009361225 */ /* 0x020fe200078e00ff */
[----:B------:R-:W-:-:S03]  /*0280*/  @!P1 MOV R54, R4 ;  /* 0x0000000400369202 */ /* 0x000fc60000000f00 */
[----:B------:R-:W-:Y:S01]  /*0290*/  @P1 IMAD R49, R9, R49, R55 ;  /* 0x0000003109311224 */ /* 0x000fe200078e0237 */
[----:B------:R-:W-:Y:S01]  /*02a0*/  @!P1 IADD3 R49, R5, R15, RZ ;  /* 0x0000000f05319210 */ /* 0x000fe20007ffe0ff */
[----:B01----:R-:W-:Y:S06]  /*02b0*/  @!P0 BRA `(.L_x_1014) ;  /* 0x0000000000208947 */ /* 0x003fec0003800000 */
[----:B------:R-:W0:Y:S08]  /*02c0*/  LDC R2, c[0x0][0x2d4] ;  /* 0x0000b500ff027b82 */ /* 0x000e300000000800 */
[----:B------:R-:W1:Y:S08]  /*02d0*/  LDC R46, c[0x0][0x2c0] ;  /* 0x0000b000ff2e7b82 */ /* 0x000e700000000800 */
[----:B------:R-:W1:Y:S01]  /*02e0*/  LDC R3, c[0x0][0x2e4] ;  /* 0x0000b900ff037b82 */ /* 0x000e620000000800 */
[----:B0-----:R-:W-:Y:S01]  /*02f0*/  @!P1 IMAD R9, R7, R2, RZ ;  /* 0x0000000207099224 */ /* 0x001fe200078e02ff */
[----:B-1----:R-:W-:-:S04]  /*0300*/  LEA R46, R46, R3, 0x7 ;  /* 0x000000032e2e7211 */ /* 0x002fc800078e38ff */
[----:B------:R-:W-:-:S05]  /*0310*/  LEA R3, R7, R9, 0x7 ;  /* 0x0000000907037211 */ /* 0x000fca00078e38ff */
[----:B------:R-:W-:Y:S01]  /*0320*/  IMAD R46, R46, UR5, R3 ;  /* 0x000000052e2e7c24 */ /* 0x000fe2000f8e0203 */
[----:B------:R-:W-:Y:S06]  /*0330*/  BRA `(.L_x_1015) ;  /* 0x0000000000107947 */ /* 0x000fec0003800000 */
.L_x_1014:
[----:B------:R-:W0:Y:S08]  /*0340*/  LDC R46, c[0x0][0x270] ;  /* 0x00009c00ff2e7b82 */ /* 0x000e300000000800 */
[----:B------:R-:W1:Y:S01]  /*0350*/  LDC R3, c[0x0][0x2d4] ;  /* 0x0000b500ff037b82 */ /* 0x000e620000000800 */
[----:B0-----:R-:W-:-:S04]  /*0360*/  IMAD R46, R7, R46, UR5 ;  /* 0x00000005072e7e24 */ /* 0x001fc8000f8e022e */
[----:B-1----:R-:W-:-:S07]  /*0370*/  IMAD R46, R46, R3, RZ ;  /* 0x000000032e2e7224 */ /* 0x002fce00078e02ff */
.L_x_1015:
[----:B------:R-:W-:Y:S01]  /*0380*/  SHF.R.S32.HI R2, RZ, 0x1f, R37 ;  /* 0x0000001fff027819 */ /* 0x000fe20000011425 */
[----:B------:R-:W0:Y:S01]  /*0390*/  LDC.64 R32, c[0x0][0x420] ;  /* 0x00010800ff207b82 */ /* 0x000e220000000a00 */
[----:B------:R-:W-:Y:S01]  /*03a0*/  USHF.R.S32.HI UR8, URZ, 0x1f, UR4 ;  /* 0x0000001f3f087899 */ /* 0x000fe20008011404 */
[----:B------:R-:W-:Y:S01]  /*03b0*/  BSSY B0, `(.L_x_1016) ;  /* 0x0000033000007945 */ /* 0x000fe20003800000 */
[----:B------:R-:W-:Y:S01]  /*03c0*/  LEA.HI R36, R2, R37, RZ, 0x3 ;  /* 0x0000002502247211 */ /* 0x000fe200078f18ff */
[----:B------:R-:W-:Y:S01]  /*03d0*/  USHF.R.S32.HI UR9, URZ, 0x1f, UR5 ;  /* 0x0000001f3f097899 */ /* 0x000fe20008011405 */
[----:B------:R-:W-:Y:S01]  /*03e0*/  HFMA2.MMA R14, -RZ, RZ, 0, 0 ;  /* 0x00000000ff0e7435 */ /* 0x000fe200000001ff */
[----:B------:R-:W-:Y:S02]  /*03f0*/  CS2R R18, SRZ ;  /* 0x0000000000127805 */ /* 0x000fe4000001ff00 */
[----:B------:R-:W-:Y:S01]  /*0400*/  LOP3.LUT R2, R36, 0x1ffffff8, RZ, 0xc0, !PT ;  /* 0x1ffffff824027812 */ /* 0x000fe200078ec0ff */
[----:B------:R-:W1:Y:S01]  /*0410*/  LDC.64 R34, c[0x0][0x428] ;  /* 0x00010a00ff227b82 */ /* 0x000e620000000a00 */
[----:B------:R-:W-:-:S02]  /*0420*/  SHF.R.S32.HI R36, RZ, 0x3, R36 ;  /* 0x00000003ff247819 */ /* 0x000fc40000011424 */
[----:B------:R-:W-:Y:S02]  /*0430*/  CS2R R26, SRZ ;  /* 0x00000000001a7805 */ /* 0x000fe4000001ff00 */
[----:B------:R-:W-:Y:S02]  /*0440*/  IADD3 R2, -R2, R37, RZ ;  /* 0x0000002502027210 */ /* 0x000fe40007ffe1ff */
[----:B------:R-:W-:Y:S02]  /*0450*/  CS2R R24, SRZ ;  /* 0x0000000000187805 */ /* 0x000fe4000001ff00 */
[----:B------:R-:W-:Y:S02]  /*0460*/  CS2R R22, SRZ ;  /* 0x0000000000167805 */ /* 0x000fe4000001ff00 */
[----:B------:R-:W-:Y:S02]  /*0470*/  CS2R R20, SRZ ;  /* 0x0000000000147805 */ /* 0x000fe4000001ff00 */
[----:B------:R-:W-:Y:S01]  /*0480*/  SHF.L.U32 R40, R2, 0x3, RZ ;  /* 0x0000000302287819 */ /* 0x000fe200000006ff */
[----:B------:R-:W2:Y:S01]  /*0490*/  LDC.64 R38, c[0x0][0x298] ;  /* 0x0000a600ff267b82 */ /* 0x000ea20000000a00 */
[----:B------:R-:W-:-:S02]  /*04a0*/  CS2R R8, SRZ ;  /* 0x0000000000087805 */ /* 0x000fc4000001ff00 */
[----:B------:R-:W-:Y:S02]  /*04b0*/  SHF.R.S32.HI R7, RZ, 0x1f, R36 ;  /* 0x0000001fff077819 */ /* 0x000fe40000011424 */
[--C-:B------:R-:W-:Y:S02]  /*04c0*/  SHF.R.S32.HI R41, RZ, 0x1f, R40.reuse ;  /* 0x0000001fff297819 */ /* 0x100fe40000011428 */
[----:B------:R-:W-:Y:S01]  /*04d0*/  IADD3 R6, R40, 0x40, RZ ;  /* 0x0000004028067810 */ /* 0x000fe20007ffe0ff */
[C---:B0-----:R-:W-:Y:S01]  /*04e0*/  IMAD R4, R32.reuse, UR8, RZ ;  /* 0x0000000820047c24 */ /* 0x041fe2000f8e02ff */
[----:B------:R-:W0:Y:S01]  /*04f0*/  LDC.64 R28, c[0x0][0x2a0] ;  /* 0x0000a800ff1c7b82 */ /* 0x000e220000000a00 */
[----:B------:R-:W-:-:S04]  /*0500*/  IMAD.WIDE.U32 R2, R32, UR4, R40 ;  /* 0x0000000420027c25 */ /* 0x000fc8000f8e0028 */
[----:B------:R-:W-:Y:S01]  /*0510*/  IMAD R4, R33, UR4, R4 ;  /* 0x0000000421047c24 */ /* 0x000fe2000f8e0204 */
[----:B------:R-:W-:Y:S01]  /*0520*/  IADD3 R30, P0, R31, R2, RZ ;  /* 0x000000021f1e7210 */ /* 0x000fe20007f1e0ff */
[----:B-1----:R-:W-:-:S03]  /*0530*/  IMAD R2, R34, UR9, RZ ;  /* 0x0000000922027c24 */ /* 0x002fc6000f8e02ff */
[----:B------:R-:W-:Y:S01]  /*0540*/  IADD3.X R31, R11, R3, R4, P0, !PT ;  /* 0x000000030b1f7210 */ /* 0x000fe200007fe404 */
[----:B------:R-:W-:Y:S01]  /*0550*/  IMAD R35, R35, UR5, R2 ;  /* 0x0000000523237c24 */ /* 0x000fe2000f8e0202 */
[----:B------:R-:W-:Y:S02]  /*0560*/  IADD3 R3, R0, -UR4, RZ ;  /* 0x8000000400037c10 */ /* 0x000fe4000fffe0ff */
[----:B------:R-:W-:Y:S02]  /*0570*/  CS2R R10, SRZ ;  /* 0x00000000000a7805 */ /* 0x000fe4000001ff00 */
[----:B------:R-:W-:Y:S01]  /*0580*/  IADD3 R0, R36, 0x20, RZ ;  /* 0x0000002024007810 */ /* 0x000fe20007ffe0ff */
[----:B------:R-:W-:Y:S01]  /*0590*/  IMAD.WIDE.U32 R30, R34, UR5, R30 ;  /* 0x00000005221e7c25 */ /* 0x000fe2000f8e001e */
[-C--:B------:R-:W-:Y:S02]  /*05a0*/  ISETP.GE.AND P0, PT, R36, R3.reuse, PT ;  /* 0x000000032400720c */ /* 0x080fe40003f06270 */
[----:B------:R-:W-:-:S02]  /*05b0*/  ISETP.GE.AND P1, PT, R0, R3, PT ;  /* 0x000000030000720c */ /* 0x000fc40003f26270 */
[----:B------:R-:W-:-:S09]  /*05c0*/  IADD3 R35, R31, R35, RZ ;  /* 0x000000231f237210 */ /* 0x000fd20007ffe0ff */
[----:B--2---:R-:W-:Y:S05]  /*05d0*/  @P0 BRA `(.L_x_1017) ;  /* 0x0000000000400947 */ /* 0x004fea0003800000 */
[----:B------:R-:W-:Y:S01]  /*05e0*/  MOV R34, R30 ;  /* 0x0000001e00227202 */ /* 0x000fe20000000f00 */
[-C--:B------:R-:W-:Y:S01]  /*05f0*/  IMAD R0, R7, R32.reuse, RZ ;  /* 0x0000002007007224 */ /* 0x080fe200078e02ff */
[----:B------:R-:W-:Y:S01]  /*0600*/  IADD3 R4, R40, 0x80, RZ ;  /* 0x0000008028047810 */ /* 0x000fe20007ffe0ff */
[----:B------:R-:W-:Y:S01]  /*0610*/  ULDC UR10, c[0x0][0x2d0] ;  /* 0x0000b400000a7ab9 */ /* 0x000fe20000000800 */
[----:B------:R-:W-:Y:S01]  /*0620*/  ULDC.64 UR12, c[0x0][0x3e0] ;  /* 0x0000f800000c7ab9 */ /* 0x000fe20000000a00 */
[----:B------:R-:W-:Y:S01]  /*0630*/  IMAD.WIDE.U32 R2, R36, R32, R34 ;  /* 0x0000002024027225 */ /* 0x000fe200078e0022 */
[----:B------:R-:W-:Y:S02]  /*0640*/  ISETP.GE.AND P4, PT, R4, UR10, PT ;  /* 0x0000000a04007c0c */ /* 0x000fe4000bf86270 */
[----:B------:R-:W-:Y:S01]  /*0650*/  ISETP.GE.AND P2, PT, R40, UR10, PT ;  /* 0x0000000a28007c0c */ /* 0x000fe2000bf46270 */
[----:B------:R-:W-:Y:S01]  /*0660*/  IMAD R5, R36, R33, R0 ;  /* 0x0000002124057224 */ /* 0x000fe200078e0200 */
[----:B------:R-:W-:-:S02]  /*0670*/  ISETP.GE.AND P3, PT, R6, UR10, PT ;  /* 0x0000000a06007c0c */ /* 0x000fc4000bf66270 */
[----:B------:R-:W-:Y:S02]  /*0680*/  LEA R4, P5, R2, UR12, 0x1 ;  /* 0x0000000c02047c11 */ /* 0x000fe4000f8a08ff */
[----:B------:R-:W-:-:S04]  /*0690*/  IADD3 R3, R3, R5, RZ ;  /* 0x0000000503037210 */ /* 0x000fc80007ffe0ff */
[----:B------:R-:W-:-:S05]  /*06a0*/  LEA.HI.X R5, R2, UR13, R3, 0x1, P5 ;  /* 0x0000000d02057c11 */ /* 0x000fca000a8f0c03 */
[----:B------:R1:W5:Y:S04]  /*06b0*/  @!P2 LDG.E.128 R20, desc[UR6][R4.64] ;  /* 0x000000060414a981 */ /* 0x000368000c1e1d00 */
[----:B------:R1:W5:Y:S04]  /*06c0*/  @!P3 LDG.E.128 R24, desc[UR6][R4.64+0x80] ;  /* 0x000080060418b981 */ /* 0x000368000c1e1d00 */
[----:B------:R1:W5:Y:S02]  /*06d0*/  @!P4 LDG.E.128 R8, desc[UR6][R4.64+0x100] ;  /* 0x000100060408c981 */ /* 0x000364000c1e1d00 */
.L_x_1017:
[----:B------:R-:W-:Y:S05]  /*06e0*/  BSYNC B0 ;  /* 0x0000000000007941 */ /* 0x000fea0003800000 */
.L_x_1016:
[----:B------:R-:W-:Y:S01]  /*06f0*/  BSSY B0, `(.L_x_1018) ;  /* 0x0000025000007945 */ /* 0x000fe20003800000 */
[----:B------:R-:W-:Y:S01]  /*0700*/  HFMA2.MMA R15, -RZ, RZ, 0, 0 ;  /* 0x00000000ff0f7435 */ /* 0x000fe200000001ff */
[----:B-----5:R-:W-:Y:S02]  /*0710*/  MOV R2, R24 ;  /* 0x0000001800027202 */ /* 0x020fe40000000f00 */
[----:B------:R-:W-:Y:S02]  /*0720*/  CS2R R16, SRZ ;  /* 0x0000000000107805 */ /* 0x000fe4000001ff00 */
[----:B------:R-:W-:Y:S02]  /*0730*/  MOV R3, R25 ;  /* 0x0000001900037202 */ /* 0x000fe40000000f00 */
[----:B------:R-:W-:Y:S02]  /*0740*/  CS2R R12, SRZ ;  /* 0x00000000000c7805 */ /* 0x000fe4000001ff00 */
[----:B------:R-:W-:Y:S01]  /*0750*/  MOV R0, R22 ;  /* 0x0000001600007202 */ /* 0x000fe20000000f00 */
[----:B------:R-:W-:Y:S01]  /*0760*/  IMAD R44, R38, UR8, RZ ;  /* 0x00000008262c7c24 */ /* 0x000fe2000f8e02ff */
[----:B------:R-:W-:-:S02]  /*0770*/  MOV R42, R23 ;  /* 0x00000017002a7202 */ /* 0x000fc40000000f00 */
[----:B------:R-:W-:Y:S02]  /*0780*/  CS2R R22, SRZ ;  /* 0x0000000000167805 */ /* 0x000fe4000001ff00 */
[----:B------:R-:W-:Y:S01]  /*0790*/  MOV R43, R20 ;  /* 0x00000014002b7202 */ /* 0x000fe20000000f00 */
[----:B------:R-:W-:Y:S01]  /*07a0*/  IMAD.WIDE.U32 R24, R38, UR4, R40 ;  /* 0x0000000426187c25 */ /* 0x000fe2000f8e0028 */
[----:B------:R-:W-:Y:S02]  /*07b0*/  MOV R45, R21 ;  /* 0x00000015002d7202 */ /* 0x000fe40000000f00 */
[----:B------:R-:W-:Y:S02]  /*07c0*/  CS2R R20, SRZ ;  /* 0x0000000000147805 */ /* 0x000fe4000001ff00 */
[----:B-1----:R-:W-:Y:S02]  /*07d0*/  MOV R4, R26 ;  /* 0x0000001a00047202 */ /* 0x002fe40000000f00 */
[----:B------:R-:W-:-:S02]  /*07e0*/  MOV R5, R27 ;  /* 0x0000001b00057202 */ /* 0x000fc40000000f00 */
[----:B------:R-:W-:Y:S01]  /*07f0*/  IADD3 R46, R46, UR4, RZ ;  /* 0x000000042e2e7c10 */ /* 0x000fe2000fffe0ff */
[----:B------:R-:W-:Y:S06]  /*0800*/  @P1 BRA `(.L_x_1019) ;  /* 0x00000000004c1947 */ /* 0x000fec0003800000 */
[----:B------:R-:W-:Y:S01]  /*0810*/  IADD3 R31, P2, R36, 0x20, RZ ;  /* 0x00000020241f7810 */ /* 0x000fe20007f5e0ff */
[----:B------:R-:W-:Y:S01]  /*0820*/  ULDC UR10, c[0x0][0x2d0] ;  /* 0x0000b400000a7ab9 */ /* 0x000fe20000000800 */
[----:B------:R-:W-:Y:S01]  /*0830*/  MOV R26, R30 ;  /* 0x0000001e001a7202 */ /* 0x000fe20000000f00 */
[----:B------:R-:W-:Y:S01]  /*0840*/  ULDC.64 UR12, c[0x0][0x3e0] ;  /* 0x0000f800000c7ab9 */ /* 0x000fe20000000a00 */
[----:B------:R-:W-:Y:S02]  /*0850*/  IADD3.X R47, RZ, R7, RZ, P2, !PT ;  /* 0x00000007ff2f7210 */ /* 0x000fe400017fe4ff */
[----:B------:R-:W-:Y:S02]  /*0860*/  MOV R27, R35 ;  /* 0x00000023001b7202 */ /* 0x000fe40000000f00 */
[C---:B------:R-:W-:Y:S01]  /*0870*/  IADD3 R34, R40.reuse, 0x80, RZ ;  /* 0x0000008028227810 */ /* 0x040fe20007ffe0ff */
[-C--:B------:R-:W-:Y:S01]  /*0880*/  IMAD R30, R47, R32.reuse, RZ ;  /* 0x000000202f1e7224 */ /* 0x080fe200078e02ff */
[----:B------:R-:W-:Y:S01]  /*0890*/  ISETP.GE.AND P3, PT, R40, UR10, PT ;  /* 0x0000000a28007c0c */ /* 0x000fe2000bf66270 */
[----:B------:R-:W-:Y:S01]  /*08a0*/  IMAD.WIDE.U32 R26, R31, R32, R26 ;  /* 0x000000201f1a7225 */ /* 0x000fe200078e001a */
[----:B------:R-:W-:-:S02]  /*08b0*/  ISETP.GE.AND P5, PT, R34, UR10, PT ;  /* 0x0000000a22007c0c */ /* 0x000fc4000bfa6270 */
[----:B------:R-:W-:Y:S01]  /*08c0*/  ISETP.GE.AND P4, PT, R6, UR10, PT ;  /* 0x0000000a06007c0c */ /* 0x000fe2000bf86270 */
[----:B------:R-:W-:Y:S01]  /*08d0*/  IMAD R31, R31, R33, R30 ;  /* 0x000000211f1f7224 */ /* 0x000fe200078e021e */
[----:B------:R-:W-:-:S04]  /*08e0*/  LEA R30, P2, R26, UR12, 0x1 ;  /* 0x0000000c1a1e7c11 */ /* 0x000fc8000f8408ff */
[----:B------:R-:W-:-:S04]  /*08f0*/  IADD3 R27, R27, R31, RZ ;  /* 0x0000001f1b1b7210 */ /* 0x000fc80007ffe0ff */
[----:B------:R-:W-:-:S05]  /*0900*/  LEA.HI.X R31, R26, UR13, R27, 0x1, P2 ;  /* 0x0000000d1a1f7c11 */ /* 0x000fca00090f0c1b */
[----:B------:R1:W5:Y:S04]  /*0910*/  @!P3 LDG.E.128 R20, desc[UR6][R30.64] ;  /* 0x000000061e14b981 */ /* 0x000368000c1e1d00 */
[----:B------:R1:W5:Y:S04]  /*0920*/  @!P4 LDG.E.128 R16, desc[UR6][R30.64+0x80] ;  /* 0x000080061e10c981 */ /* 0x000368000c1e1d00 */
[----:B------:R1:W5:Y:S02]  /*0930*/  @!P5 LDG.E.128 R12, desc[UR6][R30.64+0x100] ;  /* 0x000100061e0cd981 */ /* 0x000364000c1e1d00 */
.L_x_1019:
[----:B------:R-:W-:Y:S05]  /*0940*/  BSYNC B0 ;  /* 0x0000000000007941 */ /* 0x000fea0003800000 */
.L_x_1018:
[----:B------:R-:W-:Y:S01]  /*0950*/  IMAD R26, R39, UR4, R44 ;  /* 0x00000004271a7c24 */ /* 0x000fe2000f8e022c */
[----:B------:R-:W-:Y:S01]  /*0960*/  IADD3 R54, P2, R54, R24, RZ ;  /* 0x0000001836367210 */ /* 0x000fe20007f5e0ff */
[----:B------:R-:W-:Y:S01]  /*0970*/  BSSY B0, `(.L_x_1020) ;  /* 0x0000027000007945 */ /* 0x000fe20003800000 */
[----:B-----5:R-:W-:Y:S01]  /*0980*/  MOV R47, R16 ;  /* 0x00000010002f7202 */ /* 0x020fe20000000f00 */
[C---:B0-----:R-:W-:Y:S01]  /*0990*/  IMAD R16, R28.reuse, UR9, RZ ;  /* 0x000000091c107c24 */ /* 0x041fe2000f8e02ff */
[----:B------:R-:W-:Y:S01]  /*09a0*/  IADD3.X R55, R49, R25, R26, P2, !PT ;  /* 0x0000001931377210 */ /* 0x000fe200017fe41a */
[----:B------:R-:W-:Y:S01]  /*09b0*/  HFMA2.MMA R34, -RZ, RZ, 0, 0 ;  /* 0x00000000ff227435 */ /* 0x000fe200000001ff */
[----:B------:R-:W-:Y:S01]  /*09c0*/  MOV R44, R18 ;  /* 0x00000012002c7202 */ /* 0x000fe20000000f00 */
[----:B------:R-:W-:Y:S01]  /*09d0*/  IMAD R29, R29, UR5, R16 ;  /* 0x000000051d1d7c24 */ /* 0x000fe2000f8e0210 */
[----:B------:R-:W-:Y:S01]  /*09e0*/  MOV R48, R19 ;  /* 0x0000001300307202 */ /* 0x000fe20000000f00 */
[----:B------:R-:W-:Y:S01]  /*09f0*/  IMAD.WIDE.U32 R54, R28, UR5, R54 ;  /* 0x000000051c367c25 */ /* 0x000fe2000f8e0036 */
[----:B------:R-:W-:-:S02]  /*0a00*/  MOV R50, R17 ;  /* 0x0000001100327202 */ /* 0x000fc40000000f00 */
[----:B-1----:R-:W-:Y:S02]  /*0a10*/  CS2R R30, SRZ ;  /* 0x00000000001e7805 */ /* 0x002fe4000001ff00 */
[----:B------:R-:W-:Y:S02]  /*0a20*/  MOV R49, R22 ;  /* 0x0000001600317202 */ /* 0x000fe40000000f00 */
[----:B------:R-:W-:Y:S02]  /*0a30*/  CS2R R18, SRZ ;  /* 0x0000000000127805 */ /* 0x000fe4000001ff00 */
[----:B------:R-:W-:Y:S02]  /*0a40*/  MOV R52, R23 ;  /* 0x0000001700347202 */ /* 0x000fe40000000f00 */
[----:B------:R-:W-:Y:S02]  /*0a50*/  CS2R R16, SRZ ;  /* 0x0000000000107805 */ /* 0x000fe4000001ff00 */
[----:B------:R-:W-:-:S02]  /*0a60*/  MOV R51, R20 ;  /* 0x0000001400337202 */ /* 0x000fc40000000f00 */
[----:B------:R-:W-:Y:S02]  /*0a70*/  CS2R R22, SRZ ;  /* 0x0000000000167805 */ /* 0x000fe4000001ff00 */
[----:B------:R-:W-:Y:S02]  /*0a80*/  MOV R53, R21 ;  /* 0x0000001500357202 */ /* 0x000fe40000000f00 */
[----:B------:R-:W-:Y:S02]  /*0a90*/  CS2R R20, SRZ ;  /* 0x0000000000147805 */ /* 0x000fe4000001ff00 */
[----:B------:R-:W-:Y:S02]  /*0aa0*/  CS2R R26, SRZ ;  /* 0x00000000001a7805 */ /* 0x000fe4000001ff00 */
[----:B------:R-:W-:Y:S02]  /*0ab0*/  CS2R R24, SRZ ;  /* 0x0000000000187805 */ /* 0x000fe4000001ff00 */
[----:B------:R-:W-:Y:S01]  /*0ac0*/  IADD3 R61, R55, R29, RZ ;  /* 0x0000001d373d7210 */ /* 0x000fe20007ffe0ff */
[----:B------:R-:W-:Y:S06]  /*0ad0*/  @P0 BRA `(.L_x_1021) ;  /* 0x0000000000400947 */ /* 0x000fec0003800000 */
        /* <DEDUP_REMOVED lines=16> */
.L_x_1021:
[----:B------:R-:W-:Y:S05]  /*0be0*/  BSYNC B0 ;  /* 0x0000000000007941 */ /* 0x000fea0003800000 */
.L_x_1020:
[----:B------:R-:W-:Y:S01]  /*0bf0*/  BSSY B0, `(.L_x_1022) ;  /* 0x000001d000007945 */ /* 0x000fe20003800000 */
[----:B------:R-:W-:Y:S01]  /*0c00*/  HFMA2.MMA R35, -RZ, RZ, 0, 0 ;  /* 0x00000000ff237435 */ /* 0x000fe200000001ff */
[----:B-----5:R-:W-:Y:S02]  /*0c10*/  MOV R56, R18 ;  /* 0x0000001200387202 */ /* 0x020fe40000000f00 */
[----:B0-----:R-:W-:Y:S02]  /*0c20*/  CS2R R28, SRZ ;  /* 0x00000000001c7805 */ /* 0x001fe4000001ff00 */
[----:B------:R-:W-:Y:S02]  /*0c30*/  MOV R58, R19 ;  /* 0x00000013003a7202 */ /* 0x000fe40000000f00 */
[----:B------:R-:W-:Y:S02]  /*0c40*/  CS2R R32, SRZ ;  /* 0x0000000000207805 */ /* 0x000fe4000001ff00 */
[----:B------:R-:W-:-:S02]  /*0c50*/  MOV R57, R16 ;  /* 0x0000001000397202 */ /* 0x000fc40000000f00 */
[----:B------:R-:W-:Y:S02]  /*0c60*/  CS2R R18, SRZ ;  /* 0x0000000000127805 */ /* 0x000fe4000001ff00 */
[----:B------:R-:W-:Y:S02]  /*0c70*/  MOV R59, R17 ;  /* 0x00000011003b7202 */ /* 0x000fe40000000f00 */
[----:B------:R-:W-:Y:S01]  /*0c80*/  CS2R R16, SRZ ;  /* 0x0000000000107805 */ /* 0x000fe2000001ff00 */
[----:B------:R-:W-:Y:S06]  /*0c90*/  @P1 BRA `(.L_x_1023) ;  /* 0x0000000000481947 */ /* 0x000fec0003800000 */
[----:B------:R-:W-:Y:S01]  /*0ca0*/  IADD3 R36, P0, R36, 0x20, RZ ;  /* 0x0000002024247810 */ /* 0x000fe20007f1e0ff */
[----:B------:R-:W-:Y:S01]  /*0cb0*/  ULDC UR4, c[0x0][0x2d0] ;  /* 0x0000b40000047ab9 */ /* 0x000fe20000000800 */
[----:B------:R-:W-:Y:S01]  /*0cc0*/  MOV R55, R61 ;  /* 0x0000003d00377202 */ /* 0x000fe20000000f00 */
[----:B------:R-:W-:Y:S01]  /*0cd0*/  ULDC.64 UR8, c[0x0][0x280] ;  /* 0x0000a00000087ab9 */ /* 0x000fe20000000a00 */
[----:B------:R-:W-:Y:S02]  /*0ce0*/  IADD3.X R7, RZ, R7, RZ, P0, !PT ;  /* 0x00000007ff077210 */ /* 0x000fe400007fe4ff */
[----:B------:R-:W-:Y:S01]  /*0cf0*/  ISETP.GE.AND P1, PT, R40, UR4, PT ;  /* 0x0000000428007c0c */ /* 0x000fe2000bf26270 */
[-C--:B------:R-:W-:Y:S01]  /*0d00*/  IMAD.WIDE.U32 R54, R36, R38.reuse, R54 ;  /* 0x0000002624367225 */ /* 0x080fe200078e0036 */
[----:B------:R-:W-:Y:S02]  /*0d10*/  IADD3 R40, R40, 0x80, RZ ;  /* 0x0000008028287810 */ /* 0x000fe40007ffe0ff */
[----:B------:R-:W-:Y:S01]  /*0d20*/  ISETP.GE.AND P2, PT, R6, UR4, PT ;  /* 0x0000000406007c0c */ /* 0x000fe2000bf46270 */
[----:B------:R-:W-:Y:S01]  /*0d30*/  IMAD R7, R7, R38, RZ ;  /* 0x0000002607077224 */ /* 0x000fe200078e02ff */
[----:B------:R-:W-:-:S02]  /*0d40*/  ISETP.GE.AND P3, PT, R40, UR4, PT ;  /* 0x0000000428007c0c */ /* 0x000fc4000bf66270 */
[----:B------:R-:W-:Y:S01]  /*0d50*/  LEA R6, P0, R54, UR8, 0x1 ;  /* 0x0000000836067c11 */ /* 0x000fe2000f8008ff */
[----:B------:R-:W-:-:S05]  /*0d60*/  IMAD R7, R36, R39, R7 ;  /* 0x0000002724077224 */ /* 0x000fca00078e0207 */
[----:B------:R-:W-:-:S04]  /*0d70*/  IADD3 R7, R55, R7, RZ ;  /* 0x0000000737077210 */ /* 0x000fc80007ffe0ff */
[----:B------:R-:W-:-:S05]  /*0d80*/  LEA.HI.X R7, R54, UR9, R7, 0x1, P0 ;  /* 0x0000000936077c11 */ /* 0x000fca00080f0c07 */
[----:B------:R0:W5:Y:S04]  /*0d90*/  @!P1 LDG.E.128 R16, desc[UR6][R6.64] ;  /* 0x0000000606109981 */ /* 0x000168000c1e1d00 */
[----:B------:R0:W5:Y:S04]  /*0da0*/  @!P2 LDG.E.128 R28, desc[UR6][R6.64+0x80] ;  /* 0x00008006061ca981 */ /* 0x000168000c1e1d00 */
[----:B------:R0:W5:Y:S02]  /*0db0*/  @!P3 LDG.E.128 R32, desc[UR6][R6.64+0x100] ;  /* 0x000100060620b981 */ /* 0x000164000c1e1d00 */
.L_x_1023:
[----:B------:R-:W-:Y:S05]  /*0dc0*/  BSYNC B0 ;  /* 0x0000000000007941 */ /* 0x000fea0003800000 */
.L_x_1022:
[--C-:B0-----:R-:W-:Y:S01]  /*0dd0*/  HADD2.F32 R6, -RZ, R43.reuse.H1_H1 ;  /* 0x3000002bff067230 */ /* 0x101fe20000004100 */
[----:B-----5:R-:W-:Y:S01]  /*0de0*/  MOV R36, R16 ;  /* 0x0000001000247202 */ /* 0x020fe20000000f00 */
[--C-:B------:R-:W-:Y:S01]  /*0df0*/  HADD2.F32 R7, -RZ, R20.reuse.H1_H1 ;  /* 0x30000014ff077230 */ /* 0x100fe20000004100 */
[----:B------:R-:W-:Y:S01]  /*0e00*/  LOP3.LUT P0, RZ, R37, 0x7, RZ, 0xc0, !PT ;  /* 0x0000000725ff7812 */ /* 0x000fe2000780c0ff */
[----:B------:R-:W-:Y:S01]  /*0e10*/  HADD2.F32 R43, -RZ, R43.H0_H0 ;  /* 0x2000002bff2b7230 */ /* 0x000fe20000004100 */
[----:B------:R-:W-:Y:S01]  /*0e20*/  ULDC.64 UR4, c[0x0][0x478] ;  /* 0x00011e0000047ab9 */ /* 0x000fe20000000a00 */
[----:B------:R-:W-:Y:S02]  /*0e30*/  HADD2.F32 R20, -RZ, R20.H0_H0 ;  /* 0x20000014ff147230 */ /* 0x000fe40000004100 */
[----:B------:R-:W-:Y:S01]  /*0e40*/  FMUL.FTZ R6, R6, R7 ;  /* 0x0000000706067220 */ /* 0x000fe20000410000 */
[--C-:B------:R-:W-:Y:S02]  /*0e50*/  HADD2.F32 R7, -RZ, R21.reuse.H0_H0 ;  /* 0x20000015ff077230 */ /* 0x100fe40000004100 */
[----:B------:R-:W-:-:S02]  /*0e60*/  HADD2.F32 R16, -RZ, R21.H1_H1 ;  /* 0x30000015ff107230 */ /* 0x000fc40000004100 */
[----:B------:R-:W-:Y:S01]  /*0e70*/  FFMA.FTZ R43, R43, R20, R6 ;  /* 0x000000142b2b7223 */ /* 0x000fe20000010006 */
[--C-:B------:R-:W-:Y:S02]  /*0e80*/  HADD2.F32 R6, -RZ, R45.reuse.H0_H0 ;  /* 0x2000002dff067230 */ /* 0x100fe40000004100 */
[----:B------:R-:W-:Y:S02]  /*0e90*/  HADD2.F32 R45, -RZ, R45.H1_H1 ;  /* 0x3000002dff2d7230 */ /* 0x000fe40000004100 */
[--C-:B------:R-:W-:Y:S02]  /*0ea0*/  HADD2.F32 R20, -RZ, R51.reuse.H1_H1 ;  /* 0x30000033ff147230 */ /* 0x100fe40000004100 */
[----:B------:R-:W-:Y:S01]  /*0eb0*/  FFMA.FTZ R6, R6, R7, R43 ;  /* 0x0000000706067223 */ /* 0x000fe2000001002b */
[----:B------:R-:W-:Y:S02]  /*0ec0*/  HADD2.F32 R39, -RZ, R36.H1_H1 ;  /* 0x30000024ff277230 */ /* 0x000fe40000004100 */
[----:B------:R-:W-:-:S02]  /*0ed0*/  HADD2.F32 R51, -RZ, R51.H0_H0 ;  /* 0x20000033ff337230 */ /* 0x000fc40000004100 */
[----:B------:R-:W-:Y:S01]  /*0ee0*/  FFMA.FTZ R45, R45, R16, R6 ;  /* 0x000000102d2d7223 */ /* 0x000fe20000010006 */
[----:B------:R-:W-:Y:S02]  /*0ef0*/  HADD2.F32 R36, -RZ, R36.H0_H0 ;  /* 0x20000024ff247230 */ /* 0x000fe40000004100 */
[----:B------:R-:W-:Y:S01]  /*0f00*/  FMUL.FTZ R20, R20, R39 ;  /* 0x0000002714147220 */ /* 0x000fe20000410000 */
[----:B------:R-:W-:Y:S02]  /*0f10*/  HADD2.F32 R6, -RZ, R0.H0_H0 ;  /* 0x20000000ff067230 */ /* 0x000fe40000004100 */
[----:B------:R-:W-:Y:S02]  /*0f20*/  HADD2.F32 R7, -RZ, R22.H0_H0 ;  /* 0x20000016ff077230 */ /* 0x000fe40000004100 */
[----:B------:R-:W-:Y:S01]  /*0f30*/  FFMA.FTZ R20, R51, R36, R20 ;  /* 0x0000002433147223 */ /* 0x000fe20000010014 */
[----:B------:R-:W-:Y:S02]  /*0f40*/  HADD2.F32 R21, -RZ, R53.H0_H0 ;  /* 0x20000035ff157230 */ /* 0x000fe40000004100 */
[----:B------:R-:W-:-:S02]  /*0f50*/  HADD2.F32 R16, -RZ, R17.H0_H0 ;  /* 0x20000011ff107230 */ /* 0x000fc40000004100 */
[----:B------:R-:W-:Y:S01]  /*0f60*/  FFMA.FTZ R45, R6, R7, R45 ;  /* 0x00000007062d7223 */ /* 0x000fe2000001002d */
[----:B------:R-:W-:Y:S02]  /*0f70*/  HADD2.F32 R0, -RZ, R0.H1_H1 ;  /* 0x30000000ff007230 */ /* 0x000fe40000004100 */
[----:B------:R-:W-:Y:S02]  /*0f80*/  HADD2.F32 R7, -RZ, R22.H1_H1 ;  /* 0x30000016ff077230 */ /* 0x000fe40000004100 */
[----:B------:R-:W-:Y:S01]  /*0f90*/  FFMA.FTZ R20, R21, R16, R20 ;  /* 0x0000001015147223 */ /* 0x000fe20000010014 */
[----:B------:R-:W-:Y:S02]  /*0fa0*/  HADD2.F32 R16, -RZ, R17.H1_H1 ;  /* 0x30000011ff107230 */ /* 0x000fe40000004100 */
[----:B------:R-:W-:Y:S02]  /*0fb0*/  HADD2.F32 R6, -RZ, R42.H0_H0 ;  /* 0x2000002aff067230 */ /* 0x000fe40000004100 */
[----:B------:R-:W-:Y:S01]  /*0fc0*/  FFMA.FTZ R7, R0, R7, R45 ;  /* 0x0000000700077223 */ /* 0x000fe2000001002d */
[----:B------:R-:W-:-:S02]  /*0fd0*/  HADD2.F32 R17, -RZ, R23.H0_H0 ;  /* 0x20000017ff117230 */ /* 0x000fc40000004100 */
[----:B------:R-:W-:Y:S02]  /*0fe0*/  HADD2.F32 R53, -RZ, R53.H1_H1 ;  /* 0x30000035ff357230 */ /* 0x000fe40000004100 */
[----:B------:R-:W-:Y:S02]  /*0ff0*/  HADD2.F32 R0, -RZ, R18.H0_H0 ;  /* 0x20000012ff007230 */ /* 0x000fe40000004100 */
[----:B------:R-:W-:Y:S01]  /*1000*/  FFMA.FTZ R7, R6, R17, R7 ;  /* 0x0000001106077223 */ /* 0x000fe20000010007 */
[----:B------:R-:W-:Y:S02]  /*1010*/  HADD2.F32 R17, -RZ, R49.H0_H0 ;  /* 0x20000031ff117230 */ /* 0x000fe40000004100 */
[----:B------:R-:W-:Y:S01]  /*1020*/  FFMA.FTZ R20, R53, R16, R20 ;  /* 0x0000001035147223 */ /* 0x000fe20000010014 */
[----:B------:R-:W-:Y:S02]  /*1030*/  HADD2.F32 R42, -RZ, R42.H1_H1 ;  /* 0x3000002aff2a7230 */ /* 0x000fe40000004100 */
[----:B------:R-:W-:-:S02]  /*1040*/  HADD2.F32 R23, -RZ, R23.H1_H1 ;  /* 0x30000017ff177230 */ /* 0x000fc40000004100 */
[----:B------:R-:W-:Y:S01]  /*1050*/  FFMA.FTZ R20, R17, R0, R20 ;  /* 0x0000000011147223 */ /* 0x000fe20000010014 */
[----:B------:R-:W-:Y:S02]  /*1060*/  HADD2.F32 R49, -RZ, R49.H1_H1 ;  /* 0x30000031ff317230 */ /* 0x000fe40000004100 */
[----:B------:R-:W-:Y:S02]  /*1070*/  HADD2.F32 R6, -RZ, R18.H1_H1 ;  /* 0x30000012ff067230 */ /* 0x000fe40000004100 */
[----:B------:R-:W-:Y:S01]  /*1080*/  FFMA.FTZ R23, R42, R23, R7 ;  /* 0x000000172a177223 */ /* 0x000fe20000010007 */
[--C-:B------:R-:W-:Y:S02]  /*1090*/  HADD2.F32 R0, -RZ, R2.reuse.H0_H0 ;  /* 0x20000002ff007230 */ /* 0x100fe40000004100 */
[----:B------:R-:W-:Y:S02]  /*10a0*/  HADD2.F32 R7, -RZ, R57.H0_H0 ;  /* 0x20000039ff077230 */ /* 0x000fe40000004100 */
[----:B------:R-:W-:Y:S01]  /*10b0*/  FFMA.FTZ R20, R49, R6, R20 ;  /* 0x0000000631147223 */ /* 0x000fe20000010014 */
[----:B------:R-:W-:-:S02]  /*10c0*/  HADD2.F32 R2, -RZ, R2.H1_H1 ;  /* 0x30000002ff027230 */ /* 0x000fc40000004100 */
[--C-:B------:R-:W-:Y:S02]  /*10d0*/  HADD2.F32 R17, -RZ, R52.reuse.H0_H0 ;  /* 0x20000034ff117230 */ /* 0x100fe40000004100 */
[----:B------:R-:W-:Y:S01]  /*10e0*/  FFMA.FTZ R7, R0, R7, R23 ;  /* 0x0000000700077223 */ /* 0x000fe20000010017 */
[----:B------:R-:W-:Y:S02]  /*10f0*/  HADD2.F32 R6, -RZ, R19.H0_H0 ;  /* 0x20000013ff067230 */ /* 0x000fe40000004100 */
[----:B------:R-:W-:Y:S02]  /*1100*/  HADD2.F32 R57, -RZ, R57.H1_H1 ;  /* 0x30000039ff397230 */ /* 0x000fe40000004100 */
[----:B------:R-:W-:Y:S02]  /*1110*/  HADD2.F32 R0, -RZ, R3.H0_H0 ;  /* 0x20000003ff007230 */ /* 0x000fe40000004100 */
[----:B------:R-:W-:Y:S01]  /*1120*/  FFMA.FTZ R20, R17, R6, R20 ;  /* 0x0000000611147223 */ /* 0x000fe20000010014 */
[----:B------:R-:W-:-:S02]  /*1130*/  HADD2.F32 R17, -RZ, R52.H1_H1 ;  /* 0x30000034ff117230 */ /* 0x000fc40000004100 */
[----:B------:R-:W-:Y:S01]  /*1140*/  FFMA.FTZ R57, R2, R57, R7 ;  /* 0x0000003902397223 */ /* 0x000fe20000010007 */
[----:B------:R-:W-:Y:S02]  /*1150*/  HADD2.F32 R2, -RZ, R19.H1_H1 ;  /* 0x30000013ff027230 */ /* 0x000fe40000004100 */
[----:B------:R-:W-:Y:S02]  /*1160*/  HADD2.F32 R19, -RZ, R47.H0_H0 ;  /* 0x2000002fff137230 */ /* 0x000fe40000004100 */
[----:B------:R-:W-:Y:S02]  /*1170*/  HADD2.F32 R6, -RZ, R28.H0_H0 ;  /* 0x2000001cff067230 */ /* 0x000fe40000004100 */
[----:B------:R-:W-:Y:S01]  /*1180*/  FFMA.FTZ R20, R17, R2, R20 ;  /* 0x0000000211147223 */ /* 0x000fe20000010014 */
[----:B------:R-:W-:Y:S02]  /*1190*/  HADD2.F32 R7, -RZ, R59.H0_H0 ;  /* 0x2000003bff077230 */ /* 0x000fe40000004100 */
[----:B------:R-:W-:-:S02]  /*11a0*/  HADD2.F32 R47, -RZ, R47.H1_H1 ;  /* 0x3000002fff2f7230 */ /* 0x000fc40000004100 */
[----:B------:R-:W-:Y:S01]  /*11b0*/  FFMA.FTZ R20, R19, R6, R20 ;  /* 0x0000000613147223 */ /* 0x000fe20000010014 */
[----:B------:R-:W-:Y:S02]  /*11c0*/  HADD2.F32 R28, -RZ, R28.H1_H1 ;  /* 0x3000001cff1c7230 */ /* 0x000fe40000004100 */
[----:B------:R-:W-:Y:S01]  /*11d0*/  FFMA.FTZ R2, R0, R7, R57 ;  /* 0x0000000700027223 */ /* 0x000fe20000010039 */
[----:B------:R-:W-:Y:S02]  /*11e0*/  HADD2.F32 R7, -RZ, R50.H0_H0 ;  /* 0x20000032ff077230 */ /* 0x000fe40000004100 */
        /* <DEDUP_REMOVED lines=8> */
[----:B------:R-:W-:Y:S02]  /*1270*/  HADD2.F32 R7, -RZ, R4.H0_H0 ;  /* 0x20000004ff077230 */ /* 0x000fe40000004100 */
[----:B------:R-:W-:Y:S02]  /*1280*/  HADD2.F32 R16, -RZ, R56.H0_H0 ;  /* 0x20000038ff107230 */ /* 0x000fe40000004100 */
[----:B------:R-:W-:Y:S01]  /*1290*/  FFMA.FTZ R22, R17, R22, R20 ;  /* 0x0000001611167223 */ /* 0x000fe20000010014 */
[----:B------:R-:W-:-:S02]  /*12a0*/  HADD2.F32 R20, -RZ, R4.H1_H1 ;  /* 0x30000004ff147230 */ /* 0x000fc40000004100 */
[----:B------:R-:W-:Y:S02]  /*12b0*/  HADD2.F32 R21, -RZ, R56.H1_H1 ;  /* 0x30000038ff157230 */ /* 0x000fe40000004100 */
[----:B------:R-:W-:Y:S01]  /*12c0*/  FFMA.FTZ R39, R7, R16, R18 ;  /* 0x0000001007277223 */ /* 0x000fe20000010012 */
[--C-:B------:R-:W-:Y:S02]  /*12d0*/  HADD2.F32 R23, -RZ, R24.reuse.H0_H0 ;  /* 0x20000018ff177230 */ /* 0x100fe40000004100 */
[----:B------:R-:W-:Y:S02]  /*12e0*/  HADD2.F32 R29, -RZ, R24.H1_H1 ;  /* 0x30000018ff1d7230 */ /* 0x000fe40000004100 */
[----:B------:R-:W-:Y:S01]  /*12f0*/  FFMA.FTZ R39, R20, R21, R39 ;  /* 0x0000001514277223 */ /* 0x000fe20000010027 */
[----:B------:R-:W-:Y:S02]  /*1300*/  HADD2.F32 R41, -RZ, R44.H0_H0 ;  /* 0x2000002cff297230 */ /* 0x000fe40000004100 */
[----:B------:R-:W-:-:S02]  /*1310*/  HADD2.F32 R24, -RZ, R30.H0_H0 ;  /* 0x2000001eff187230 */ /* 0x000fc40000004100 */
[----:B------:R-:W-:Y:S02]  /*1320*/  HADD2.F32 R20, -RZ, R5.H0_H0 ;  /* 0x20000005ff147230 */ /* 0x000fe40000004100 */
[----:B------:R-:W-:Y:S02]  /*1330*/  HADD2.F32 R21, -RZ, R58.H0_H0 ;  /* 0x2000003aff157230 */ /* 0x000fe40000004100 */
[----:B------:R-:W-:Y:S01]  /*1340*/  FFMA.FTZ R22, R41, R24, R22 ;  /* 0x0000001829167223 */ /* 0x000fe20000010016 */
[--C-:B------:R-:W-:Y:S02]  /*1350*/  HADD2.F32 R18, -RZ, R25.reuse.H0_H0 ;  /* 0x20000019ff127230 */ /* 0x100fe40000004100 */
[----:B------:R-:W-:Y:S02]  /*1360*/  HADD2.F32 R16, -RZ, R25.H1_H1 ;  /* 0x30000019ff107230 */ /* 0x000fe40000004100 */
[----:B------:R-:W-:Y:S01]  /*1370*/  FFMA.FTZ R20, R20, R21, R39 ;  /* 0x0000001514147223 */ /* 0x000fe20000010027 */
[----:B------:R-:W-:-:S02]  /*1380*/  HADD2.F32 R25, -RZ, R44.H1_H1 ;  /* 0x3000002cff197230 */ /* 0x000fc40000004100 */
[----:B------:R-:W-:Y:S02]  /*1390*/  HADD2.F32 R30, -RZ, R30.H1_H1 ;  /* 0x3000001eff1e7230 */ /* 0x000fe40000004100 */
[----:B------:R-:W-:Y:S02]  /*13a0*/  HADD2.F32 R5, -RZ, R5.H1_H1 ;  /* 0x30000005ff057230 */ /* 0x000fe40000004100 */
[----:B------:R-:W-:Y:S02]  /*13b0*/  HADD2.F32 R58, -RZ, R58.H1_H1 ;  /* 0x3000003aff3a7230 */ /* 0x000fe40000004100 */
[----:B------:R-:W-:Y:S01]  /*13c0*/  FFMA.FTZ R22, R25, R30, R22 ;  /* 0x0000001e19167223 */ /* 0x000fe20000010016 */
[----:B------:R-:W-:Y:S02]  /*13d0*/  HADD2.F32 R21, -RZ, R48.H0_H0 ;  /* 0x20000030ff157230 */ /* 0x000fe40000004100 */
[----:B------:R-:W-:Y:S02]  /*13e0*/  HADD2.F32 R24, -RZ, R31.H0_H0 ;  /* 0x2000001fff187230 */ /* 0x000fe40000004100 */
[----:B------:R-:W-:Y:S01]  /*13f0*/  FFMA.FTZ R5, R5, R58, R20 ;  /* 0x0000003a05057223 */ /* 0x000fe20000010014 */
[----:B------:R-:W-:-:S02]  /*1400*/  HADD2.F32 R6, -RZ, R8.H0_H0 ;  /* 0x20000008ff067230 */ /* 0x000fc40000004100 */
[----:B------:R-:W-:Y:S02]  /*1410*/  HADD2.F32 R25, -RZ, R48.H1_H1 ;  /* 0x30000030ff197230 */ /* 0x000fe40000004100 */
[----:B------:R-:W-:Y:S01]  /*1420*/  FFMA.FTZ R22, R21, R24, R22 ;  /* 0x0000001815167223 */ /* 0x000fe20000010016 */
[----:B------:R-:W-:Y:S02]  /*1430*/  HADD2.F32 R31, -RZ, R31.H1_H1 ;  /* 0x3000001fff1f7230 */ /* 0x000fe40000004100 */
[----:B------:R-:W-:Y:S01]  /*1440*/  FFMA.FTZ R5, R6, R23, R5 ;  /* 0x0000001706057223 */ /* 0x000fe20000010005 */
[----:B------:R-:W-:Y:S02]  /*1450*/  HADD2.F32 R8, -RZ, R8.H1_H1 ;  /* 0x30000008ff087230 */ /* 0x000fe40000004100 */
[----:B------:R-:W-:Y:S02]  /*1460*/  HADD2.F32 R21, -RZ, R12.H0_H0 ;  /* 0x2000000cff157230 */ /* 0x000fe40000004100 */
[----:B------:R-:W-:Y:S01]  /*1470*/  FFMA.FTZ R22, R25, R31, R22 ;  /* 0x0000001f19167223 */ /* 0x000fe20000010016 */
[----:B------:R-:W-:-:S02]  /*1480*/  HADD2.F32 R6, -RZ, R32.H0_H0 ;  /* 0x20000020ff067230 */ /* 0x000fc40000004100 */
[----:B------:R-:W-:Y:S01]  /*1490*/  FFMA.FTZ R8, R8, R29, R5 ;  /* 0x0000001d08087223 */ /* 0x000fe20000010005 */
[--C-:B------:R-:W-:Y:S02]  /*14a0*/  HADD2.F32 R3, -RZ, R9.reuse.H0_H0 ;  /* 0x20000009ff037230 */ /* 0x100fe40000004100 */
[----:B------:R-:W-:Y:S02]  /*14b0*/  HADD2.F32 R5, -RZ, R12.H1_H1 ;  /* 0x3000000cff057230 */ /* 0x000fe40000004100 */
[----:B------:R-:W-:Y:S01]  /*14c0*/  FFMA.FTZ R22, R21, R6, R22 ;  /* 0x0000000615167223 */ /* 0x000fe20000010016 */
[----:B------:R-:W-:Y:S02]  /*14d0*/  HADD2.F32 R32, -RZ, R32.H1_H1 ;  /* 0x30000020ff207230 */ /* 0x000fe40000004100 */
[----:B------:R-:W-:Y:S01]  /*14e0*/  FFMA.FTZ R8, R3, R18, R8 ;  /* 0x0000001203087223 */ /* 0x000fe20000010008 */
[----:B------:R-:W-:Y:S02]  /*14f0*/  HADD2.F32 R9, -RZ, R9.H1_H1 ;  /* 0x30000009ff097230 */ /* 0x000fe40000004100 */
[----:B------:R-:W-:-:S02]  /*1500*/  HADD2.F32 R3, -RZ, R13.H0_H0 ;  /* 0x2000000dff037230 */ /* 0x000fc40000004100 */
[----:B------:R-:W-:Y:S01]  /*1510*/  FFMA.FTZ R22, R5, R32, R22 ;  /* 0x0000002005167223 */ /* 0x000fe20000010016 */
[----:B------:R-:W-:Y:S02]  /*1520*/  HADD2.F32 R6, -RZ, R33.H0_H0 ;  /* 0x20000021ff067230 */ /* 0x000fe40000004100 */
        /* <DEDUP_REMOVED lines=13> */
[----:B------:R-:W-:-:S02]  /*1600*/  HADD2.F32 R0, -RZ, R11.H0_H0 ;  /* 0x2000000bff007230 */ /* 0x000fc40000004100 */
[----:B------:R-:W-:Y:S02]  /*1610*/  HADD2.F32 R7, -RZ, R27.H0_H0 ;  /* 0x2000001bff077230 */ /* 0x000fe40000004100 */
[----:B------:R-:W-:Y:S01]  /*1620*/  FFMA.FTZ R22, R3, R2, R22 ;  /* 0x0000000203167223 */ /* 0x000fe20000010016 */
[----:B------:R-:W-:Y:S02]  /*1630*/  HADD2.F32 R5, -RZ, R14.H1_H1 ;  /* 0x3000000eff057230 */ /* 0x000fe40000004100 */
[----:B------:R-:W-:Y:S02]  /*1640*/  HADD2.F32 R34, -RZ, R34.H1_H1 ;  /* 0x30000022ff227230 */ /* 0x000fe40000004100 */
[----:B------:R-:W-:Y:S01]  /*1650*/  FFMA.FTZ R0, R0, R7, R9 ;  /* 0x0000000700007223 */ /* 0x000fe20000010009 */
[----:B------:R-:W-:Y:S02]  /*1660*/  HADD2.F32 R11, -RZ, R11.H1_H1 ;  /* 0x3000000bff0b7230 */ /* 0x000fe40000004100 */
[----:B------:R-:W-:-:S02]  /*1670*/  HADD2.F32 R4, -RZ, R27.H1_H1 ;  /* 0x3000001bff047230 */ /* 0x000fc40000004100 */
[----:B------:R-:W-:Y:S01]  /*1680*/  FFMA.FTZ R22, R5, R34, R22 ;  /* 0x0000002205167223 */ /* 0x000fe20000010016 */
[----:B------:R-:W-:Y:S02]  /*1690*/  HADD2.F32 R3, -RZ, R15.H0_H0 ;  /* 0x2000000fff037230 */ /* 0x000fe40000004100 */
[----:B------:R-:W-:Y:S02]  /*16a0*/  HADD2.F32 R2, -RZ, R35.H0_H0 ;  /* 0x20000023ff027230 */ /* 0x000fe40000004100 */
[----:B------:R-:W-:Y:S01]  /*16b0*/  FFMA.FTZ R0, R11, R4, R0 ;  /* 0x000000040b007223 */ /* 0x000fe20000010000 */
[----:B------:R-:W-:Y:S02]  /*16c0*/  HADD2.F32 R15, -RZ, R15.H1_H1 ;  /* 0x3000000fff0f7230 */ /* 0x000fe40000004100 */
[----:B------:R-:W-:Y:S02]  /*16d0*/  HADD2.F32 R35, -RZ, R35.H1_H1 ;  /* 0x30000023ff237230 */ /* 0x000fe40000004100 */
[----:B------:R-:W-:-:S02]  /*16e0*/  FFMA.FTZ R22, R3, R2, R22 ;  /* 0x0000000203167223 */ /* 0x000fc40000010016 */
[----:B------:R-:W0:Y:S02]  /*16f0*/  SHFL.BFLY PT, R3, R0, 0x4, 0x1f ;  /* 0x0c801f0000037f89 */ /* 0x000e2400000e0000 */
[----:B------:R-:W-:-:S05]  /*1700*/  FFMA.FTZ R22, R15, R35, R22 ;  /* 0x000000230f167223 */ /* 0x000fca0000010016 */
[----:B------:R-:W1:Y:S01]  /*1710*/  SHFL.BFLY PT, R5, R22, 0x4, 0x1f ;  /* 0x0c801f0016057f89 */ /* 0x000e6200000e0000 */
[----:B0-----:R-:W-:Y:S01]  /*1720*/  FADD.FTZ R3, R0, R3 ;  /* 0x0000000300037221 */ /* 0x001fe20000010000 */
[----:B------:R-:W-:Y:S02]  /*1730*/  SHF.R.S32.HI R0, RZ, 0x1f, R46 ;  /* 0x0000001fff007819 */ /* 0x000fe4000001142e */
[----:B------:R-:W-:Y:S02]  /*1740*/  LEA.HI R46, P1, R37, R46, RZ, 0x1d ;  /* 0x0000002e252e7211 */ /* 0x000fe4000783e8ff */
[----:B------:R-:W0:Y:S01]  /*1750*/  SHFL.BFLY PT, R2, R3, 0x2, 0x1f ;  /* 0x0c401f0003027f89 */ /* 0x000e2200000e0000 */
[----:B-1----:R-:W-:-:S05]  /*1760*/  FADD.FTZ R6, R22, R5 ;  /* 0x0000000516067221 */ /* 0x002fca0000010000 */
[----:B------:R-:W1:Y:S01]  /*1770*/  SHFL.BFLY PT, R7, R6, 0x2, 0x1f ;  /* 0x0c401f0006077f89 */ /* 0x000e6200000e0000 */
[----:B0-----:R-:W-:Y:S01]  /*1780*/  FADD.FTZ R4, R3, R2 ;  /* 0x0000000203047221 */ /* 0x001fe20000010000 */
[----:B------:R-:W-:Y:S02]  /*1790*/  IADD3.X R3, RZ, R0, RZ, P1, !PT ;  /* 0x00000000ff037210 */ /* 0x000fe40000ffe4ff */
[----:B------:R-:W-:Y:S01]  /*17a0*/  LEA R2, P1, R46, UR4, 0x2 ;  /* 0x000000042e027c11 */ /* 0x000fe2000f8210ff */
[----:B------:R-:W-:Y:S01]  /*17b0*/  ULDC UR4, c[0x0][0x384] ;  /* 0x0000e10000047ab9 */ /* 0x000fe20000000800 */
[----:B------:R-:W0:Y:S01]  /*17c0*/  SHFL.BFLY PT, R5, R4, 0x1, 0x1f ;  /* 0x0c201f0004057f89 */ /* 0x000e2200000e0000 */
[----:B-1----:R-:W-:Y:S01]  /*17d0*/  FADD.FTZ R7, R6, R7 ;  /* 0x0000000706077221 */ /* 0x002fe20000010000 */
[----:B------:R-:W-:-:S04]  /*17e0*/  LEA.HI.X R3, R46, UR5, R3, 0x2, P1 ;  /* 0x000000052e037c11 */ /* 0x000fc800088f1403 */
[----:B------:R-:W1:Y:S01]  /*17f0*/  SHFL.BFLY PT, R8, R7, 0x1, 0x1f ;  /* 0x0c201f0007087f89 */ /* 0x000e6200000e0000 */
[----:B0-----:R-:W-:-:S04]  /*1800*/  FADD.FTZ R5, R4, R5 ;  /* 0x0000000504057221 */ /* 0x001fc80000010000 */
[----:B------:R-:W-:Y:S01]  /*1810*/  FMUL.FTZ R5, R5, UR4 ;  /* 0x0000000405057c20 */ /* 0x000fe20008410000 */
[----:B-1----:R-:W-:-:S04]  /*1820*/  FADD.FTZ R8, R7, R8 ;  /* 0x0000000807087221 */ /* 0x002fc80000010000 */
[----:B------:R0:W-:Y:S01]  /*1830*/  @!P0 STG.E desc[UR6][R2.64], R5 ;  /* 0x0000000502008986 */ /* 0x0001e2000c101906 */
[----:B------:R-:W-:Y:S01]  /*1840*/  FMUL.FTZ R7, R8, UR4 ;  /* 0x0000000408077c20 */ /* 0x000fe20008410000 */
[----:B------:R-:W-:Y:S06]  /*1850*/  @P0 EXIT ;  /* 0x000000000000094d */ /* 0x000fec0003800000 */
[----:B------:R-:W-:Y:S01]  /*1860*/  STG.E desc[UR6][R2.64+0x80], R7 ;  /* 0x0000800702007986 */ /* 0x000fe2000c101906 */
[----:B------:R-:W-:Y:S05]  /*1870*/  EXIT ;  /* 0x000000000000794d */ /* 0x000fea0003800000 */
.L_x_1024:
        /* <DEDUP_REMOVED lines=16> */
.L_x_1607:


//--------------------- .text._ZN5flash25flash_bwd_dot_do_o_kernelILb1E23Flash_bwd_kernel_traitsILi192ELi64ELi64ELi8ELi4ELi2ELi2ELb1ELb1EN7cutlass6half_tE19Flash_kernel_traitsILi192ELi64ELi64ELi8ES3_EEEEvNS_16Flash_bwd_paramsE --------------------------
	.section	.text._ZN5flash25flash_bwd_dot_do_o_kernelILb1E23Flash_bwd_kernel_traitsILi192ELi64ELi64ELi8ELi4ELi2ELi2ELb1ELb1EN7cutlass6half_tE19Flash_kernel_traitsILi192ELi64ELi64ELi8ES3_EEEEvNS_16Flash_bwd_paramsE,"ax",@progbits
	.align	128
        .global         _ZN5flash25flash_bwd_dot_do_o_kernelILb1E23Flash_bwd_kernel_traitsILi192ELi64ELi64ELi8ELi4ELi2ELi2ELb1ELb1EN7cutlass6half_tE19Flash_kernel_traitsILi192ELi64ELi64ELi8ES3_EEEEvNS_16Flash_bwd_paramsE
        .type           _ZN5flash25flash_bwd_dot_do_o_kernelILb1E23Flash_bwd_kernel_traitsILi192ELi64ELi64ELi8ELi4ELi2ELi2ELb1ELb1EN7cutlass6half_tE19Flash_kernel_traitsILi192ELi64ELi64ELi8ES3_EEEEvNS_16Flash_bwd_paramsE,@function
        .size           _ZN5flash25flash_bwd_dot_do_o_kernelILb1E23Flash_bwd_kernel_traitsILi192ELi64ELi64ELi8ELi4ELi2ELi2ELb1ELb1EN7cutlass6half_tE19Flash_kernel_traitsILi192ELi64ELi64ELi8ES3_EEEEvNS_16Flash_bwd_paramsE,(.L_x_1608 - _ZN5flash25flash_bwd_dot_do_o_kernelILb1E23Flash_bwd_kernel_traitsILi192ELi64ELi64ELi8ELi4ELi2ELi2ELb1ELb1EN7cutlass6half_tE19Flash_kernel_traitsILi192ELi64ELi64ELi8ES3_EEEEvNS_16Flash_bwd_paramsE)
        .other          _ZN5flash25flash_bwd_dot_do_o_kernelILb1E23Flash_bwd_kernel_traitsILi192ELi64ELi64ELi8ELi4ELi2ELi2ELb1ELb1EN7cutlass6half_tE19Flash_kernel_traitsILi192ELi64ELi64ELi8ES3_EEEEvNS_16Flash_bwd_paramsE,@"STO_CUDA_ENTRY STV_DEFAULT"
_ZN5flash25flash_bwd_dot_do_o_kernelILb1E23Flash_bwd_kernel_traitsILi192ELi64ELi64ELi8ELi4ELi2ELi2ELb1ELb1EN7cutlass6half_tE19Flash_kernel_traitsILi192ELi64ELi64ELi8ES3_EEEEvNS_16Flash_bwd_paramsE:
.text._ZN5flash25flash_bwd_dot_do_o_kernelILb1E23Flash_bwd_kernel_traitsILi192ELi64ELi64ELi8ELi4ELi2ELi2ELb1ELb1EN7cutlass6half_tE19Flash_kernel_traitsILi192ELi64ELi64ELi8ES3_EEEEvNS_16Flash_bwd_paramsE:
[----:B------:R-:W-:Y:S01]  /*0000*/  LDC R1, c[0x0][0x28] ;  /* 0x00000a00ff017b82 */ /* 0x000fe20000000800 */
[----:B------:R-:W0:Y:S07]  /*0010*/  S2R R16, SR_CTAID.Y ;  /* 0x0000000000107919 */ /* 0x000e2e0000002600 */
[----:B------:R-:W0:Y:S01]  /*0020*/  LDC.64 R2, c[0x0][0x2f0] ;  /* 0x0000bc00ff027b82 */ /* 0x000e220000000a00 */
[----:B------:R-:W-:Y:S01]  /*0030*/  ULDC.64 UR4, c[0x0][0x2f0] ;  /* 0x0000bc0000047ab9 */ /* 0x000fe20000000a00 */
[----:B------:R-:W-:-:S02]  /*0040*/  MOV R17, 0xffffffff ;  /* 0xffffffff00117802 */ /* 0x000fc40000000f00 */
[----:B------:R-:W-:-:S04]  /*0050*/  ISETP.NE.U32.AND P0, PT, RZ, UR4, PT ;  /* 0x00000004ff007c0c */ /* 0x000fc8000bf05070 */
[----:B------:R-:W-:Y:S01]  /*0060*/  ISETP.NE.AND.EX P0, PT, RZ, UR5, PT, P0 ;  /* 0x00000005ff007c0c */ /* 0x000fe2000bf05300 */
[----:B------:R-:W-:Y:S01]  /*0070*/  ULDC.64 UR4, c[0x0][0x208] ;  /* 0x0000820000047ab9 */ /* 0x000fe20000000a00 */
[----:B0-----:R-:W-:-:S11]  /*0080*/  IMAD.WIDE R2, R16, 0x4, R2 ;  /* 0x0000000410027825 */ /* 0x001fd600078e0202 */
[----:B------:R-:W2:Y:S04]  /*0090*/  @P0 LDG.E R17, desc[UR4][R2.64] ;  /* 0x0000000402110981 */ /* 0x000ea8000c1e1900 */
[----:B------:R-:W2:Y:S01]  /*00a0*/  @P0 LDG.E R6, desc[UR4][R2.64+0x4] ;  /* 0x0000040402060981 */ /* 0x000ea2000c1e1900 */
[----:B------:R-:W0:Y:S02]  /*00b0*/  S2R R7, SR_CTAID.X ;  /* 0x0000000000077919 */ /* 0x000e240000002500 */
[----:B0-----:R-:W-:Y:S02]  /*00c0*/  SHF.L.U32 R7, R7, 0x6, RZ ;  /* 0x0000000607077819 */ /* 0x001fe400000006ff */
[----:B--2---:R-:W-:-:S06]  /*00d0*/  @P0 IADD3 R6, R6, -R17, RZ ;  /* 0x8000001106060210 */ /* 0x004fcc0007ffe0ff */
[----:B------:R-:W0:Y:S02]  /*00e0*/  @!P0 LDC R6, c[0x0][0x2c4] ;  /* 0x0000b100ff068b82 */ /* 0x000e240000000800 */
[----:B0-----:R-:W-:-:S13]  /*00f0*/  ISETP.GT.AND P1, PT, R6, R7, PT ;  /* 0x000000070600720c */ /* 0x001fda0003f24270 */
[----:B------:R-:W-:Y:S05]  /*0100*/  @!P1 EXIT ;  /* 0x000000000000994d */ /* 0x000fea0003800000 */
[----:B------:R-:W-:Y:S01]  /*0110*/  ISETP.NE.AND P1, PT, R17, -0x1, PT ;  /* 0xffffffff1100780c */ /* 0x000fe20003f25270 */
[----:B------:R-:W0:Y:S01]  /*0120*/  LDC R19, c[0x0][0x2d4] ;  /* 0x0000b500ff137b82 */ /* 0x000e220000000800 */
[----:B------:R-:W1:Y:S01]  /*0130*/  S2R R0, SR_TID.X ;  /* 0x0000000000007919 */ /* 0x000e620000002100 */
[----:B------:R-:W-:Y:S01]  /*0140*/  IMAD.WIDE R2, R16, 0x80, RZ ;  /* 0x0000008010027825 */ /* 0x000fe200078e02ff */
[----:B------:R-:W-:Y:S01]  /*0150*/  HFMA2.MMA R27, -RZ, RZ, 0, 0 ;  /* 0x00000000ff1b7435 */ /* 0x000fe200000001ff */
[----:B------:R-:W2:Y:S01]  /*0160*/  S2R R29, SR_CTAID.Z ;  /* 0x00000000001d7919 */ /* 0x000ea20000002700 */
[----:B------:R-:W-:-:S03]  /*0170*/  SEL R18, R2, RZ, P0 ;  /* 0x000000ff02127207 */ /* 0x000fc60000000000 */
[----:B------:R-:W3:Y:S01]  /*0180*/  LDC R11, c[0x0][0x270] ;  /* 0x00009c00ff0b7b82 */ /* 0x000ee20000000800 */
[----:B------:R-:W-:-:S03]  /*0190*/  SEL R20, R3, RZ, P0 ;  /* 0x000000ff03147207 */ /* 0x000fc60000000000 */
[----:B------:R-:W-:-:S04]  /*01a0*/  @!P1 SHF.R.S32.HI R5, RZ, 0x1f, R16 ;  /* 0x0000001fff059819 */ /* 0x000fc80000011410 */
[----:B------:R-:W4:Y:S08]  /*01b0*/  @!P1 LDC.64 R22, c[0x0][0x418] ;  /* 0x00010600ff169b82 */ /* 0x000f300000000a00 */
[----:B------:R-:W5:Y:S08]  /*01c0*/  @P1 LDC.64 R8, c[0x0][0x420] ;  /* 0x00010800ff081b82 */ /* 0x000f700000000a00 */
[----:B------:R-:W1:Y:S08]  /*01d0*/  @P1 LDC.64 R24, c[0x0][0x298] ;  /* 0x0000a600ff181b82 */ /* 0x000e700000000a00 */
[----:B------:R-:W2:Y:S01]  /*01e0*/  LDC R12, c[0x0][0x2dc] ;  /* 0x0000b700ff0c7b82 */ /* 0x000ea20000000800 */
[----:B----4-:R-:W-:-:S02]  /*01f0*/  @!P1 IMAD R5, R5, R22, RZ ;  /* 0x0000001605059224 */ /* 0x010fc400078e02ff */
[----:B------:R-:W-:-:S04]  /*0200*/  @!P1 IMAD.WIDE.U32 R2, R16, R22, RZ ;  /* 0x0000001610029225 */ /* 0x000fc800078e00ff */
[----:B------:R-:W-:Y:S02]  /*0210*/  @!P1 IMAD R13, R16, R23, R5 ;  /* 0x00000017100d9224 */ /* 0x000fe400078e0205 */
[----:B-----5:R-:W-:-:S04]  /*0220*/  @P1 IMAD.WIDE.U32 R14, R17, R8, RZ ;  /* 0x00000008110e1225 */ /* 0x020fc800078e00ff */
[----:B0-----:R-:W-:Y:S01]  /*0230*/  IMAD.WIDE R4, R16, R19, RZ ;  /* 0x0000001310047225 */ /* 0x001fe200078e02ff */
[----:B------:R-:W-:-:S03]  /*0240*/  @P1 MOV R10, R14 ;  /* 0x0000000e000a1202 */ /* 0x000fc60000000f00 */
[----:B------:R-:W-:Y:S01]  /*0250*/  @P1 IMAD R8, R17, R9, R15 ;  /* 0x0000000911081224 */ /* 0x000fe200078e020f */
[----:B---3--:R-:W-:Y:S01]  /*0260*/  SHF.R.S32.HI R9, RZ, 0x1f, R11 ;  /* 0x0000001fff097819 */ /* 0x008fe2000001140b */
[----:B------:R-:W-:Y:S01]  /*0270*/  IMAD R5, R5, R11, RZ ;  /* 0x0000000b05057224 */ /* 0x000fe200078e02ff */
[----:B------:R-:W-:Y:S01]  /*0280*/  @!P1 IADD3 R8, R3, R13, RZ ;  /* 0x0000000d03089210 */ /* 0x000fe20007ffe0ff */
[----:B-1----:R-:W-:Y:S01]  /*0290*/  @P1 IMAD.WIDE.U32 R44, R17, R24, RZ ;  /* 0x00000018112c1225 */ /* 0x002fe200078e00ff */
[----:B------:R-:W-:Y:S02]  /*02a0*/  SHF.R.S32.HI R13, RZ, 0x1f, R7 ;  /* 0x0000001fff0d7819 */ /* 0x000fe40000011407 */
[----:B--2---:R-:W-:Y:S01]  /*02b0*/  SHF.R.S32.HI R21, RZ, 0x1f, R12 ;  /* 0x0000001fff157819 */ /* 0x004fe2000001140c */
[C---:B------:R-:W-:Y:S02]  /*02c0*/  IMAD R23, R4.reuse, R9, R5 ;  /* 0x0000000904177224 */ /* 0x040fe400078e0205 */
[----:B------:R-:W-:-:S04]  /*02d0*/  IMAD.WIDE.U32 R4, R4, R11, RZ ;  /* 0x0000000b04047225 */ /* 0x000fc800078e00ff */
[----:B------:R-:W-:Y:S01]  /*02e0*/  @P1 IMAD R9, R17, R25, R45 ;  /* 0x0000001911091224 */ /* 0x000fe200078e022d */
[----:B------:R-:W-:Y:S01]  /*02f0*/  IADD3 R23, R5, R23, RZ ;  /* 0x0000001705177210 */ /* 0x000fe20007ffe0ff */
[----:B------:R-:W-:Y:S01]  /*0300*/  IMAD.WIDE R14, R11, R12, RZ ;  /* 0x0000000c0b0e7225 */ /* 0x000fe200078e02ff */
[----:B------:R-:W-:-:S03]  /*0310*/  IADD3 R25, P0, R7, R18, RZ ;  /* 0x0000001207197210 */ /* 0x000fc60007f1e0ff */
[----:B------:R-:W-:Y:S01]  /*0320*/  IMAD R18, R23, R12, RZ ;  /* 0x0000000c17127224 */ /* 0x000fe200078e02ff */
[----:B------:R-:W-:Y:S01]  /*0330*/  @P1 MOV R23, R17 ;  /* 0x0000001100171202 */ /* 0x000fe20000000f00 */
[----:B------:R-:W-:Y:S08]  /*0340*/  @P1 BRA `(.L_x_1025) ;  /* 0x00000000001c1947 */ /* 0x000ff00003800000 */
[----:B------:R-:W0:Y:S01]  /*0350*/  LDC.64 R22, c[0x0][0x290] ;  /* 0x0000a400ff167b82 */ /* 0x000e220000000a00 */
[----:B------:R-:W-:-:S05]  /*0360*/  SHF.R.S32.HI R9, RZ, 0x1f, R16 ;  /* 0x0000001fff097819 */ /* 0x000fca0000011410 */
[-C--:B0-----:R-:W-:Y:S02]  /*0370*/  IMAD R9, R9, R22.reuse, RZ ;  /* 0x0000001609097224 */ /* 0x081fe400078e02ff */
[----:B------:R-:W-:-:S04]  /*0380*/  IMAD.WIDE.U32 R44, R16, R22, RZ ;  /* 0x00000016102c7225 */ /* 0x000fc800078e00ff */
[----:B------:R-:W-:Y:S01]  /*0390*/  IMAD R9, R16, R23, R9 ;  /* 0x0000001710097224 */ /* 0x000fe200078e0209 */
[----:B------:R-:W-:-:S04]  /*03a0*/  MOV R23, 0xffffffff ;  /* 0xffffffff00177802 */ /* 0x000fc80000000f00 */
[----:B------:R-:W-:-:S07]  /*03b0*/  IADD3 R9, R45, R9, RZ ;  /* 0x000000092d097210 */ /* 0x000fce0007ffe0ff */
.L_x_1025:
[----:B------:R-:W-:Y:S01]  /*03c0*/  ULDC.U8 UR6, c[0x0][0x3d8] ;  /* 0x0000f60000067ab9 */ /* 0x000fe20000000000 */
[----:B------:R-:W-:Y:S01]  /*03d0*/  IADD3.X R5, R13, R20, RZ, P0, !PT ;  /* 0x000000140d057210 */ /* 0x000fe200007fe4ff */
[----:B------:R-:W-:Y:S01]  /*03e0*/  IMAD R3, R15, R23, RZ ;  /* 0x000000170f037224 */ /* 0x000fe200078e02ff */
[----:B------:R-:W-:Y:S01]  /*03f0*/  ISETP.NE.AND P0, PT, RZ, UR6, PT ;  /* 0x00000006ff007c0c */ /* 0x000fe2000bf05270 */
[----:B------:R-:W-:Y:S01]  /*0400*/  IMAD R31, R21, R4, R18 ;  /* 0x00000004151f7224 */ /* 0x000fe200078e0212 */
[----:B------:R-:W-:Y:S01]  /*0410*/  @!P1 MOV R10, R2 ;  /* 0x00000002000a9202 */ /* 0x000fe20000000f00 */
[----:B------:R-:W-:Y:S01]  /*0420*/  IMAD R18, R5, R14, RZ ;  /* 0x0000000e05127224 */ /* 0x000fe200078e02ff */
[----:B------:R-:W-:Y:S01]  /*0430*/  SHF.R.S32.HI R28, RZ, 0x1f, R29 ;  /* 0x0000001fff1c7819 */ /* 0x000fe2000001141d */
[----:B------:R-:W-:Y:S02]  /*0440*/  IMAD R27, R14, R27, R3 ;  /* 0x0000001b0e1b7224 */ /* 0x000fe400078e0203 */
[----:B------:R-:W-:-:S04]  /*0450*/  IMAD.WIDE.U32 R2, R4, R12, RZ ;  /* 0x0000000c04027225 */ /* 0x000fc800078e00ff */
[----:B------:R-:W-:Y:S01]  /*0460*/  IMAD.WIDE.U32 R20, R14, R23, RZ ;  /* 0x000000170e147225 */ /* 0x000fe200078e00ff */
[----:B------:R-:W-:-:S03]  /*0470*/  IADD3 R31, R3, R31, RZ ;  /* 0x0000001f031f7210 */ /* 0x000fc60007ffe0ff */
[----:B------:R-:W-:Y:S01]  /*0480*/  IMAD R23, R29, R12, RZ ;  /* 0x0000000c1d177224 */ /* 0x000fe200078e02ff */
[----:B------:R-:W-:Y:S01]  /*0490*/  @P1 IADD3 R31, R21, R27, RZ ;  /* 0x0000001b151f1210 */ /* 0x000fe20007ffe0ff */
[----:B------:R-:W-:Y:S01]  /*04a0*/  IMAD.WIDE.U32 R4, R25, R14, RZ ;  /* 0x0000000e19047225 */ /* 0x000fe200078e00ff */
[----:B------:R-:W-:-:S03]  /*04b0*/  SEL R20, R2, R20, !P1 ;  /* 0x0000001402147207 */ /* 0x000fc60004800000 */
[----:B------:R-:W-:Y:S01]  /*04c0*/  IMAD R15, R15, R25, R18 ;  /* 0x000000190f0f7224 */ /* 0x000fe200078e0212 */
[----:B------:R-:W-:-:S04]  /*04d0*/  SHF.R.S32.HI R18, RZ, 0x1f, R23 ;  /* 0x0000001fff127819 */ /* 0x000fc80000011417 */
[----:B------:R-:W-:Y:S01]  /*04e0*/  IADD3 R21, R5, R15, RZ ;  /* 0x0000000f05157210 */ /* 0x000fe20007ffe0ff */
[----:B------:R-:W-:Y:S06]  /*04f0*/  @!P0 BRA `(.L_x_1026) ;  /* 0x00000000001c8947 */ /* 0x000fec0003800000 */
[----:B------:R-:W0:Y:S01]  /*0500*/  LDC R2, c[0x0][0x2c0] ;  /* 0x0000b000ff027b82 */ /* 0x000e220000000800 */
[----:B------:R-:W-:-:S05]  /*0510*/  @!P1 IMAD R17, R16, R19, RZ ;  /* 0x0000001310119224 */ /* 0x000fca00078e02ff */
[----:B------:R-:W-:Y:S02]  /*0520*/  LEA R16, R16, R17, 0x7 ;  /* 0x0000001110107211 */ /* 0x000fe400078e38ff */
[----:B------:R-:W0:Y:S02]  /*0530*/  LDC R3, c[0x0][0x2e4] ;  /* 0x0000b900ff037b82 */ /* 0x000e240000000800 */
[----:B0-----:R-:W-:-:S05]  /*0540*/  LEA R2, R2, R3, 0x7 ;  /* 0x0000000302027211 */ /* 0x001fca00078e38ff */
[----:B------:R-:W-:Y:S01]  /*0550*/  IMAD R16, R2, R29, R16 ;  /* 0x0000001d02107224 */ /* 0x000fe200078e0210 */
[----:B------:R-:W-:Y:S06]  /*0560*/  BRA `(.L_x_1027) ;  /* 0x0000000000087947 */ /* 0x000fec0003800000 */
.L_x_1026:
[----:B------:R-:W-:-:S04]  /*0570*/  IMAD R16, R16, R11, R29 ;  /* 0x0000000b10107224 */ /* 0x000fc800078e021d */
[----:B------:R-:W-:-:S07]  /*0580*/  IMAD R16, R16, R19, RZ ;  /* 0x0000001310107224 */ /* 0x000fce00078e02ff */
.L_x_1027:
[----:B------:R-:W-:Y:S01]  /*0590*/  SHF.R.S32.HI R3, RZ, 0x1f, R0 ;  /* 0x0000001fff037819 */ /* 0x000fe20000011400 */
[----:B------:R-:W-:Y:S01]  /*05a0*/  ULDC.64 UR10, c[0x0][0x420] ;  /* 0x00010800000a7ab9 */ /* 0x000fe20000000a00 */
[----:B------:R-:W-:Y:S01]  /*05b0*/  IADD3 R4, P0, P1, R4, R20, R23 ;  /* 0x0000001404047210 */ /* 0x000fe2000791e017 */
[----:B------:R-:W-:Y:S01]  /*05c0*/  ULDC.64 UR12, c[0x0][0x298] ;  /* 0x0000a600000c7ab9 */ /* 0x000fe20000000a00 */
[CC--:B------:R-:W-:Y:S01]  /*05d0*/  LEA.HI R2, R3.reuse, R0.reuse, RZ, 0x4 ;  /* 0x0000000003027211 */ /* 0x0c0fe200078f20ff */
[----:B------:R-:W-:Y:S01]  /*05e0*/  ULDC.64 UR8, c[0x0][0x428] ;  /* 0x00010a0000087ab9 */ /* 0x000fe20000000a00 */
[-C--:B------:R-:W-:Y:S01]  /*05f0*/  LEA.HI R14, R3, R0.reuse, RZ, 0x3 ;  /* 0x00000000030e7211 */ /* 0x080fe200078f18ff */
[----:B------:R-:W-:Y:S01]  /*0600*/  ULDC.64 UR6, c[0x0][0x400] ;  /* 0x0001000000067ab9 */ /* 0x000fe20000000a00 */
[----:B------:R-:W-:Y:S01]  /*0610*/  LOP3.LUT R5, R2, 0x3ffffff0, RZ, 0xc0, !PT ;  /* 0x3ffffff002057812 */ /* 0x000fe200078ec0ff */
[----:B------:R-:W-:Y:S01]  /*0620*/  BSSY B0, `(.L_x_1028) ;  /* 0x000003e000007945 */ /* 0x000fe20003800000 */
[----:B------:R-:W-:Y:S01]  /*0630*/  LOP3.LUT R3, R14, 0x1ffffff8, RZ, 0xc0, !PT ;  /* 0x1ffffff80e037812 */ /* 0x000fe200078ec0ff */
[----:B------:R-:W-:Y:S01]  /*0640*/  HFMA2.MMA R20, -RZ, RZ, 0, 0 ;  /* 0x00000000ff147435 */ /* 0x000fe200000001ff */
[----:B------:R-:W-:-:S02]  /*0650*/  IADD3 R5, -R5, R0, RZ ;  /* 0x0000000005057210 */ /* 0x000fc40007ffe1ff */
[----:B------:R-:W-:Y:S02]  /*0660*/  CS2R R24, SRZ ;  /* 0x0000000000187805 */ /* 0x000fe4000001ff00 */
[----:B------:R-:W-:Y:S01]  /*0670*/  SHF.R.S32.HI R15, RZ, 0x4, R2 ;  /* 0x00000004ff0f7819 */ /* 0x000fe20000011402 */
[----:B------:R-:W-:Y:S01]  /*0680*/  IMAD R2, R11, R12, RZ ;  /* 0x0000000c0b027224 */ /* 0x000fe200078e02ff */
[----:B------:R-:W-:Y:S02]  /*0690*/  SHF.L.U32 R5, R5, 0x2, RZ ;  /* 0x0000000205057819 */ /* 0x000fe400000006ff */
[----:B------:R-:W-:Y:S02]  /*06a0*/  CS2R R26, SRZ ;  /* 0x00000000001a7805 */ /* 0x000fe4000001ff00 */
[----:B------:R-:W-:Y:S02]  /*06b0*/  IADD3 R3, -R3, R0, RZ ;  /* 0x0000000003037210 */ /* 0x000fe40007ffe1ff */
[----:B------:R-:W-:Y:S01]  /*06c0*/  IADD3.X R12, R21, R31, R18, P0, P1 ;  /* 0x0000001f150c7210 */ /* 0x000fe200007e2412 */
[----:B------:R-:W-:Y:S01]  /*06d0*/  IMAD R5, R15, R2, R5 ;  /* 0x000000020f057224 */ /* 0x000fe200078e0205 */
[----:B------:R-:W-:Y:S01]  /*06e0*/  SHF.L.U32 R38, R3, 0x3, RZ ;  /* 0x0000000303267819 */ /* 0x000fe200000006ff */
[----:B------:R-:W-:Y:S01]  /*06f0*/  IMAD R18, R13, UR10, RZ ;  /* 0x0000000a0d127c24 */ /* 0x000fe2000f8e02ff */
[----:B------:R-:W-:Y:S01]  /*0700*/  IADD3 R3, R7, R16, RZ ;  /* 0x0000001007037210 */ /* 0x000fe20007ffe0ff */
[----:B------:R-:W-:Y:S01]  /*0710*/  IMAD R16, R13, UR12, RZ ;  /* 0x0000000c0d107c24 */ /* 0x000fe2000f8e02ff */
[----:B------:R-:W-:Y:S01]  /*0720*/  SHF.R.S32.HI R39, RZ, 0x1f, R38 ;  /* 0x0000001fff277819 */ /* 0x000fe20000011426 */
[----:B------:R-:W-:Y:S01]  /*0730*/  IMAD R13, R7, UR11, R18 ;  /* 0x0000000b070d7c24 */ /* 0x000fe2000f8e0212 */
[----:B------:R-:W-:Y:S01]  /*0740*/  IADD3 R11, P0, R5, R4, RZ ;  /* 0x00000004050b7210 */ /* 0x000fe20007f1e0ff */
[----:B------:R-:W-:Y:S01]  /*0750*/  IMAD R16, R7, UR13, R16 ;  /* 0x0000000d07107c24 */ /* 0x000fe2000f8e0210 */
[----:B------:R-:W-:-:S02]  /*0760*/  CS2R R18, SRZ ;  /* 0x0000000000127805 */ /* 0x000fc4000001ff00 */
[----:B------:R-:W-:Y:S01]  /*0770*/  LEA.HI.X.SX32 R12, R5, R12, 0x1, P0 ;  /* 0x0000000c050c7211 */ /* 0x000fe200000f0eff */
[--C-:B------:R-:W-:Y:S01]  /*0780*/  IMAD.WIDE.U32 R4, R7, UR10, R38.reuse ;  /* 0x0000000a07047c25 */ /* 0x100fe2000f8e0026 */
[----:B------:R-:W-:Y:S02]  /*0790*/  LEA R36, P2, R11, UR6, 0x2 ;  /* 0x000000060b247c11 */ /* 0x000fe4000f8410ff */
[----:B------:R-:W-:Y:S02]  /*07a0*/  IADD3 R30, P0, R10, R4, RZ ;  /* 0x000000040a1e7210 */ /* 0x000fe40007f1e0ff */
[C---:B------:R-:W-:Y:S01]  /*07b0*/  IADD3 R10, -R7.reuse, R6, RZ ;  /* 0x00000006070a7210 */ /* 0x040fe20007ffe1ff */
[----:B------:R-:W-:Y:S01]  /*07c0*/  IMAD.WIDE.U32 R6, R7, UR12, R38 ;  /* 0x0000000c07067c25 */ /* 0x000fe2000f8e0026 */
[----:B------:R-:W-:Y:S02]  /*07d0*/  SHF.R.S32.HI R4, RZ, 0x3, R14 ;  /* 0x00000003ff047819 */ /* 0x000fe4000001140e */
[----:B------:R-:W-:Y:S01]  /*07e0*/  IADD3.X R31, R8, R5, R13, P0, !PT ;  /* 0x00000005081f7210 */ /* 0x000fe200007fe40d */
[----:B------:R-:W-:Y:S01]  /*07f0*/  IMAD R8, R28, UR8, RZ ;  /* 0x000000081c087c24 */ /* 0x000fe2000f8e02ff */
[----:B------:R-:W-:-:S02]  /*0800*/  ISETP.GE.AND P0, PT, R4, R10, PT ;  /* 0x0000000a0400720c */ /* 0x000fc40003f06270 */
[----:B------:R-:W-:Y:S01]  /*0810*/  IADD3 R5, R4, 0x20, RZ ;  /* 0x0000002004057810 */ /* 0x000fe20007ffe0ff */
[C---:B------:R-:W-:Y:S01]  /*0820*/  IMAD R33, R29.reuse, UR9, R8 ;  /* 0x000000091d217c24 */ /* 0x040fe2000f8e0208 */
[----:B------:R-:W-:Y:S01]  /*0830*/  IADD3 R44, P3, R44, R6, RZ ;  /* 0x000000062c2c7210 */ /* 0x000fe20007f7e0ff */
[----:B------:R-:W-:Y:S01]  /*0840*/  IMAD.WIDE.U32 R30, R29, UR8, R30 ;  /* 0x000000081d1e7c25 */ /* 0x000fe2000f8e001e */
[----:B------:R-:W-:Y:S02]  /*0850*/  LEA.HI.X R37, R11, UR7, R12, 0x2, P2 ;  /* 0x000000070b257c11 */ /* 0x000fe400090f140c */
[----:B------:R-:W-:Y:S02]  /*0860*/  CS2R R12, SRZ ;  /* 0x00000000000c7805 */ /* 0x000fe4000001ff00 */
[----:B------:R-:W-:Y:S02]  /*0870*/  ISETP.GE.AND P1, PT, R5, R10, PT ;  /* 0x0000000a0500720c */ /* 0x000fe40003f26270 */
[----:B------:R-:W-:-:S02]  /*0880*/  CS2R R10, SRZ ;  /* 0x00000000000a7805 */ /* 0x000fc4000001ff00 */
[----:B------:R-:W-:Y:S02]  /*0890*/  IADD3.X R45, R9, R7, R16, P3, !PT ;  /* 0x00000007092d7210 */ /* 0x000fe40001ffe410 */
[----:B------:R-:W-:Y:S02]  /*08a0*/  CS2R R8, SRZ ;  /* 0x0000000000087805 */ /* 0x000fe4000001ff00 */
[----:B------:R-:W-:Y:S02]  /*08b0*/  CS2R R16, SRZ ;  /* 0x0000000000107805 */ /* 0x000fe4000001ff00 */
[----:B------:R-:W-:Y:S02]  /*08c0*/  SHF.R.S32.HI R5, RZ, 0x1f, R4 ;  /* 0x0000001fff057819 */ /* 0x000fe40000011404 */
[----:B------:R-:W-:Y:S02]  /*08d0*/  IADD3 R6, R38, 0x40, RZ ;  /* 0x0000004026067810 */ /* 0x000fe40007ffe0ff */
[----:B------:R-:W-:Y:S01]  /*08e0*/  IADD3 R33, R31, R33, RZ ;  /* 0x000000211f217210 */ /* 0x000fe20007ffe0ff */
[----:B------:R-:W-:Y:S06]  /*08f0*/  @P0 BRA `(.L_x_1029) ;  /* 0x0000000000400947 */ /* 0x000fec0003800000 */
[----:B------:R-:W-:Y:S01]  /*0900*/  MOV R32, R30 ;  /* 0x0000001e00207202 */ /* 0x000fe20000000f00 */
[----:B------:R-:W-:Y:S01]  /*0910*/  IMAD R7, R5, UR10, RZ ;  /* 0x0000000a05077c24 */ /* 0x000fe2000f8e02ff */
[----:B------:R-:W-:Y:S01]  /*0920*/  IADD3 R21, R38, 0x80, RZ ;  /* 0x0000008026157810 */ /* 0x000fe20007ffe0ff */
[----:B------:R-:W-:Y:S01]  /*0930*/  ULDC UR6, c[0x0][0x2d0] ;  /* 0x0000b40000067ab9 */ /* 0x000fe20000000800 */
[----:B------:R-:W-:Y:S01]  /*0940*/  ULDC.64 UR8, c[0x0][0x3e0] ;  /* 0x0000f80000087ab9 */ /* 0x000fe20000000a00 */
[----:B------:R-:W-:Y:S01]  /*0950*/  IMAD.WIDE.U32 R14, R4, UR10, R32 ;  /* 0x0000000a040e7c25 */ /* 0x000fe2000f8e0020 */
[----:B------:R-:W-:Y:S02]  /*0960*/  ISETP.GE.AND P4, PT, R21, UR6, PT ;  /* 0x0000000615007c0c */ /* 0x000fe4000bf86270 */
[----:B------:R-:W-:Y:S01]  /*0970*/  ISETP.GE.AND P2, PT, R38, UR6, PT ;  /* 0x0000000626007c0c */ /* 0x000fe2000bf46270 */
[----:B------:R-:W-:Y:S01]  /*0980*/  IMAD R7, R4, UR11, R7 ;  /* 0x0000000b04077c24 */ /* 0x000fe2000f8e0207 */
[----:B------:R-:W-:-:S02]  /*0990*/  ISETP.GE.AND P3, PT, R6, UR6, PT ;  /* 0x0000000606007c0c */ /* 0x000fc4000bf66270 */
[----:B------:R-:W-:Y:S02]  /*09a0*/  LEA R22, P5, R14, UR8, 0x1 ;  /* 0x000000080e167c11 */ /* 0x000fe4000f8a08ff */
[----:B------:R-:W-:-:S04]  /*09b0*/  IADD3 R7, R15, R7, RZ ;  /* 0x000000070f077210 */ /* 0x000fc80007ffe0ff */
[----:B------:R-:W-:-:S05]  /*09c0*/  LEA.HI.X R23, R14, UR9, R7, 0x1, P5 ;  /* 0x000000090e177c11 */ /* 0x000fca000a8f0c07 */
[----:B------:R0:W5:Y:S04]  /*09d0*/  @!P2 LDG.E.128 R8, desc[UR4][R22.64] ;  /* 0x000000041608a981 */ /* 0x000168000c1e1d00 */
[----:B------:R0:W5:Y:S04]  /*09e0*/  @!P3 LDG.E.128 R24, desc[UR4][R22.64+0x80] ;  /* 0x000080041618b981 */ /* 0x000168000c1e1d00 */
[----:B------:R0:W5:Y:S02]  /*09f0*/  @!P4 LDG.E.128 R16, desc[UR4][R22.64+0x100] ;  /* 0x000100041610c981 */ /* 0x000164000c1e1d00 */
.L_x_1029:
[----:B------:R-:W-:Y:S05]  /*0a00*/  BSYNC B0 ;  /* 0x0000000000007941 */ /* 0x000fea0003800000 */
.L_x_1028:
[----:B-----5:R-:W-:Y:S01]  /*0a10*/  MOV R7, R9 ;  /* 0x0000000900077202 */ /* 0x020fe20000000f00 */
[----:B------:R-:W-:Y:S01]  /*0a20*/  BSSY B0, `(.L_x_1030) ;  /* 0x000001e000007945 */ /* 0x000fe20003800000 */
[----:B------:R-:W-:Y:S01]  /*0a30*/  MOV R9, R11 ;  /* 0x0000000b00097202 */ /* 0x000fe20000000f00 */
[----:B------:R-:W-:Y:S01]  /*0a40*/  HFMA2.MMA R21, -RZ, RZ, 0, 0 ;  /* 0x00000000ff157435 */ /* 0x000fe200000001ff */
[----:B------:R-:W-:Y:S02]  /*0a50*/  MOV R11, R24 ;  /* 0x00000018000b7202 */ /* 0x000fe40000000f00 */
[----:B------:R-:W-:Y:S02]  /*0a60*/  CS2R R14, SRZ ;  /* 0x00000000000e7805 */ /* 0x000fe4000001ff00 */
[----:B------:R-:W-:Y:S02]  /*0a70*/  MOV R40, R25 ;  /* 0x0000001900287202 */ /* 0x000fe40000000f00 */
[----:B------:R-:W-:-:S02]  /*0a80*/  CS2R R24, SRZ ;  /* 0x0000000000187805 */ /* 0x000fc4000001ff00 */
[----:B------:R-:W-:Y:S02]  /*0a90*/  MOV R41, R26 ;  /* 0x0000001a00297202 */ /* 0x000fe40000000f00 */
[----:B0-----:R-:W-:Y:S02]  /*0aa0*/  CS2R R22, SRZ ;  /* 0x0000000000167805 */ /* 0x001fe4000001ff00 */
[----:B------:R-:W-:Y:S02]  /*0ab0*/  MOV R43, R27 ;  /* 0x0000001b002b7202 */ /* 0x000fe40000000f00 */
[----:B------:R-:W-:Y:S01]  /*0ac0*/  CS2R R26, SRZ ;  /* 0x00000000001a7805 */ /* 0x000fe2000001ff00 */
[----:B------:R-:W-:Y:S06]  /*0ad0*/  @P1 BRA `(.L_x_1031) ;  /* 0x0000000000481947 */ /* 0x000fec0003800000 */
[----:B------:R-:W-:Y:S01]  /*0ae0*/  IADD3 R35, P2, R4, 0x20, RZ ;  /* 0x0000002004237810 */ /* 0x000fe20007f5e0ff */
[----:B------:R-:W-:Y:S01]  /*0af0*/  ULDC UR6, c[0x0][0x2d0] ;  /* 0x0000b40000067ab9 */ /* 0x000fe20000000800 */
[----:B------:R-:W-:Y:S01]  /*0b00*/  IADD3 R34, R38, 0x80, RZ ;  /* 0x0000008026227810 */ /* 0x000fe20007ffe0ff */
[----:B------:R-:W-:Y:S01]  /*0b10*/  ULDC.64 UR8, c[0x0][0x3e0] ;  /* 0x0000f80000087ab9 */ /* 0x000fe20000000a00 */
[----:B------:R-:W-:Y:S02]  /*0b20*/  IADD3.X R31, RZ, R5, RZ, P2, !PT ;  /* 0x00000005ff1f7210 */ /* 0x000fe400017fe4ff */
[----:B------:R-:W-:Y:S02]  /*0b30*/  ISETP.GE.AND P5, PT, R34, UR6, PT ;  /* 0x0000000622007c0c */ /* 0x000fe4000bfa6270 */
[----:B------:R-:W-:Y:S01]  /*0b40*/  ISETP.GE.AND P3, PT, R38, UR6, PT ;  /* 0x0000000626007c0c */ /* 0x000fe2000bf66270 */
[----:B------:R-:W-:Y:S01]  /*0b50*/  IMAD R32, R31, UR10, RZ ;  /* 0x0000000a1f207c24 */ /* 0x000fe2000f8e02ff */
[----:B------:R-:W-:-:S02]  /*0b60*/  MOV R31, R33 ;  /* 0x00000021001f7202 */ /* 0x000fc40000000f00 */
[----:B------:R-:W-:Y:S01]  /*0b70*/  ISETP.GE.AND P4, PT, R6, UR6, PT ;  /* 0x0000000606007c0c */ /* 0x000fe2000bf86270 */
[----:B------:R-:W-:-:S04]  /*0b80*/  IMAD.WIDE.U32 R30, R35, UR10, R30 ;  /* 0x0000000a231e7c25 */ /* 0x000fc8000f8e001e */
[----:B------:R-:W-:Y:S01]  /*0b90*/  IMAD R35, R35, UR11, R32 ;  /* 0x0000000b23237c24 */ /* 0x000fe2000f8e0220 */
[----:B------:R-:W-:-:S04]  /*0ba0*/  LEA R32, P2, R30, UR8, 0x1 ;  /* 0x000000081e207c11 */ /* 0x000fc8000f8408ff */
[----:B------:R-:W-:-:S04]  /*0bb0*/  IADD3 R31, R31, R35, RZ ;  /* 0x000000231f1f7210 */ /* 0x000fc80007ffe0ff */
[----:B------:R-:W-:-:S05]  /*0bc0*/  LEA.HI.X R33, R30, UR9, R31, 0x1, P2 ;  /* 0x000000091e217c11 */ /* 0x000fca00090f0c1f */
[----:B------:R0:W5:Y:S04]  /*0bd0*/  @!P3 LDG.E.128 R12, desc[UR4][R32.64] ;  /* 0x00000004200cb981 */ /* 0x000168000c1e1d00 */
[----:B------:R0:W5:Y:S04]  /*0be0*/  @!P4 LDG.E.128 R24, desc[UR4][R32.64+0x80] ;  /* 0x000080042018c981 */ /* 0x000168000c1e1d00 */
[----:B------:R0:W5:Y:S02]  /*0bf0*/  @!P5 LDG.E.128 R20, desc[UR4][R32.64+0x100] ;  /* 0x000100042014d981 */ /* 0x000164000c1e1d00 */
.L_x_1031:
[----:B------:R-:W-:Y:S05]  /*0c00*/  BSYNC B0 ;  /* 0x0000000000007941 */ /* 0x000fea0003800000 */
.L_x_1030:
[----:B------:R-:W-:Y:S01]  /*0c10*/  ULDC.64 UR6, c[0x0][0x2a0] ;  /* 0x0000a80000067ab9 */ /* 0x000fe20000000a00 */
[----:B-----5:R-:W-:Y:S01]  /*0c20*/  MOV R52, R24 ;  /* 0x0000001800347202 */ /* 0x020fe20000000f00 */
[----:B------:R-:W-:Y:S01]  /*0c30*/  IMAD R28, R28, UR6, RZ ;  /* 0x000000061c1c7c24 */ /* 0x000fe2000f8e02ff */
[----:B------:R-:W-:Y:S01]  /*0c40*/  BSSY B0, `(.L_x_1032) ;  /* 0x0000023000007945 */ /* 0x000fe20003800000 */
[C---:B------:R-:W-:Y:S01]  /*0c50*/  IMAD.WIDE.U32 R44, R29.reuse, UR6, R44 ;  /* 0x000000061d2c7c25 */ /* 0x040fe2000f8e002c */
[----:B------:R-:W-:Y:S01]  /*0c60*/  HFMA2.MMA R24, -RZ, RZ, 0, 0 ;  /* 0x00000000ff187435 */ /* 0x000fe200000001ff */
[----:B------:R-:W-:Y:S02]  /*0c70*/  MOV R42, R12 ;  /* 0x0000000c002a7202 */ /* 0x000fe40000000f00 */
[----:B------:R-:W-:Y:S01]  /*0c80*/  CS2R R30, SRZ ;  /* 0x00000000001e7805 */ /* 0x000fe2000001ff00 */
[----:B------:R-:W-:Y:S01]  /*0c90*/  IMAD R47, R29, UR7, R28 ;  /* 0x000000071d2f7c24 */ /* 0x000fe2000f8e021c */
[----:B------:R-:W-:-:S02]  /*0ca0*/  MOV R48, R13 ;  /* 0x0000000d00307202 */ /* 0x000fc40000000f00 */
[----:B------:R-:W-:Y:S02]  /*0cb0*/  CS2R R28, SRZ ;  /* 0x00000000001c7805 */ /* 0x000fe4000001ff00 */
[----:B------:R-:W-:Y:S02]  /*0cc0*/  MOV R49, R14 ;  /* 0x0000000e00317202 */ /* 0x000fe40000000f00 */
[----:B0-----:R-:W-:Y:S02]  /*0cd0*/  CS2R R32, SRZ ;  /* 0x0000000000207805 */ /* 0x001fe4000001ff00 */
[----:B------:R-:W-:Y:S02]  /*0ce0*/  MOV R53, R15 ;  /* 0x0000000f00357202 */ /* 0x000fe40000000f00 */
[----:B------:R-:W-:Y:S02]  /*0cf0*/  CS2R R34, SRZ ;  /* 0x0000000000227805 */ /* 0x000fe4000001ff00 */
[----:B------:R-:W-:-:S02]  /*0d00*/  MOV R55, R25 ;  /* 0x0000001900377202 */ /* 0x000fc40000000f00 */
[----:B------:R-:W-:Y:S02]  /*0d10*/  CS2R R12, SRZ ;  /* 0x00000000000c7805 */ /* 0x000fe4000001ff00 */
[----:B------:R-:W-:Y:S02]  /*0d20*/  MOV R54, R26 ;  /* 0x0000001a00367202 */ /* 0x000fe40000000f00 */
[----:B------:R-:W-:Y:S02]  /*0d30*/  CS2R R14, SRZ ;  /* 0x00000000000e7805 */ /* 0x000fe4000001ff00 */
[----:B------:R-:W-:Y:S02]  /*0d40*/  MOV R56, R27 ;  /* 0x0000001b00387202 */ /* 0x000fe40000000f00 */
        /* <DEDUP_REMOVED lines=18> */
.L_x_1033:
[----:B------:R-:W-:Y:S05]  /*0e70*/  BSYNC B0 ;  /* 0x0000000000007941 */ /* 0x000fea0003800000 */
.L_x_1032:
[----:B------:R-:W-:Y:S01]  /*0e80*/  BSSY B0, `(.L_x_1034) ;  /* 0x0000022000007945 */ /* 0x000fe20003800000 */
[----:B------:R-:W-:Y:S01]  /*0e90*/  HFMA2.MMA R25, -RZ, RZ, 0, 0 ;  /* 0x00000000ff197435 */ /* 0x000fe200000001ff */
[----:B0----5:R-:W-:Y:S02]  /*0ea0*/  MOV R50, R28 ;  /* 0x0000001c00327202 */ /* 0x021fe40000000f00 */
[----:B------:R-:W-:Y:S02]  /*0eb0*/  CS2R R26, SRZ ;  /* 0x00000000001a7805 */ /* 0x000fe4000001ff00 */
[----:B------:R-:W-:Y:S02]  /*0ec0*/  MOV R57, R29 ;  /* 0x0000001d00397202 */ /* 0x000fe40000000f00 */
[----:B------:R-:W-:Y:S02]  /*0ed0*/  CS2R R28, SRZ ;  /* 0x00000000001c7805 */ /* 0x000fe4000001ff00 */
[----:B------:R-:W-:-:S02]  /*0ee0*/  MOV R51, R30 ;  /* 0x0000001e00337202 */ /* 0x000fc40000000f00 */
[----:B------:R-:W-:Y:S02]  /*0ef0*/  MOV R59, R31 ;  /* 0x0000001f003b7202 */ /* 0x000fe40000000f00 */
[----:B------:R-:W-:Y:S02]  /*0f00*/  CS2R R30, SRZ ;  /* 0x00000000001e7805 */ /* 0x000fe4000001ff00 */
[----:B------:R-:W-:Y:S02]  /*0f10*/  MOV R58, R32 ;  /* 0x00000020003a7202 */ /* 0x000fe40000000f00 */
[----:B------:R-:W-:Y:S02]  /*0f20*/  MOV R61, R33 ;  /* 0x00000021003d7202 */ /* 0x000fe40000000f00 */
[----:B------:R-:W-:Y:S02]  /*0f30*/  CS2R R32, SRZ ;  /* 0x0000000000207805 */ /* 0x000fe4000001ff00 */
[----:B------:R-:W-:-:S02]  /*0f40*/  MOV R60, R34 ;  /* 0x00000022003c7202 */ /* 0x000fc40000000f00 */
[----:B------:R-:W-:Y:S02]  /*0f50*/  MOV R62, R35 ;  /* 0x00000023003e7202 */ /* 0x000fe40000000f00 */
[----:B------:R-:W-:Y:S01]  /*0f60*/  CS2R R34, SRZ ;  /* 0x0000000000227805 */ /* 0x000fe2000001ff00 */
[----:B------:R-:W-:Y:S06]  /*0f70*/  @P1 BRA `(.L_x_1035) ;  /* 0x0000000000481947 */ /* 0x000fec0003800000 */
[----:B------:R-:W-:Y:S01]  /*0f80*/  IADD3 R39, P0, R4, 0x20, RZ ;  /* 0x0000002004277810 */ /* 0x000fe20007f1e0ff */
[----:B------:R-:W-:Y:S01]  /*0f90*/  ULDC UR6, c[0x0][0x2d0] ;  /* 0x0000b40000067ab9 */ /* 0x000fe20000000800 */
[----:B------:R-:W-:Y:S02]  /*0fa0*/  MOV R45, R47 ;  /* 0x0000002f002d7202 */ /* 0x000fe40000000f00 */
[----:B------:R-:W-:Y:S02]  /*0fb0*/  IADD3.X R4, RZ, R5, RZ, P0, !PT ;  /* 0x00000005ff047210 */ /* 0x000fe400007fe4ff */
[C---:B------:R-:W-:Y:S01]  /*0fc0*/  ISETP.GE.AND P1, PT, R38.reuse, UR6, PT ;  /* 0x0000000626007c0c */ /* 0x040fe2000bf26270 */
[----:B------:R-:W-:Y:S01]  /*0fd0*/  IMAD.WIDE.U32 R44, R39, UR12, R44 ;  /* 0x0000000c272c7c25 */ /* 0x000fe2000f8e002c */
[----:B------:R-:W-:Y:S02]  /*0fe0*/  IADD3 R38, R38, 0x80, RZ ;  /* 0x0000008026267810 */ /* 0x000fe40007ffe0ff */
[----:B------:R-:W-:Y:S01]  /*0ff0*/  ISETP.GE.AND P2, PT, R6, UR6, PT ;  /* 0x0000000606007c0c */ /* 0x000fe2000bf46270 */
[----:B------:R-:W-:Y:S01]  /*1000*/  IMAD R4, R4, UR12, RZ ;  /* 0x0000000c04047c24 */ /* 0x000fe2000f8e02ff */
[----:B------:R-:W-:Y:S01]  /*1010*/  ISETP.GE.AND P3, PT, R38, UR6, PT ;  /* 0x0000000626007c0c */ /* 0x000fe2000bf66270 */
[----:B------:R-:W-:-:S02]  /*1020*/  ULDC.64 UR6, c[0x0][0x280] ;  /* 0x0000a00000067ab9 */ /* 0x000fc40000000a00 */
[----:B------:R-:W-:Y:S01]  /*1030*/  IMAD R5, R39, UR13, R4 ;  /* 0x0000000d27057c24 */ /* 0x000fe2000f8e0204 */
[----:B------:R-:W-:-:S04]  /*1040*/  LEA R4, P0, R44, UR6, 0x1 ;  /* 0x000000062c047c11 */ /* 0x000fc8000f8008ff */
[----:B------:R-:W-:-:S04]  /*1050*/  IADD3 R5, R45, R5, RZ ;  /* 0x000000052d057210 */ /* 0x000fc80007ffe0ff */
[----:B------:R-:W-:-:S05]  /*1060*/  LEA.HI.X R5, R44, UR7, R5, 0x1, P0 ;  /* 0x000000072c057c11 */ /* 0x000fca00080f0c05 */
[----:B------:R0:W5:Y:S04]  /*1070*/  @!P1 LDG.E.128 R28, desc[UR4][R4.64] ;  /* 0x00000004041c9981 */ /* 0x000168000c1e1d00 */
[----:B------:R0:W5:Y:S04]  /*1080*/  @!P2 LDG.E.128 R32, desc[UR4][R4.64+0x80] ;  /* 0x000080040420a981 */ /* 0x000168000c1e1d00 */
[----:B------:R0:W5:Y:S02]  /*1090*/  @!P3 LDG.E.128 R24, desc[UR4][R4.64+0x100] ;  /* 0x000100040418b981 */ /* 0x000164000c1e1d00 */
.L_x_1035:
[----:B------:R-:W-:Y:S05]  /*10a0*/  BSYNC B0 ;  /* 0x0000000000007941 */ /* 0x000fea0003800000 */
.L_x_1034:
[----:B0-----:R-:W-:Y:S01]  /*10b0*/  HADD2.F32 R4, -RZ, R8.H1_H1 ;  /* 0x30000008ff047230 */ /* 0x001fe20000004100 */
[----:B------:R-:W-:Y:S01]  /*10c0*/  LOP3.LUT P0, RZ, R0, 0x7, RZ, 0xc0, !PT ;  /* 0x0000000700ff7812 */ /* 0x000fe2000780c0ff */
[----:B------:R-:W-:Y:S01]  /*10d0*/  HADD2.F32 R5, -RZ, R50.H1_H1 ;  /* 0x30000032ff057230 */ /* 0x000fe20000004100 */
[----:B------:R-:W-:Y:S01]  /*10e0*/  ULDC.64 UR6, c[0x0][0x478] ;  /* 0x00011e0000067ab9 */ /* 0x000fe20000000a00 */
[----:B------:R-:W-:-:S03]  /*10f0*/  HADD2.F32 R8, -RZ, R8.H0_H0 ;  /* 0x20000008ff087230 */ /* 0x000fc60000004100 */
[----:B------:R-:W-:Y:S01]  /*1100*/  FMUL.FTZ R39, R4, R5 ;  /* 0x0000000504277220 */ /* 0x000fe20000410000 */
[----:B------:R-:W-:Y:S02]  /*1110*/  HADD2.F32 R5, -RZ, R50.H0_H0 ;  /* 0x20000032ff057230 */ /* 0x000fe40000004100 */
[--C-:B------:R-:W-:Y:S02]  /*1120*/  HADD2.F32 R4, -RZ, R7.reuse.H0_H0 ;  /* 0x20000007ff047230 */ /* 0x100fe40000004100 */
[----:B------:R-:W-:Y:S02]  /*1130*/  HADD2.F32 R7, -RZ, R7.H1_H1 ;  /* 0x30000007ff077230 */ /* 0x000fe40000004100 */
[----:B------:R-:W-:Y:S01]  /*1140*/  FFMA.FTZ R39, R8, R5, R39 ;  /* 0x0000000508277223 */ /* 0x000fe20000010027 */
[----:B------:R-:W-:Y:S02]  /*1150*/  HADD2.F32 R5, -RZ, R57.H0_H0 ;  /* 0x20000039ff057230 */ /* 0x000fe40000004100 */
[----:B-----5:R-:W-:-:S03]  /*1160*/  HADD2.F32 R8, -RZ, R28.H0_H0 ;  /* 0x2000001cff087230 */ /* 0x020fc60000004100 */
[----:B------:R-:W-:Y:S01]  /*1170*/  FFMA.FTZ R6, R4, R5, R39 ;  /* 0x0000000504067223 */ /* 0x000fe20000010027 */
[----:B------:R-:W-:Y:S02]  /*1180*/  HADD2.F32 R5, -RZ, R42.H1_H1 ;  /* 0x3000002aff057230 */ /* 0x000fe40000004100 */
[----:B------:R-:W-:Y:S02]  /*1190*/  HADD2.F32 R4, -RZ, R28.H1_H1 ;  /* 0x3000001cff047230 */ /* 0x000fe40000004100 */
[----:B------:R-:W-:Y:S02]  /*11a0*/  HADD2.F32 R42, -RZ, R42.H0_H0 ;  /* 0x2000002aff2a7230 */ /* 0x000fe40000004100 */
[----:B------:R-:W-:Y:S02]  /*11b0*/  HADD2.F32 R39, -RZ, R48.H0_H0 ;  /* 0x20000030ff277230 */ /* 0x000fe40000004100 */
[----:B------:R-:W-:Y:S01]  /*11c0*/  FMUL.FTZ R5, R5, R4 ;  /* 0x0000000405057220 */ /* 0x000fe20000410000 */
[----:B------:R-:W-:-:S02]  /*11d0*/  HADD2.F32 R4, -RZ, R57.H1_H1 ;  /* 0x30000039ff047230 */ /* 0x000fc40000004100 */
[----:B------:R-:W-:-:S03]  /*11e0*/  HADD2.F32 R28, -RZ, R12.H0_H0 ;  /* 0x2000000cff1c7230 */ /* 0x000fc60000004100 */
[----:B------:R-:W-:Y:S01]  /*11f0*/  FFMA.FTZ R7, R7, R4, R6 ;  /* 0x0000000407077223 */ /* 0x000fe20000010006 */
[----:B------:R-:W-:Y:S01]  /*1200*/  FFMA.FTZ R6, R42, R8, R5 ;  /* 0x000000082a067223 */ /* 0x000fe20000010005 */
[--C-:B------:R-:W-:Y:S02]  /*1210*/  HADD2.F32 R4, -RZ, R10.reuse.H0_H0 ;  /* 0x2000000aff047230 */ /* 0x100fe40000004100 */
[----:B------:R-:W-:Y:S02]  /*1220*/  HADD2.F32 R5, -RZ, R51.H0_H0 ;  /* 0x20000033ff057230 */ /* 0x000fe40000004100 */
[----:B------:R-:W-:Y:S02]  /*1230*/  HADD2.F32 R8, -RZ, R29.H0_H0 ;  /* 0x2000001dff087230 */ /* 0x000fe40000004100 */
[----:B------:R-:W-:Y:S02]  /*1240*/  HADD2.F32 R10, -RZ, R10.H1_H1 ;  /* 0x3000000aff0a7230 */ /* 0x000fe40000004100 */
[----:B------:R-:W-:Y:S01]  /*1250*/  FFMA.FTZ R7, R4, R5, R7 ;  /* 0x0000000504077223 */ /* 0x000fe20000010007 */
        /* <DEDUP_REMOVED lines=9> */
[--C-:B------:R-:W-:Y:S02]  /*12f0*/  HADD2.F32 R10, -RZ, R30.reuse.H1_H1 ;  /* 0x3000001eff0a7230 */ /* 0x100fe40000004100 */
[----:B------:R-:W-:Y:S01]  /*1300*/  FFMA.FTZ R6, R4, R5, R7 ;  /* 0x0000000504067223 */ /* 0x000fe20000010007 */
[----:B------:R-:W-:Y:S02]  /*1310*/  HADD2.F32 R5, -RZ, R49.H0_H0 ;  /* 0x20000031ff057230 */ /* 0x000fe40000004100 */
[----:B------:R-:W-:Y:S02]  /*1320*/  HADD2.F32 R7, -RZ, R30.H0_H0 ;  /* 0x2000001eff077230 */ /* 0x000fe40000004100 */
[----:B------:R-:W-:Y:S02]  /*1330*/  HADD2.F32 R4, -RZ, R59.H1_H1 ;  /* 0x3000003bff047230 */ /* 0x000fe40000004100 */
[----:B------:R-:W-:Y:S02]  /*1340*/  HADD2.F32 R49, -RZ, R49.H1_H1 ;  /* 0x30000031ff317230 */ /* 0x000fe40000004100 */
[----:B------:R-:W-:Y:S01]  /*1350*/  FFMA.FTZ R8, R5, R7, R8 ;  /* 0x0000000705087223 */ /* 0x000fe20000010008 */
[----:B------:R-:W-:-:S02]  /*1360*/  HADD2.F32 R7, -RZ, R53.H0_H0 ;  /* 0x20000035ff077230 */ /* 0x000fc40000004100 */
[----:B------:R-:W-:Y:S01]  /*1370*/  FFMA.FTZ R9, R9, R4, R6 ;  /* 0x0000000409097223 */ /* 0x000fe20000010006 */
[----:B------:R-:W-:Y:S02]  /*1380*/  HADD2.F32 R6, -RZ, R31.H0_H0 ;  /* 0x2000001fff067230 */ /* 0x000fe40000004100 */
[----:B------:R-:W-:Y:S01]  /*1390*/  FFMA.FTZ R8, R49, R10, R8 ;  /* 0x0000000a31087223 */ /* 0x000fe20000010008 */
[----:B------:R-:W-:Y:S02]  /*13a0*/  HADD2.F32 R53, -RZ, R53.H1_H1 ;  /* 0x30000035ff357230 */ /* 0x000fe40000004100 */
[----:B------:R-:W-:Y:S02]  /*13b0*/  HADD2.F32 R31, -RZ, R31.H1_H1 ;  /* 0x3000001fff1f7230 */ /* 0x000fe40000004100 */
[----:B------:R-:W-:Y:S01]  /*13c0*/  FFMA.FTZ R8, R7, R6, R8 ;  /* 0x0000000607087223 */ /* 0x000fe20000010008 */
[----:B------:R-:W-:Y:S02]  /*13d0*/  HADD2.F32 R4, -RZ, R11.H0_H0 ;  /* 0x2000000bff047230 */ /* 0x000fe40000004100 */
[----:B------:R-:W-:-:S02]  /*13e0*/  HADD2.F32 R5, -RZ, R58.H0_H0 ;  /* 0x2000003aff057230 */ /* 0x000fc40000004100 */
[----:B------:R-:W-:Y:S01]  /*13f0*/  FFMA.FTZ R8, R53, R31, R8 ;  /* 0x0000001f35087223 */ /* 0x000fe20000010008 */
[----:B------:R-:W-:Y:S02]  /*1400*/  HADD2.F32 R7, -RZ, R52.H0_H0 ;  /* 0x20000034ff077230 */ /* 0x000fe40000004100 */
[----:B------:R-:W-:Y:S02]  /*1410*/  HADD2.F32 R6, -RZ, R32.H0_H0 ;  /* 0x20000020ff067230 */ /* 0x000fe40000004100 */
[----:B------:R-:W-:Y:S01]  /*1420*/  FFMA.FTZ R4, R4, R5, R9 ;  /* 0x0000000504047223 */ /* 0x000fe20000010009 */
[----:B------:R-:W-:Y:S02]  /*1430*/  HADD2.F32 R11, -RZ, R11.H1_H1 ;  /* 0x3000000bff0b7230 */ /* 0x000fe40000004100 */
[----:B------:R-:W-:Y:S02]  /*1440*/  HADD2.F32 R58, -RZ, R58.H1_H1 ;  /* 0x3000003aff3a7230 */ /* 0x000fe40000004100 */
[----:B------:R-:W-:Y:S01]  /*1450*/  FFMA.FTZ R8, R7, R6, R8 ;  /* 0x0000000607087223 */ /* 0x000fe20000010008 */
[----:B------:R-:W-:-:S02]  /*1460*/  HADD2.F32 R7, -RZ, R52.H1_H1 ;  /* 0x30000034ff077230 */ /* 0x000fc40000004100 */
[----:B------:R-:W-:Y:S02]  /*1470*/  HADD2.F32 R32, -RZ, R32.H1_H1 ;  /* 0x30000020ff207230 */ /* 0x000fe40000004100 */
[----:B------:R-:W-:Y:S01]  /*1480*/  FFMA.FTZ R11, R11, R58, R4 ;  /* 0x0000003a0b0b7223 */ /* 0x000fe20000010004 */
        /* <DEDUP_REMOVED lines=10> */
[----:B------:R-:W-:Y:S02]  /*1530*/  HADD2.F32 R30, -RZ, R33.H1_H1 ;  /* 0x30000021ff1e7230 */ /* 0x000fe40000004100 */
[----:B------:R-:W-:Y:S01]  /*1540*/  FFMA.FTZ R40, R40, R61, R5 ;  /* 0x0000003d28287223 */ /* 0x000fe20000010005 */
[----:B------:R-:W-:-:S02]  /*1550*/  HADD2.F32 R7, -RZ, R41.H0_H0 ;  /* 0x20000029ff077230 */ /* 0x000fc40000004100 */
[----:B------:R-:W-:Y:S02]  /*1560*/  HADD2.F32 R8, -RZ, R60.H0_H0 ;  /* 0x2000003cff087230 */ /* 0x000fe40000004100 */
[----:B------:R-:W-:Y:S01]  /*1570*/  FFMA.FTZ R30, R55, R30, R10 ;  /* 0x0000001e371e7223 */ /* 0x000fe2000001000a */
[----:B------:R-:W-:Y:S02]  /*1580*/  HADD2.F32 R29, -RZ, R12.H1_H1 ;  /* 0x3000000cff1d7230 */ /* 0x000fe40000004100 */
[--C-:B------:R-:W-:Y:S02]  /*1590*/  HADD2.F32 R31, -RZ, R13.reuse.H0_H0 ;  /* 0x2000000dff1f7230 */ /* 0x100fe40000004100 */
[----:B------:R-:W-:Y:S01]  /*15a0*/  FFMA.FTZ R40, R7, R8, R40 ;  /* 0x0000000807287223 */ /* 0x000fe20000010028 */
[----:B------:R-:W-:Y:S02]  /*15b0*/  HADD2.F32 R12, -RZ, R13.H1_H1 ;  /* 0x3000000dff0c7230 */ /* 0x000fe40000004100 */
[----:B------:R-:W-:-:S02]  /*15c0*/  HADD2.F32 R33, -RZ, R54.H0_H0 ;  /* 0x20000036ff217230 */ /* 0x000fc40000004100 */
[----:B------:R-:W-:Y:S02]  /*15d0*/  HADD2.F32 R13, -RZ, R34.H0_H0 ;  /* 0x20000022ff0d7230 */ /* 0x000fe40000004100 */
[----:B------:R-:W-:Y:S02]  /*15e0*/  HADD2.F32 R41, -RZ, R41.H1_H1 ;  /* 0x30000029ff297230 */ /* 0x000fe40000004100 */
[----:B------:R-:W-:Y:S02]  /*15f0*/  HADD2.F32 R60, -RZ, R60.H1_H1 ;  /* 0x3000003cff3c7230 */ /* 0x000fe40000004100 */
[----:B------:R-:W-:Y:S01]  /*1600*/  FFMA.FTZ R30, R33, R13, R30 ;  /* 0x0000000d211e7223 */ /* 0x000fe2000001001e */
[--C-:B------:R-:W-:Y:S02]  /*1610*/  HADD2.F32 R10, -RZ, R14.reuse.H0_H0 ;  /* 0x2000000eff0a7230 */ /* 0x100fe40000004100 */
[----:B------:R-:W-:Y:S02]  /*1620*/  HADD2.F32 R11, -RZ, R14.H1_H1 ;  /* 0x3000000eff0b7230 */ /* 0x000fe40000004100 */
[----:B------:R-:W-:Y:S01]  /*1630*/  FFMA.FTZ R40, R41, R60, R40 ;  /* 0x0000003c29287223 */ /* 0x000fe20000010028 */
[----:B------:R-:W-:-:S02]  /*1640*/  HADD2.F32 R13, -RZ, R43.H0_H0 ;  /* 0x2000002bff0d7230 */ /* 0x000fc40000004100 */
[----:B------:R-:W-:Y:S02]  /*1650*/  HADD2.F32 R14, -RZ, R62.H0_H0 ;  /* 0x2000003eff0e7230 */ /* 0x000fe40000004100 */
[--C-:B------:R-:W-:Y:S02]  /*1660*/  HADD2.F32 R7, -RZ, R15.reuse.H0_H0 ;  /* 0x2000000fff077230 */ /* 0x100fe40000004100 */
[----:B------:R-:W-:Y:S02]  /*1670*/  HADD2.F32 R8, -RZ, R15.H1_H1 ;  /* 0x3000000fff087230 */ /* 0x000fe40000004100 */
[----:B------:R-:W-:Y:S01]  /*1680*/  FFMA.FTZ R14, R13, R14, R40 ;  /* 0x0000000e0d0e7223 */ /* 0x000fe20000010028 */
[----:B------:R-:W-:Y:S02]  /*1690*/  HADD2.F32 R15, -RZ, R54.H1_H1 ;  /* 0x30000036ff0f7230 */ /* 0x000fe40000004100 */
[----:B------:R-:W-:Y:S02]  /*16a0*/  HADD2.F32 R34, -RZ, R34.H1_H1 ;  /* 0x30000022ff227230 */ /* 0x000fe40000004100 */
[----:B------:R-:W-:-:S02]  /*16b0*/  HADD2.F32 R43, -RZ, R43.H1_H1 ;  /* 0x3000002bff2b7230 */ /* 0x000fc40000004100 */
[----:B------:R-:W-:Y:S02]  /*16c0*/  HADD2.F32 R62, -RZ, R62.H1_H1 ;  /* 0x3000003eff3e7230 */ /* 0x000fe40000004100 */
[----:B------:R-:W-:Y:S01]  /*16d0*/  FFMA.FTZ R30, R15, R34, R30 ;  /* 0x000000220f1e7223 */ /* 0x000fe2000001001e */
        /* <DEDUP_REMOVED lines=8> */
[----:B------:R-:W-:Y:S02]  /*1760*/  HADD2.F32 R16, -RZ, R16.H1_H1 ;  /* 0x30000010ff107230 */ /* 0x000fe40000004100 */
[----:B------:R-:W-:Y:S02]  /*1770*/  HADD2.F32 R13, -RZ, R20.H0_H0 ;  /* 0x20000014ff0d7230 */ /* 0x000fe40000004100 */
[----:B------:R-:W-:Y:S01]  /*1780*/  FFMA.FTZ R30, R15, R35, R30 ;  /* 0x000000230f1e7223 */ /* 0x000fe2000001001e */
        /* <DEDUP_REMOVED lines=17> */
[----:B------:R-:W-:Y:S01]  /*18a0*/  HADD2.F32 R18, -RZ, R18.H1_H1 ;  /* 0x30000012ff127230 */ /* 0x000fe20000004100 */
[----:B------:R-:W-:Y:S01]  /*18b0*/  LEA.HI R13, P1, R0, R3, RZ, 0x1d ;  /* 0x00000003000d7211 */ /* 0x000fe2000783e8ff */
[----:B------:R-:W-:-:S02]  /*18c0*/  HADD2.F32 R9, -RZ, R22.H0_H0 ;  /* 0x20000016ff097230 */ /* 0x000fc40000004100 */
[----:B------:R-:W-:Y:S01]  /*18d0*/  FFMA.FTZ R30, R21, R25, R30 ;  /* 0x00000019151e7223 */ /* 0x000fe2000001001e */
[----:B------:R-:W-:Y:S02]  /*18e0*/  HADD2.F32 R6, -RZ, R26.H0_H0 ;  /* 0x2000001aff067230 */ /* 0x000fe40000004100 */
[----:B------:R-:W-:Y:S01]  /*18f0*/  FFMA.FTZ R5, R18, R11, R5 ;  /* 0x0000000b12057223 */ /* 0x000fe20000010005 */
[----:B------:R-:W-:Y:S01]  /*1900*/  HADD2.F32 R4, -RZ, R19.H0_H0 ;  /* 0x20000013ff047230 */ /* 0x000fe20000004100 */
[----:B------:R-:W-:Y:S01]  /*1910*/  LEA.HI.X.SX32 R0, R3, RZ, 0x1, P1 ;  /* 0x000000ff03007211 */ /* 0x000fe200008f0eff */
[----:B------:R-:W-:Y:S02]  /*1920*/  HADD2.F32 R11, -RZ, R22.H1_H1 ;  /* 0x30000016ff0b7230 */ /* 0x000fe40000004100 */
[----:B------:R-:W-:Y:S01]  /*1930*/  FFMA.FTZ R30, R9, R6, R30 ;  /* 0x00000006091e7223 */ /* 0x000fe2000001001e */
[----:B------:R-:W-:Y:S02]  /*1940*/  HADD2.F32 R26, -RZ, R26.H1_H1 ;  /* 0x3000001aff1a7230 */ /* 0x000fe40000004100 */
[----:B------:R-:W-:Y:S01]  /*1950*/  FFMA.FTZ R4, R4, R7, R5 ;  /* 0x0000000704047223 */ /* 0x000fe20000010005 */
[----:B------:R-:W-:Y:S01]  /*1960*/  HADD2.F32 R5, -RZ, R23.H0_H0 ;  /* 0x20000017ff057230 */ /* 0x000fe20000004100 */
[----:B------:R-:W-:Y:S01]  /*1970*/  LEA R12, P1, R13, UR6, 0x2 ;  /* 0x000000060d0c7c11 */ /* 0x000fe2000f8210ff */
[----:B------:R-:W-:-:S02]  /*1980*/  HADD2.F32 R6, -RZ, R27.H0_H0 ;  /* 0x2000001bff067230 */ /* 0x000fc40000004100 */
[----:B------:R-:W-:Y:S01]  /*1990*/  FFMA.FTZ R30, R11, R26, R30 ;  /* 0x0000001a0b1e7223 */ /* 0x000fe2000001001e */
[----:B------:R-:W-:Y:S01]  /*19a0*/  HADD2.F32 R19, -RZ, R19.H1_H1 ;  /* 0x30000013ff137230 */ /* 0x000fe20000004100 */
[----:B------:R-:W-:Y:S01]  /*19b0*/  SHF.L.U32 R11, R2, 0x2, RZ ;  /* 0x00000002020b7819 */ /* 0x000fe200000006ff */
[----:B------:R-:W-:Y:S02]  /*19c0*/  HADD2.F32 R23, -RZ, R23.H1_H1 ;  /* 0x30000017ff177230 */ /* 0x000fe40000004100 */
[----:B------:R-:W-:Y:S01]  /*19d0*/  FFMA.FTZ R30, R5, R6, R30 ;  /* 0x00000006051e7223 */ /* 0x000fe2000001001e */
[----:B------:R-:W-:Y:S02]  /*19e0*/  HADD2.F32 R27, -RZ, R27.H1_H1 ;  /* 0x3000001bff1b7230 */ /* 0x000fe40000004100 */
[----:B------:R-:W-:Y:S01]  /*19f0*/  FFMA.FTZ R4, R19, R8, R4 ;  /* 0x0000000813047223 */ /* 0x000fe20000010004 */
[----:B------:R-:W-:Y:S01]  /*1a00*/  ULDC UR6, c[0x0][0x384] ;  /* 0x0000e10000067ab9 */ /* 0x000fe20000000800 */
[----:B------:R-:W-:Y:S01]  /*1a10*/  LEA.HI.X R13, R13, UR7, R0, 0x2, P1 ;  /* 0x000000070d0d7c11 */ /* 0x000fe200088f1400 */
[----:B------:R-:W-:-:S02]  /*1a20*/  FFMA.FTZ R30, R23, R27, R30 ;  /* 0x0000001b171e7223 */ /* 0x000fc4000001001e */
[----:B------:R-:W0:Y:S04]  /*1a30*/  SHFL.BFLY PT, R5, R4, 0x4, 0x1f ;  /* 0x0c801f0004057f89 */ /* 0x000e2800000e0000 */
[----:B------:R-:W1:Y:S01]  /*1a40*/  SHFL.BFLY PT, R7, R30, 0x4, 0x1f ;  /* 0x0c801f001e077f89 */ /* 0x000e6200000e0000 */
[----:B0-----:R-:W-:Y:S01]  /*1a50*/  FADD.FTZ R5, R4, R5 ;  /* 0x0000000504057221 */ /* 0x001fe20000010000 */
[----:B-1----:R-:W-:-:S04]  /*1a60*/  FADD.FTZ R8, R30, R7 ;  /* 0x000000071e087221 */ /* 0x002fc80000010000 */
[----:B------:R-:W0:Y:S04]  /*1a70*/  SHFL.BFLY PT, R6, R5, 0x2, 0x1f ;  /* 0x0c401f0005067f89 */ /* 0x000e2800000e0000 */
[----:B------:R-:W1:Y:S01]  /*1a80*/  SHFL.BFLY PT, R9, R8, 0x2, 0x1f ;  /* 0x0c401f0008097f89 */ /* 0x000e6200000e0000 */
[----:B0-----:R-:W-:Y:S01]  /*1a90*/  FADD.FTZ R6, R5, R6 ;  /* 0x0000000605067221 */ /* 0x001fe20000010000 */
[----:B------:R-:W-:-:S04]  /*1aa0*/  IMAD.WIDE R4, R11, 0x10, R36 ;  /* 0x000000100b047825 */ /* 0x000fc800078e0224 */
[----:B-1----:R-:W-:Y:S01]  /*1ab0*/  FADD.FTZ R9, R8, R9 ;  /* 0x0000000908097221 */ /* 0x002fe20000010000 */
[----:B------:R-:W0:Y:S01]  /*1ac0*/  SHFL.BFLY PT, R7, R6, 0x1, 0x1f ;  /* 0x0c201f0006077f89 */ /* 0x000e2200000e0000 */
[----:B------:R-:W-:-:S03]  /*1ad0*/  IADD3 R8, R11, 0x10, R11 ;  /* 0x000000100b087810 */ /* 0x000fc60007ffe00b */
[----:B------:R-:W1:Y:S01]  /*1ae0*/  SHFL.BFLY PT, R10, R9, 0x1, 0x1f ;  /* 0x0c201f00090a7f89 */ /* 0x000e6200000e0000 */
[----:B------:R-:W-:Y:S01]  /*1af0*/  IADD3 R11, R11, R8, RZ ;  /* 0x000000080b0b7210 */ /* 0x000fe20007ffe0ff */
[----:B0-----:R-:W-:Y:S01]  /*1b00*/  FADD.FTZ R7, R6, R7 ;  /* 0x0000000706077221 */ /* 0x001fe20000010000 */
[----:B-1----:R-:W-:-:S03]  /*1b10*/  FADD.FTZ R10, R9, R10 ;  /* 0x0000000a090a7221 */ /* 0x002fc60000010000 */
[----:B------:R-:W-:Y:S01]  /*1b20*/  FMUL.FTZ R15, R7, UR6 ;  /* 0x00000006070f7c20 */ /* 0x000fe20008410000 */
[----:B------:R-:W-:-:S04]  /*1b30*/  IMAD.WIDE R6, R2, 0x40, R4 ;  /* 0x0000004002067825 */ /* 0x000fc800078e0204 */
[----:B------:R-:W-:Y:S01]  /*1b40*/  FMUL.FTZ R17, R10, UR6 ;  /* 0x000000060a117c20 */ /* 0x000fe20008410000 */
[----:B------:R-:W-:Y:S01]  /*1b50*/  @!P0 STG.E desc[UR4][R12.64], R15 ;  /* 0x0000000f0c008986 */ /* 0x000fe2000c101904 */
[----:B------:R-:W-:-:S03]  /*1b60*/  IMAD.WIDE R8, R8, 0x10, R36 ;  /* 0x0000001008087825 */ /* 0x000fc600078e0224 */
[----:B------:R-:W-:Y:S01]  /*1b70*/  @!P0 STG.E desc[UR4][R12.64+0x80], R17 ;  /* 0x000080110c008986 */ /* 0x000fe2000c101904 */
[----:B------:R-:W-:-:S03]  /*1b80*/  IMAD.WIDE R2, R2, 0x40, R6 ;  /* 0x0000004002027825 */ /* 0x000fc600078e0206 */
[----:B------:R-:W-:Y:S01]  /*1b90*/  STG.E.128 desc[UR4][R36.64], RZ ;  /* 0x000000ff24007986 */ /* 0x000fe2000c101d04 */
[----:B------:R-:W-:-:S03]  /*1ba0*/  IMAD.WIDE R10, R11, 0x10, R36 ;  /* 0x000000100b0a7825 */ /* 0x000fc600078e0224 */
[----:B------:R-:W-:Y:S04]  /*1bb0*/  STG.E.128 desc[UR4][R4.64], RZ ;  /* 0x000000ff04007986 */ /* 0x000fe8000c101d04 */
        /* <DEDUP_REMOVED lines=9> */
[----:B------:R-:W-:Y:S01]  /*1c50*/  STG.E.128 desc[UR4][R10.64+0x100], RZ ;  /* 0x000100ff0a007986 */ /* 0x000fe2000c101d04 */
[----:B------:R-:W-:Y:S05]  /*1c60*/  EXIT ;  /* 0x000000000000794d */ /* 0x000fea0003800000 */
.L_x_1036:
        /* <DEDUP_REMOVED lines=9> */
.L_x_1608:


//--------------------- .text._ZN5flash27flash_bwd_convert_dq_kernelI23Flash_bwd_kernel_traitsILi192ELi64ELi64ELi8ELi4ELi2ELi2ELb0ELb0EN7cutlass6half_tE19Flash_kernel_traitsILi192ELi64ELi64ELi8ES3_EEEEvNS_16Flash_bwd_paramsEi --------------------------
	.section	.text._ZN5flash27flash_bwd_convert_dq_kernelI23Flash_bwd_kernel_traitsILi192ELi64ELi64ELi8ELi4ELi2ELi2ELb0ELb0EN7cutlass6half_tE19Flash_kernel_traitsILi192ELi64ELi64ELi8ES3_EEEEvNS_16Flash_bwd_paramsEi,"ax",@progbits
	.align	128
        .global         _ZN5flash27flash_bwd_convert_dq_kernelI23Flash_bwd_kernel_traitsILi192ELi64ELi64ELi8ELi4ELi2ELi2ELb0ELb0EN7cutlass6half_tE19Flash_kernel_traitsILi192ELi64ELi64ELi8ES3_EEEEvNS_16Flash_bwd_paramsEi
        .type           _ZN5flash27flash_bwd_convert_dq_kernelI23Flash_bwd_kernel_traitsILi192ELi64ELi64ELi8ELi4ELi2ELi2ELb0ELb0EN7cutlass6half_tE19Flash_kernel_traitsILi192ELi64ELi64ELi8ES3_EEEEvNS_16Flash_bwd_paramsEi,@function
        .size           _ZN5flash27flash_bwd_convert_dq_kernelI23Flash_bwd_kernel_traitsILi192ELi64ELi64ELi8ELi4ELi2ELi2ELb0ELb0EN7cutlass6half_tE19Flash_kernel_traitsILi192ELi64ELi64ELi8ES3_EEEEvNS_16Flash_bwd_paramsEi,(.L_x_1609 - _ZN5flash27flash_bwd_convert_dq_kernelI23Flash_bwd_kernel_traitsILi192ELi64ELi64ELi8ELi4ELi2ELi2ELb0ELb0EN7cutlass6half_tE19Flash_kernel_traitsILi192ELi64ELi64ELi8ES3_EEEEvNS_16Flash_bwd_paramsEi)
        .other          _ZN5flash27flash_bwd_convert_dq_kernelI23Flash_bwd_kernel_traitsILi192ELi64ELi64ELi8ELi4ELi2ELi2ELb0ELb0EN7cutlass6half_tE19Flash_kernel_traitsILi192ELi64ELi64ELi8ES3_EEEEvNS_16Flash_bwd_paramsEi,@"STO_CUDA_ENTRY STV_DEFAULT"
_ZN5flash27flash_bwd_convert_dq_kernelI23Flash_bwd_kernel_traitsILi192ELi64ELi64ELi8ELi4ELi2ELi2ELb0ELb0EN7cutlass6half_tE19Flash_kernel_traitsILi192ELi64ELi64ELi8ES3_EEEEvNS_16Flash_bwd_paramsEi:
.text._ZN5flash27flash_bwd_convert_dq_kernelI23Flash_bwd_kernel_traitsILi192ELi64ELi64ELi8ELi4ELi2ELi2ELb0ELb0EN7cutlass6half_tE19Flash_kernel_traitsILi192ELi64ELi64ELi8ES3_EEEEvNS_16Flash_bwd_paramsEi:
        /* <DEDUP_REMOVED lines=80> */
.L_x_1037:
        /* <DEDUP_REMOVED lines=82> */
.L_x_1039:
        /* <DEDUP_REMOVED lines=124> */
.L_x_1038:
        /* <DEDUP_REMOVED lines=167> */
.L_x_1041:
[----:B------:R-:W-:Y:S05]  /*1c50*/  BSYNC B0 ;  /* 0x0000000000007941 */ /* 0x000fea0003800000 */
.L_x_1040:
        /* <DEDUP_REMOVED lines=22> */
.L_x_1042:
        /* <DEDUP_REMOVED lines=12> */
.L_x_1609:


//--------------------- .text._ZN5flash44flash_bwd_dq_dk_dv_loop_seqk_parallel_kernelI23Flash_bwd_kernel_traitsILi192ELi64ELi64ELi8ELi4ELi2ELi2ELb0ELb0EN7cutlass6half_tE19Flash_kernel_traitsILi192ELi64ELi64ELi8ES3_EELb1ELb0ELb0ELb0ELb0ELb0ELb0EEEvNS_16Flash_bwd_paramsE --------------------------
	.section	.text._ZN5flash44flash_bwd_dq_dk_dv_loop_seqk_parallel_kernelI23Flash_bwd_kernel_traitsILi192ELi64ELi64ELi8ELi4ELi2ELi2ELb0ELb0EN7cutlass6half_tE19Flash_kernel_traitsILi192ELi64ELi64ELi8ES3_EELb1ELb0ELb0ELb0ELb0ELb0ELb0EEEvNS_16Flash_bwd_paramsE,"ax",@progbits
	.align	128
        .global         _ZN5flash44flash_bwd_dq_dk_dv_loop_seqk_parallel_kernelI23Flash_bwd_kernel_traitsILi192ELi64ELi64ELi8ELi4ELi2ELi2ELb0ELb0EN7cutlass6half_tE19Flash_kernel_traitsILi192ELi64ELi64ELi8ES3_EELb1ELb0ELb0ELb0ELb0ELb0ELb0EEEvNS_16Flash_bwd_paramsE
        .type           _ZN5flash44flash_bwd_dq_dk_dv_loop_seqk_parallel_kernelI23Flash_bwd_kernel_traitsILi192ELi64ELi64ELi8ELi4ELi2ELi2ELb0ELb0EN7cutlass6half_tE19Flash_kernel_traitsILi192ELi64ELi64ELi8ES3_EELb1ELb0ELb0ELb0ELb0ELb0ELb0EEEvNS_16Flash_bwd_paramsE,@function
        .size           _ZN5flash44flash_bwd_dq_dk_dv_loop_seqk_parallel_kernelI23Flash_bwd_kernel_traitsILi192ELi64ELi64ELi8ELi4ELi2ELi2ELb0ELb0EN7cutlass6half_tE19Flash_kernel_traitsILi192ELi64ELi64ELi8ES3_EELb1ELb0ELb0ELb0ELb0ELb0ELb0EEEvNS_16Flash_bwd_paramsE,(.L_x_1610 - _ZN5flash44flash_bwd_dq_dk_dv_loop_seqk_parallel_kernelI23Flash_bwd_kernel_traitsILi192ELi64ELi64ELi8ELi4ELi2ELi2ELb0ELb0EN7cutlass6half_tE19Flash_kernel_traitsILi192ELi64ELi64ELi8ES3_EELb1ELb0ELb0ELb0ELb0ELb0ELb0EEEvNS_16Flash_bwd_paramsE)
        .other          _ZN5flash44flash_bwd_dq_dk_dv_loop_seqk_parallel_kernelI23Flash_bwd_kernel_traitsILi192ELi64ELi64ELi8ELi4ELi2ELi2ELb0ELb0EN7cutlass6half_tE19Flash_kernel_traitsILi192ELi64ELi64ELi8ES3_EELb1ELb0ELb0ELb0ELb0ELb0ELb0EEEvNS_16Flash_bwd_paramsE,@"STO_CUDA_ENTRY STV_DEFAULT"
_ZN5flash44flash_bwd_dq_dk_dv_loop_seqk_parallel_kernelI23Flash_bwd_kernel_traitsILi192ELi64ELi64ELi8ELi4ELi2ELi2ELb0ELb0EN7cutlass6half_tE19Flash_kernel_traitsILi192ELi64ELi64ELi8ES3_EELb1ELb0ELb0ELb0ELb0ELb0ELb0EEEvNS_16Flash_bwd_paramsE:
.text._ZN5flash44flash_bwd_dq_dk_dv_loop_seqk_parallel_kernelI23Flash_bwd_kernel_traitsILi192ELi64ELi64ELi8ELi4ELi2ELi2ELb0ELb0EN7cutlass6half_tE19Flash_kernel_traitsILi192ELi64ELi64ELi8ES3_EELb1ELb0ELb0ELb0ELb0ELb0ELb0EEEvNS_16Flash_bwd_paramsE:
        /* <DEDUP_REMOVED lines=14> */
[----:B------:R-:W-:Y:S01]  /*00e0*/  IMAD.MOV.U32 R217, RZ, RZ, -0x10 ;  /* 0xfffffff0ffd97424 */ /* 0x000fe200078e00ff */
[----:B------:R-:W-:Y:S01]  /*00f0*/  ULDC.64 UR14, c[0x0][0x208] ;  /* 0x00008200000e7ab9 */ /* 0x000fe20000000a00 */
[----:B------:R-:W-:Y:S01]  /*0100*/  ULDC.64 UR10, c[0x0][0x300] ;  /* 0x0000c000000a7ab9 */ /* 0x000fe20000000a00 */
[----:B------:R-:W4:Y:S01]  /*0110*/  S2R R205, SR_CTAID.Z ;  /* 0x0000000000cd7919 */ /* 0x000f220000002700 */
[----:B--2---:R-:W-:-:S04]  /*0120*/  ULEA UR5, UR5, UR4, 0x18 ;  /* 0x0000000405057291 */ /* 0x004fc8000f8ec03f */
[----:B------:R-:W-:Y:S02]  /*0130*/  UIADD3 UR6, UR5, 0x12000, URZ ;  /* 0x0001200005067890 */ /* 0x000fe4000fffe03f */
[----:B------:R-:W-:Y:S01]  /*0140*/  UIADD3 UR4, UR5, 0x1e000, URZ ;  /* 0x0001e00005047890 */ /* 0x000fe2000fffe03f */
[----:B-1----:R-:W-:-:S04]  /*0150*/  SHF.R.S32.HI R7, RZ, 0x1f, R3 ;  /* 0x0000001fff077819 */ /* 0x002fc80000011403 */
[CC--:B------:R-:W-:Y:S02]  /*0160*/  LEA.HI R13, R7.reuse, R3.reuse, RZ, 0x3 ;  /* 0x00000003070d7211 */ /* 0x0c0fe400078f18ff */
[----:B------:R-:W-:Y:S02]  /*0170*/  LEA.HI R9, R7, R3, RZ, 0x2 ;  /* 0x0000000307097211 */ /* 0x000fe400078f10ff */
[----:B------:R-:W-:Y:S02]  /*0180*/  LOP3.LUT R8, R13, 0xfffffff8, RZ, 0xc0, !PT ;  /* 0xfffffff80d087812 */ /* 0x000fe400078ec0ff */
[--C-:B------:R-:W-:Y:S02]  /*0190*/  SHF.R.S32.HI R0, RZ, 0x2, R9.reuse ;  /* 0x00000002ff007819 */ /* 0x100fe40000011409 */
[----:B------:R-:W-:Y:S01]  /*01a0*/  SHF.R.S32.HI R5, RZ, 0x1f, R9 ;  /* 0x0000001fff057819 */ /* 0x000fe20000011409 */
[----:B------:R-:W-:Y:S01]  /*01b0*/  IMAD.IADD R8, R3, 0x1, -R8 ;  /* 0x0000000103087824 */ /* 0x000fe200078e0a08 */
[----:B------:R-:W-:-:S02]  /*01c0*/  SHF.R.S32.HI R200, RZ, 0x3, R13 ;  /* 0x00000003ffc87819 */ /* 0x000fc4000001140d */
[----:B------:R-:W-:Y:S01]  /*01d0*/  LEA.HI R5, R5, R0, RZ, 0x3 ;  /* 0x0000000005057211 */ /* 0x000fe200078f18ff */
[----:B------:R-:W-:Y:S01]  /*01e0*/  IMAD.SHL.U32 R202, R8, 0x8, RZ ;  /* 0x0000000808ca7824 */ /* 0x000fe200078e00ff */
[----:B------:R-:W-:Y:S01]  /*01f0*/  LEA.HI R4, R7, R3, RZ, 0x4 ;  /* 0x0000000307047211 */ /* 0x000fe200078f20ff */
[----:B------:R-:W-:Y:S01]  /*0200*/  IMAD.SHL.U32 R199, R200, 0x40, RZ ;  /* 0x00000040c8c77824 */ /* 0x000fe200078e00ff */
[----:B------:R-:W-:Y:S01]  /*0210*/  LOP3.LUT R5, R5, 0xfffffff8, RZ, 0xc0, !PT ;  /* 0xfffffff805057812 */ /* 0x000fe200078ec0ff */
[C---:B------:R-:W-:Y:S01]  /*0220*/  VIADD R208, R202.reuse, 0x40 ;  /* 0x00000040cad07836 */ /* 0x040fe20000000000 */
[----:B------:R-:W-:Y:S01]  /*0230*/  SHF.R.S32.HI R2, RZ, 0x4, R4 ;  /* 0x00000004ff027819 */ /* 0x000fe20000011404 */
[----:B------:R-:W-:Y:S01]  /*0240*/  VIADD R207, R202, 0x80 ;  /* 0x00000080cacf7836 */ /* 0x000fe20000000000 */
[----:B------:R-:W-:Y:S01]  /*0250*/  LOP3.LUT R12, R4, 0xfffffff0, RZ, 0xc0, !PT ;  /* 0xfffffff0040c7812 */ /* 0x000fe200078ec0ff */
[----:B------:R-:W-:Y:S01]  /*0260*/  IMAD.IADD R5, R0, 0x1, -R5 ;  /* 0x0000000100057824 */ /* 0x000fe200078e0a05 */
[----:B------:R-:W-:-:S02]  /*0270*/  LOP3.LUT R199, R199, 0x1c0, RZ, 0xc0, !PT ;  /* 0x000001c0c7c77812 */ /* 0x000fc400078ec0ff */
[----:B------:R-:W-:Y:S01]  /*0280*/  LEA.HI R4, R4, R2, RZ, 0x1 ;  /* 0x0000000204047211 */ /* 0x000fe200078f08ff */
[----:B------:R-:W-:Y:S01]  /*0290*/  IMAD.IADD R12, R3, 0x1, -R12 ;  /* 0x00000001030c7824 */ /* 0x000fe200078e0a0c */
[----:B------:R-:W-:Y:S02]  /*02a0*/  LOP3.LUT R0, R199, 0x38, R202, 0xf8, !PT ;  /* 0x00000038c7007812 */ /* 0x000fe400078ef8ca */
[----:B------:R-:W-:Y:S02]  /*02b0*/  LEA.HI R6, R7, R3, RZ, 0x5 ;  /* 0x0000000307067211 */ /* 0x000fe400078f28ff */
[----:B------:R-:W-:Y:S02]  /*02c0*/  SHF.R.U32.HI R199, RZ, 0x3, R199 ;  /* 0x00000003ffc77819 */ /* 0x000fe400000116c7 */
[----:B------:R-:W-:Y:S02]  /*02d0*/  LOP3.LUT R4, R4, 0xfffffffe, RZ, 0xc0, !PT ;  /* 0xfffffffe04047812 */ /* 0x000fe400078ec0ff */
[----:B------:R-:W-:-:S02]  /*02e0*/  SHF.R.S32.HI R198, RZ, 0x5, R6 ;  /* 0x00000005ffc67819 */ /* 0x000fc40000011406 */
[----:B------:R-:W-:Y:S01]  /*02f0*/  LOP3.LUT R199, R0, R199, RZ, 0x3c, !PT ;  /* 0x000000c700c77212 */ /* 0x000fe200078e3cff */
[----:B------:R-:W-:Y:S01]  /*0300*/  IMAD.IADD R4, R2, 0x1, -R4 ;  /* 0x0000000102047824 */ /* 0x000fe200078e0a04 */
[----:B------:R-:W-:Y:S02]  /*0310*/  SHF.R.S32.HI R0, RZ, 0x1f, R12 ;  /* 0x0000001fff007819 */ /* 0x000fe4000001140c */
[CC--:B------:R-:W-:Y:S01]  /*0320*/  LEA.HI R194, R7.reuse, R3.reuse, RZ, 0x7 ;  /* 0x0000000307c27211 */ /* 0x0c0fe200078f38ff */
[----:B------:R-:W-:Y:S01]  /*0330*/  IMAD.SHL.U32 R187, R4, 0x20, RZ ;  /* 0x0000002004bb7824 */ /* 0x000fe200078e00ff */
[----:B------:R-:W-:Y:S02]  /*0340*/  LEA.HI R7, R7, R3, RZ, 0x6 ;  /* 0x0000000307077211 */ /* 0x000fe400078f30ff */
[----:B------:R-:W-:Y:S02]  /*0350*/  LEA.HI R2, R6, R198, RZ, 0x1 ;  /* 0x000000c606027211 */ /* 0x000fe400078f08ff */
[----:B------:R-:W-:-:S02]  /*0360*/  LEA.HI R0, R0, R12, RZ, 0x3 ;  /* 0x0000000c00007211 */ /* 0x000fc400078f18ff */
[----:B------:R-:W-:Y:S02]  /*0370*/  SHF.R.S32.HI R7, RZ, 0x6, R7 ;  /* 0x00000006ff077819 */ /* 0x000fe40000011407 */
[----:B------:R-:W-:Y:S02]  /*0380*/  LOP3.LUT R197, R6, 0xffffffe0, RZ, 0xc0, !PT ;  /* 0xffffffe006c57812 */ /* 0x000fe400078ec0ff */
[----:B------:R-:W-:Y:S01]  /*0390*/  LOP3.LUT R2, R2, 0xfffffffe, RZ, 0xc0, !PT ;  /* 0xfffffffe02027812 */ /* 0x000fe200078ec0ff */
[----:B------:R-:W-:Y:S01]  /*03a0*/  IMAD.SHL.U32 R212, R7, 0x8, RZ ;  /* 0x0000000807d47824 */ /* 0x000fe200078e00ff */
[----:B------:R-:W-:Y:S01]  /*03b0*/  SHF.R.S32.HI R196, RZ, 0x1f, R6 ;  /* 0x0000001fffc47819 */ /* 0x000fe20000011406 */
[C---:B------:R-:W-:Y:S01]  /*03c0*/  IMAD.SHL.U32 R6, R5.reuse, 0x40, RZ ;  /* 0x0000004005067824 */ /* 0x040fe200078e00ff */
[----:B------:R-:W-:Y:S01]  /*03d0*/  LOP3.LUT R195, R0, 0xfffffff8, RZ, 0xc0, !PT ;  /* 0xfffffff800c37812 */ /* 0x000fe200078ec0ff */
[----:B------:R-:W-:Y:S01]  /*03e0*/  IMAD.IADD R2, R198, 0x1, -R2 ;  /* 0x00000001c6027824 */ /* 0x000fe200078e0a02 */
[----:B------:R-:W-:Y:S01]  /*03f0*/  LOP3.LUT R10, R5, 0x1, RZ, 0xc0, !PT ;  /* 0x00000001050a7812 */ /* 0x000fe200078ec0ff */
[----:B------:R-:W-:Y:S01]  /*0400*/  IMAD.IADD R197, R3, 0x1, -R197 ;  /* 0x0000000103c57824 */ /* 0x000fe200078e0ac5 */
[----:B------:R-:W-:Y:S01]  /*0410*/  LOP3.LUT P4, RZ, R8, 0x4, RZ, 0xc0, !PT ;  /* 0x0000000408ff7812 */ /* 0x000fe2000788c0ff */
[----:B------:R-:W-:Y:S01]  /*0420*/  IMAD.IADD R195, R12, 0x1, -R195 ;  /* 0x000000010cc37824 */ /* 0x000fe200078e0ac3 */
[C---:B------:R-:W-:Y:S01]  /*0430*/  LOP3.LUT P3, RZ, R8.reuse, 0x2, RZ, 0xc0, !PT ;  /* 0x0000000208ff7812 */ /* 0x040fe2000786c0ff */
[----:B------:R-:W-:Y:S01]  /*0440*/  IMAD.SHL.U32 R8, R8, 0x40, RZ ;  /* 0x0000004008087824 */ /* 0x000fe200078e00ff */
[----:B------:R-:W-:Y:S01]  /*0450*/  SHF.R.S32.HI R194, RZ, 0x7, R194 ;  /* 0x00000007ffc27819 */ /* 0x000fe200000114c2 */
[----:B------:R-:W-:Y:S01]  /*0460*/  IMAD.SHL.U32 R186, R2, 0x10, RZ ;  /* 0x0000001002ba7824 */ /* 0x000fe200078e00ff */
[----:B------:R-:W-:Y:S01]  /*0470*/  ISETP.NE.U32.AND P0, PT, R10, 0x1, PT ;  /* 0x000000010a00780c */ /* 0x000fe20003f05070 */
[----:B------:R-:W-:Y:S01]  /*0480*/  IMAD.SHL.U32 R0, R0, 0x40, RZ ;  /* 0x0000004000007824 */ /* 0x000fe200078e00ff */
[----:B------:R-:W-:Y:S01]  /*0490*/  LOP3.LUT R6, R6, 0x1c0, RZ, 0xc0, !PT ;  /* 0x000001c006067812 */ /* 0x000fe200078ec0ff */
[----:B------:R-:W-:Y:S01]  /*04a0*/  IMAD.SHL.U32 R193, R194, 0x20, RZ ;  /* 0x00000020c2c17824 */ /* 0x000fe200078e00ff */
[----:B------:R-:W-:Y:S01]  /*04b0*/  LOP3.LUT R9, R9, 0x7ffffffc, RZ, 0xc0, !PT ;  /* 0x7ffffffc09097812 */ /* 0x000fe200078ec0ff */
[----:B------:R-:W-:Y:S01]  /*04c0*/  IMAD R199, R7, 0x200, R199 ;  /* 0x0000020007c77824 */ /* 0x000fe200078e02c7 */
[----:B------:R-:W-:-:S02]  /*04d0*/  LEA.HI R196, R196, R198, RZ, 0x2 ;  /* 0x000000c6c4c47211 */ /* 0x000fc400078f10ff */
[----:B------:R-:W-:Y:S01]  /*04e0*/  R2P PR, R5, 0x6 ;  /* 0x0000000605007804 */ /* 0x000fe20000000000 */
[----:B------:R-:W-:Y:S01]  /*04f0*/  IMAD.SHL.U32 R5, R195, 0x40, RZ ;  /* 0x00000040c3057824 */ /* 0x000fe200078e00ff */
[----:B------:R-:W-:Y:S01]  /*0500*/  LOP3.LUT R212, R212, 0x18, RZ, 0xc0, !PT ;  /* 0x00000018d4d47812 */ /* 0x000fe200078ec0ff */
[----:B------:R-:W-:Y:S01]  /*0510*/  IMAD.IADD R3, R3, 0x1, -R9 ;  /* 0x0000000103037824 */ /* 0x000fe200078e0a09 */
[----:B------:R-:W-:Y:S01]  /*0520*/  LOP3.LUT R8, R8, 0x1c0, RZ, 0xc0, !PT ;  /* 0x000001c008087812 */ /* 0x000fe200078ec0ff */
[----:B------:R-:W-:Y:S01]  /*0530*/  IMAD.SHL.U32 R9, R4, 0x200, RZ ;  /* 0x0000020004097824 */ /* 0x000fe200078e00ff */
[----:B------:R-:W-:Y:S01]  /*0540*/  SHF.R.U32.HI R214, RZ, 0x3, R6 ;  /* 0x00000003ffd67819 */ /* 0x000fe20000011606 */
[----:B------:R-:W-:Y:S01]  /*0550*/  IMAD.SHL.U32 R3, R3, 0x2, RZ ;  /* 0x0000000203037824 */ /* 0x000fe200078e00ff */
[----:B------:R-:W-:Y:S01]  /*0560*/  LOP3.LUT R196, R196, 0xfffffffc, RZ, 0xc0, !PT ;  /* 0xfffffffcc4c47812 */ /* 0x000fe200078ec0ff */
[----:B------:R-:W-:Y:S01]  /*0570*/  IMAD.SHL.U32 R4, R4, 0x8, RZ ;  /* 0x0000000804047824 */ /* 0x000fe200078e00ff */
[----:B------:R-:W-:Y:S01]  /*0580*/  LOP3.LUT R187, R212, 0x20, R187, 0xf8, !PT ;  /* 0x00000020d4bb7812 */ /* 0x000fe200078ef8bb */
[----:B------:R-:W-:Y:S01]  /*0590*/  IMAD R11, R194, 0x800, R9 ;  /* 0x00000800c20b7824 */ /* 0x000fe200078e0209 */
[----:B------:R-:W-:Y:S01]  /*05a0*/  LOP3.LUT R177, R8, 0x8, R13, 0xf8, !PT ;  /* 0x0000000808b17812 */ /* 0x000fe200078ef80d */
[----:B------:R-:W-:Y:S01]  /*05b0*/  IMAD.IADD R196, R198, 0x1, -R196 ;  /* 0x00000001c6c47824 */ /* 0x000fe200078e0ac4 */
[----:B------:R-:W-:-:S02]  /*05c0*/  LOP3.LUT R186, R8, 0x10, R186, 0xf8, !PT ;  /* 0x0000001008ba7812 */ /* 0x000fc400078ef8ba */
[----:B------:R-:W-:Y:S02]  /*05d0*/  LOP3.LUT R212, R214, R6, R212, 0x1e, !PT ;  /* 0x00000006d6d47212 */ /* 0x000fe400078e1ed4 */
[----:B------:R-:W-:Y:S02]  /*05e0*/  SHF.R.U32.HI R8, RZ, 0x3, R8 ;  /* 0x00000003ff087819 */ /* 0x000fe40000011608 */
[----:B------:R-:W-:Y:S02]  /*05f0*/  LOP3.LUT R6, R6, 0x20, R193, 0xf8, !PT ;  /* 0x0000002006067812 */ /* 0x000fe400078ef8c1 */
[----:B------:R-:W-:Y:S02]  /*0600*/  LOP3.LUT R5, R5, 0x1c0, RZ, 0xc0, !PT ;  /* 0x000001c005057812 */ /* 0x000fe400078ec0ff */
[----:B------:R-:W-:Y:S02]  /*0610*/  LOP3.LUT R177, R177, R8, RZ, 0x3c, !PT ;  /* 0x00000008b1b17212 */ /* 0x000fe400078e3cff */
[----:B------:R-:W-:Y:S01]  /*0620*/  LOP3.LUT R214, R6, R214, RZ, 0x3c, !PT ;  /* 0x000000d606d67212 */ /* 0x000fe200078e3cff */
[----:B------:R-:W-:Y:S01]  /*0630*/  IMAD R6, R196, 0x400, R3 ;  /* 0x00000400c4067824 */ /* 0x000fe200078e0203 */
[----:B------:R-:W-:Y:S01]  /*0640*/  SHF.R.U32.HI R185, RZ, 0x3, R5 ;  /* 0x00000003ffb97819 */ /* 0x000fe20000011605 */
[----:B------:R-:W-:Y:S01]  /*0650*/  IMAD.IADD R177, R11, 0x1, R177 ;  /* 0x000000010bb17824 */ /* 0x000fe200078e02b1 */
[----:B------:R-:W-:Y:S01]  /*0660*/  LOP3.LUT R0, R0, 0xfffffe00, RZ, 0xc0, !PT ;  /* 0xfffffe0000007812 */ /* 0x000fe200078ec0ff */
[----:B------:R-:W-:Y:S01]  /*0670*/  IMAD.IADD R214, R6, 0x1, R214 ;  /* 0x0000000106d67824 */ /* 0x000fe200078e02d6 */
[----:B------:R-:W-:Y:S01]  /*0680*/  LOP3.LUT R187, R185, R187, R5, 0x1e, !PT ;  /* 0x000000bbb9bb7212 */ /* 0x000fe200078e1e05 */
[----:B------:R-:W-:Y:S01]  /*0690*/  IMAD R3, R2, 0x400, R3 ;  /* 0x0000040002037824 */ /* 0x000fe200078e0203 */
[----:B------:R-:W-:Y:S01]  /*06a0*/  LOP3.LUT R4, R5, 0x8, R4, 0xf8, !PT ;  /* 0x0000000805047812 */ /* 0x000fe200078ef804 */
[--C-:B------:R-:W-:Y:S01]  /*06b0*/  IMAD R188, R196, 0x400, R0.reuse ;  /* 0x00000400c4bc7824 */ /* 0x100fe200078e0200 */
[----:B------:R-:W-:Y:S01]  /*06c0*/  LOP3.LUT R186, R186, 0x8, R13, 0xf8, !PT ;  /* 0x00000008baba7812 */ /* 0x000fe200078ef80d */
[----:B------:R-:W-:Y:S01]  /*06d0*/  IMAD R2, R2, 0x400, R0 ;  /* 0x0000040002027824 */ /* 0x000fe200078e0200 */
[----:B------:R-:W-:Y:S01]  /*06e0*/  SHF.R.S32.HI R206, RZ, 0x1f, R197 ;  /* 0x0000001fffce7819 */ /* 0x000fe200000114c5 */
[----:B------:R-:W-:Y:S01]  /*06f0*/  IMAD.IADD R212, R3, 0x1, R212 ;  /* 0x0000000103d47824 */ /* 0x000fe200078e02d4 */
[----:B------:R-:W-:Y:S01]  /*0700*/  LOP3.LUT R187, R187, R0, RZ, 0xfc, !PT ;  /* 0x00000000bbbb7212 */ /* 0x000fe200078efcff */
[----:B------:R-:W-:Y:S01]  /*0710*/  IMAD.MOV.U32 R0, RZ, RZ, 0x40 ;  /* 0x00000040ff007424 */ /* 0x000fe200078e00ff */
[----:B------:R-:W-:-:S02]  /*0720*/  LOP3.LUT R185, R4, R185, RZ, 0x3c, !PT ;  /* 0x000000b904b97212 */ /* 0x000fc400078e3cff */
[----:B------:R-:W-:Y:S02]  /*0730*/  SEL R176, R176, 0xffffffe0, !P3 ;  /* 0xffffffe0b0b07807 */ /* 0x000fe40005800000 */
[----:B------:R-:W-:Y:S01]  /*0740*/  LEA R177, R177, UR5, 0x1 ;  /* 0x00000005b1b17c11 */ /* 0x000fe2000f8e08ff */
[----:B------:R-:W-:Y:S01]  /*0750*/  IMAD.IADD R188, R188, 0x1, R185 ;  /* 0x00000001bcbc7824 */ /* 0x000fe200078e02b9 */
[----:B------:R-:W-:Y:S01]  /*0760*/  LEA R214, R214, UR5, 0x1 ;  /* 0x00000005d6d67c11 */ /* 0x000fe2000f8e08ff */
[----:B------:R-:W-:Y:S01]  /*0770*/  IMAD.IADD R185, R185, 0x1, R2 ;  /* 0x00000001b9b97824 */ /* 0x000fe200078e0202 */
[----:B------:R-:W-:Y:S01]  /*0780*/  LOP3.LUT R186, R9, R186, R8, 0xf6, !PT ;  /* 0x000000ba09ba7212 */ /* 0x000fe200078ef608 */
[----:B------:R-:W-:Y:S01]  /*0790*/  IMAD.IADD R176, R176, 0x1, R177 ;  /* 0x00000001b0b07824 */ /* 0x000fe200078e02b1 */
[----:B------:R-:W-:Y:S01]  /*07a0*/  LEA.HI R206, R206, R197, RZ, 0x2 ;  /* 0x000000c5cece7211 */ /* 0x000fe200078f10ff */
[----:B------:R-:W-:Y:S01]  /*07b0*/  VIADD R213, R214, 0x20 ;  /* 0x00000020d6d57836 */ /* 0x000fe20000000000 */
[----:B------:R-:W-:Y:S01]  /*07c0*/  SEL R0, R0, 0xffffffc0, !P4 ;  /* 0xffffffc000007807 */ /* 0x000fe20006000000 */
[----:B------:R-:W-:Y:S01]  /*07d0*/  @P1 VIADD R213, R214, 0xffffffe0 ;  /* 0xffffffe0d6d51836 */ /* 0x000fe20000000000 */
[----:B------:R-:W-:-:S02]  /*07e0*/  SEL R217, R217, 0x10, !P0 ;  /* 0x00000010d9d97807 */ /* 0x000fc40004000000 */
[----:B------:R-:W-:Y:S01]  /*07f0*/  LEA R212, R212, UR6, 0x1 ;  /* 0x00000006d4d47c11 */ /* 0x000fe2000f8e08ff */
[C---:B------:R-:W-:Y:S01]  /*0800*/  IMAD.IADD R3, R0.reuse, 0x1, R177 ;  /* 0x0000000100037824 */ /* 0x040fe200078e02b1 */
[----:B------:R-:W-:Y:S01]  /*0810*/  SHF.R.S32.HI R206, RZ, 0x2, R206 ;  /* 0x00000002ffce7819 */ /* 0x000fe200000114ce */
[----:B------:R-:W-:Y:S01]  /*0820*/  IMAD.IADD R2, R0, 0x1, R176 ;  /* 0x0000000100027824 */ /* 0x000fe200078e02b0 */
[----:B------:R-:W-:Y:S01]  /*0830*/  LEA R186, R186, UR5, 0x1 ;  /* 0x00000005baba7c11 */ /* 0x000fe2000f8e08ff */
[----:B------:R-:W-:Y:S01]  /*0840*/  VIADD R211, R212, 0x40 ;  /* 0x00000040d4d37836 */ /* 0x000fe20000000000 */
[----:B---3--:R-:W-:Y:S01]  /*0850*/  SHF.R.S32.HI R204, RZ, 0x1f, R192 ;  /* 0x0000001fffcc7819 */ /* 0x008fe200000114c0 */
[----:B------:R-:W-:Y:S01]  /*0860*/  IMAD.IADD R215, R214, 0x1, R217 ;  /* 0x00000001d6d77824 */ /* 0x000fe200078e02d9 */
[----:B------:R-:W-:Y:S01]  /*0870*/  SHF.R.S32.HI R201, RZ, 0x1f, R200 ;  /* 0x0000001fffc97819 */ /* 0x000fe200000114c8 */
[----:B------:R-:W-:Y:S01]  /*0880*/  IMAD R206, R196, 0x10, R206 ;  /* 0x00000010c4ce7824 */ /* 0x000fe200078e02ce */
[----:B------:R-:W-:Y:S01]  /*0890*/  LEA R210, R199, UR5, 0x1 ;  /* 0x00000005c7d27c11 */ /* 0x000fe2000f8e08ff */
[----:B------:R-:W-:Y:S01]  /*08a0*/  IMAD.IADD R0, R0, 0x1, R186 ;  /* 0x0000000100007824 */ /* 0x000fe200078e02ba */
[----:B------:R-:W-:Y:S01]  /*08b0*/  LEA R185, R185, UR4, 0x1 ;  /* 0x00000004b9b97c11 */ /* 0x000fe2000f8e08ff */
[----:B------:R-:W-:-:S02]  /*08c0*/  @P2 VIADD R211, R212, 0xffffffc0 ;  /* 0xffffffc0d4d32836 */ /* 0x000fc40000000000 */
[----:B----4-:R-:W-:-:S07]  /*08d0*/  IMAD.IADD R217, R217, 0x1, R213 ;  /* 0x00000001d9d97824 */ /* 0x010fce00078e02d5 */
.L_x_1089:
        /* <DEDUP_REMOVED lines=46> */
.L_x_1043:
[----:B------:R-:W-:Y:S01]  /*0bc0*/  IMAD.SHL.U32 R17, R209, 0x40, RZ ;  /* 0x00000040d1117824 */ /* 0x000fe200078e00ff */
[----:B-----5:R-:W-:-:S04]  /*0bd0*/  @!P2 IADD3 R238, R8, R4, -R239 ;  /* 0x0000000408eea210 */ /* 0x020fc80007ffe8ef */
[----:B------:R-:W-:-:S13]  /*0be0*/  ISETP.GT.AND P0, PT, R238, R17, PT ;  /* 0x00000011ee00720c */ /* 0x000fda0003f04270 */
[----:B------:R-:W-:Y:S05]  /*0bf0*/  @!P0 BRA `(.L_x_1044) ;  /* 0x00000084005c8947 */ /* 0x000fea0003800000 */
[----:B------:R-:W3:Y:S01]  /*0c00*/  LDC R8, c[0x0][0x278] ;  /* 0x00009e00ff087b82 */ /* 0x000ee20000000800 */
[----:B--2---:R-:W-:Y:S01]  /*0c10*/  IABS R10, R205 ;  /* 0x000000cd000a7213 */ /* 0x004fe20000000000 */
[----:B------:R-:W2:Y:S01]  /*0c20*/  S2R R23, SR_CTAID.X ;  /* 0x0000000000177919 */ /* 0x000ea20000002500 */
[----:B------:R-:W-:Y:S02]  /*0c30*/  ISETP.NE.AND P1, PT, R240, -0x1, PT ;  /* 0xfffffffff000780c */ /* 0x000fe40003f25270 */
[----:B-1----:R-:W-:Y:S02]  /*0c40*/  IADD3 R14, R21, 0x3f, RZ ;  /* 0x0000003f150e7810 */ /* 0x002fe40007ffe0ff */
[----:B------:R-:W-:Y:S01]  /*0c50*/  ISETP.NE.AND P2, PT, R22, -0x1, PT ;  /* 0xffffffff1600780c */ /* 0x000fe20003f45270 */
[----:B------:R-:W1:Y:S01]  /*0c60*/  LDC.64 R6, c[0x0][0x228] ;  /* 0x00008a00ff067b82 */ /* 0x000e620000000a00 */
[----:B------:R-:W-:Y:S02]  /*0c70*/  SHF.R.S32.HI R24, RZ, 0x1f, R14 ;  /* 0x0000001fff187819 */ /* 0x000fe4000001140e */
[----:B------:R-:W-:-:S02]  /*0c80*/  SHF.L.U64.HI R39, R192, 0x7, R204 ;  /* 0x00000007c0277819 */ /* 0x000fc400000102cc */
[----:B------:R-:W-:Y:S02]  /*0c90*/  LEA.HI R24, R24, R14, RZ, 0x6 ;  /* 0x0000000e18187211 */ /* 0x000fe400078f30ff */
[----:B------:R-:W-:Y:S01]  /*0ca0*/  SEL R39, R39, RZ, P4 ;  /* 0x000000ff27277207 */ /* 0x000fe20002000000 */
[----:B------:R-:W4:Y:S01]  /*0cb0*/  LDC R31, c[0x0][0x2d4] ;  /* 0x0000b500ff1f7b82 */ /* 0x000f220000000800 */
[----:B------:R-:W-:-:S04]  /*0cc0*/  LOP3.LUT R28, R24, 0xffffffc0, RZ, 0xc0, !PT ;  /* 0xffffffc0181c7812 */ /* 0x000fc800078ec0ff */
[----:B------:R-:W-:Y:S02]  /*0cd0*/  IADD3 R28, R28, -0x40, RZ ;  /* 0xffffffc01c1c7810 */ /* 0x000fe40007ffe0ff */
[----:B---3--:R-:W-:Y:S01]  /*0ce0*/  IABS R9, R8 ;  /* 0x0000000800097213 */ /* 0x008fe20000000000 */
[----:B------:R-:W3:Y:S03]  /*0cf0*/  LDC R25, c[0x0][0x2dc] ;  /* 0x0000b700ff197b82 */ /* 0x000ee60000000800 */
[----:B------:R-:W5:Y:S01]  /*0d00*/  I2F.RP R4, R9 ;  /* 0x0000000900047306 */ /* 0x000f620000209400 */
[----:B-1----:R-:W-:-:S04]  /*0d10*/  IMAD R13, R204, R6, RZ ;  /* 0x00000006cc0d7224 */ /* 0x002fc800078e02ff */
[----:B------:R-:W3:Y:S01]  /*0d20*/  LDC R16, c[0x0][0x270] ;  /* 0x00009c00ff107b82 */ /* 0x000ee20000000800 */
        /* <DEDUP_REMOVED lines=9> */
[----:B---3--:R-:W-:-:S07]  /*0dc0*/  IMAD.WIDE R42, R25, R16, RZ ;  /* 0x00000010192a7225 */ /* 0x008fce00078e02ff */
[----:B------:R-:W3:Y:S01]  /*0dd0*/  LDC.U8 R38, c[0x0][0x480] ;  /* 0x00012000ff267b82 */ /* 0x000ee20000000000 */
[----:B----4-:R-:W-:Y:S01]  /*0de0*/  IADD3 R4, R4, 0xffffffe, RZ ;  /* 0x0ffffffe04047810 */ /* 0x010fe20007ffe0ff */
[----:B------:R-:W-:-:S03]  /*0df0*/  IMAD.WIDE.U32 R32, R42, R22, RZ ;  /* 0x000000162a207225 */ /* 0x000fc600078e00ff */
[----:B------:R-:W4:Y:S02]  /*0e00*/  F2I.FTZ.U32.TRUNC.NTZ R5, R4 ;  /* 0x0000000400057305 */ /* 0x000f24000021f000 */
[----:B----4-:R-:W-:-:S04]  /*0e10*/  IMAD.MOV R4, RZ, RZ, -R5 ;  /* 0x000000ffff047224 */ /* 0x010fc800078e0a05 */
[----:B------:R-:W-:Y:S01]  /*0e20*/  IMAD R18, R4, R9, RZ ;  /* 0x0000000904127224 */ /* 0x000fe200078e02ff */
[----:B------:R-:W-:-:S05]  /*0e30*/  MOV R4, RZ ;  /* 0x000000ff00047202 */ /* 0x000fca0000000f00 */
[----:B------:R-:W-:Y:S02]  /*0e40*/  IMAD.HI.U32 R18, R5, R18, R4 ;  /* 0x0000001205127227 */ /* 0x000fe400078e0004 */
[----:B------:R-:W4:Y:S04]  /*0e50*/  LDC.64 R4, c[0x0][0x240] ;  /* 0x00009000ff047b82 */ /* 0x000f280000000a00 */
[----:B------:R-:W-:-:S04]  /*0e60*/  IMAD.HI.U32 R18, R18, R10, RZ ;  /* 0x0000000a12127227 */ /* 0x000fc800078e00ff */
[----:B------:R-:W-:-:S04]  /*0e70*/  IMAD.MOV R12, RZ, RZ, -R18 ;  /* 0x000000ffff0c7224 */ /* 0x000fc800078e0a12 */
[C---:B------:R-:W-:Y:S02]  /*0e80*/  IMAD R12, R9.reuse, R12, R10 ;  /* 0x0000000c090c7224 */ /* 0x040fe400078e020a */
[----:B------:R-:W2:Y:S03]  /*0e90*/  @P1 LDC.64 R10, c[0x0][0x250] ;  /* 0x00009400ff0a1b82 */ /* 0x000ea60000000a00 */
[----:B------:R-:W-:Y:S01]  /*0ea0*/  ISETP.GT.U32.AND P5, PT, R9, R12, PT ;  /* 0x0000000c0900720c */ /* 0x000fe20003fa4070 */
[----:B----4-:R-:W-:-:S03]  /*0eb0*/  IMAD.WIDE.U32 R26, R22, R4, RZ ;  /* 0x00000004161a7225 */ /* 0x010fc600078e00ff */
        /* <DEDUP_REMOVED lines=11> */
[----:B--2---:R-:W-:-:S02]  /*0f70*/  @P1 IMAD R19, R7, R11, RZ ;  /* 0x0000000b07131224 */ /* 0x004fc400078e02ff */
[----:B------:R-:W-:Y:S01]  /*0f80*/  @P1 IMAD.WIDE.U32 R14, R7, R10, RZ ;  /* 0x0000000a070e1225 */ /* 0x000fe200078e00ff */
[----:B------:R-:W-:-:S03]  /*0f90*/  IADD3 R7, R37, R9, RZ ;  /* 0x0000000925077210 */ /* 0x000fc60007ffe0ff */
[----:B------:R-:W-:Y:S01]  /*0fa0*/  @P3 IADD3 R18, R18, 0x1, RZ ;  /* 0x0000000112123810 */ /* 0x000fe20007ffe0ff */
[----:B------:R-:W-:Y:S01]  /*0fb0*/  @P2 IMAD.IADD R29, R27, 0x1, R12 ;  /* 0x000000011b1d2824 */ /* 0x000fe200078e020c */
[----:B-1----:R-:W-:Y:S01]  /*0fc0*/  ISETP.NE.AND P3, PT, R6, RZ, PT ;  /* 0x000000ff0600720c */ /* 0x002fe20003f65270 */
[C---:B------:R-:W-:Y:S01]  /*0fd0*/  IMAD R26, R42.reuse, R7, R26 ;  /* 0x000000072a1a7224 */ /* 0x040fe200078e021a */
[----:B------:R-:W-:Y:S01]  /*0fe0*/  @P1 IADD3 R19, R15, R19, RZ ;  /* 0x000000130f131210 */ /* 0x000fe20007ffe0ff */
[----:B------:R-:W1:Y:S01]  /*0ff0*/  @!P2 LDC.64 R12, c[0x0][0x418] ;  /* 0x00010600ff0cab82 */ /* 0x000e620000000a00 */
[----:B------:R-:W-:Y:S01]  /*1000*/  @P1 MOV R20, R14 ;  /* 0x0000000e00141202 */ /* 0x000fe20000000f00 */
[----:B------:R-:W-:-:S04]  /*1010*/  IMAD.WIDE.U32 R36, R42, R36, RZ ;  /* 0x000000242a247225 */ /* 0x000fc800078e00ff */
[----:B------:R-:W-:Y:S01]  /*1020*/  IMAD R6, R43, R22, RZ ;  /* 0x000000162b067224 */ /* 0x000fe200078e02ff */
[----:B------:R-:W-:Y:S01]  /*1030*/  IADD3 R26, R37, R26, RZ ;  /* 0x0000001a251a7210 */ /* 0x000fe20007ffe0ff */
[----:B------:R-:W2:Y:S01]  /*1040*/  @P2 LDC.64 R14, c[0x0][0x420] ;  /* 0x00010800ff0e2b82 */ /* 0x000ea20000000a00 */
[----:B------:R-:W-:Y:S01]  /*1050*/  @!P0 IMAD.MOV R18, RZ, RZ, -R18 ;  /* 0x000000ffff128224 */ /* 0x000fe200078e0a12 */
[----:B------:R-:W-:Y:S01]  /*1060*/  @!P5 LOP3.LUT R18, RZ, R8, RZ, 0x33, !PT ;  /* 0x00000008ff12d212 */ /* 0x000fe200078e33ff */
[----:B-----5:R-:W-:Y:S01]  /*1070*/  @P3 IMAD R37, R192, R35, RZ ;  /* 0x00000023c0253224 */ /* 0x020fe200078e02ff */
[----:B------:R-:W-:Y:S02]  /*1080*/  @P2 IADD3 R26, R33, R6, RZ ;  /* 0x00000006211a2210 */ /* 0x000fe40007ffe0ff */
[----:B------:R-:W-:Y:S01]  /*1090*/  SEL R27, R36, R32, !P2 ;  /* 0x00000020241b7207 */ /* 0x000fe20005000000 */
[----:B------:R-:W-:Y:S01]  /*10a0*/  IMAD.SHL.U32 R36, R192, 0x80, RZ ;  /* 0x00000080c0247824 */ /* 0x000fe200078e00ff */
[----:B------:R-:W4:Y:S01]  /*10b0*/  LDC.64 R6, c[0x0][0x488] ;  /* 0x00012200ff067b82 */ /* 0x000f220000000a00 */
[----:B------:R-:W-:-:S03]  /*10c0*/  SHF.R.S32.HI R32, RZ, 0x1f, R28 ;  /* 0x0000001fff207819 */ /* 0x000fc6000001141c */
[----:B------:R-:W-:-:S04]  /*10d0*/  SEL R36, R36, RZ, P4 ;  /* 0x000000ff24247207 */ /* 0x000fc80002000000 */
[----:B------:R-:W5:Y:S01]  /*10e0*/  @P3 LDC R34, c[0x0][0x2e4] ;  /* 0x0000b900ff223b82 */ /* 0x000f620000000800 */
[----:B-1----:R-:W-:Y:S01]  /*10f0*/  @!P2 IMAD R33, R204, R12, RZ ;  /* 0x0000000ccc21a224 */ /* 0x002fe200078e02ff */
[----:B------:R-:W-:Y:S01]  /*1100*/  IADD3 R36, P0, R28, R36, RZ ;  /* 0x000000241c247210 */ /* 0x000fe20007f1e0ff */
[----:B------:R-:W-:-:S03]  /*1110*/  @!P2 IMAD.WIDE.U32 R44, R192, R12, RZ ;  /* 0x0000000cc02ca225 */ /* 0x000fc600078e00ff */
[----:B------:R-:W-:Y:S02]  /*1120*/  IADD3.X R39, R32, R39, RZ, P0, !PT ;  /* 0x0000002720277210 */ /* 0x000fe400007fe4ff */
[----:B------:R-:W1:Y:S01]  /*1130*/  @P1 LDC.64 R8, c[0x0][0x248] ;  /* 0x00009200ff081b82 */ /* 0x000e620000000a00 */
[----:B--2---:R-:W-:Y:S01]  /*1140*/  @P2 IMAD.WIDE.U32 R40, R22, R14, RZ ;  /* 0x0000000e16282225 */ /* 0x004fe200078e00ff */
[----:B---3--:R-:W-:-:S03]  /*1150*/  ISETP.NE.AND P0, PT, R38, RZ, PT ;  /* 0x000000ff2600720c */ /* 0x008fc60003f05270 */
[----:B------:R-:W-:Y:S02]  /*1160*/  @!P2 IMAD R14, R192, R13, R33 ;  /* 0x0000000dc00ea224 */ /* 0x000fe400078e0221 */
[----:B------:R-:W-:Y:S01]  /*1170*/  @P2 IMAD R33, R22, R15, R41 ;  /* 0x0000000f16212224 */ /* 0x000fe200078e0229 */
[----:B------:R-:W-:Y:S01]  /*1180*/  @P3 SEL R15, R37, R22, !P2 ;  /* 0x00000016250f3207 */ /* 0x000fe20005000000 */
[----:B------:R-:W-:Y:S01]  /*1190*/  @P2 IMAD.MOV.U32 R12, RZ, RZ, R40 ;  /* 0x000000ffff0c2224 */ /* 0x000fe200078e0028 */
[----:B------:R-:W-:Y:S01]  /*11a0*/  @!P2 IADD3 R33, R45, R14, RZ ;  /* 0x0000000e2d21a210 */ /* 0x000fe20007ffe0ff */
[----:B------:R-:W-:Y:S01]  /*11b0*/  IMAD R13, R43, R36, RZ ;  /* 0x000000242b0d7224 */ /* 0x000fe200078e02ff */
[----:B------:R-:W-:Y:S01]  /*11c0*/  @!P2 MOV R12, R44 ;  /* 0x0000002c000ca202 */ /* 0x000fe20000000f00 */
[----:B----4-:R-:W-:-:S04]  /*11d0*/  IMAD.WIDE.U32 R40, R23, R6, RZ ;  /* 0x0000000617287225 */ /* 0x010fc800078e00ff */
[----:B------:R-:W-:Y:S01]  /*11e0*/  @P1 IMAD.IADD R6, R239, 0x1, R240 ;  /* 0x00000001ef061824 */ /* 0x000fe200078e02f0 */
[----:B------:R-:W-:Y:S01]  /*11f0*/  SEL R38, R40, RZ, P0 ;  /* 0x000000ff28267207 */ /* 0x000fe20000000000 */
[----:B------:R-:W-:Y:S01]  /*1200*/  IMAD.WIDE.U32 R36, R42, R36, RZ ;  /* 0x000000242a247225 */ /* 0x000fe200078e00ff */
[----:B------:R-:W-:-:S03]  /*1210*/  SHF.R.S32.HI R40, RZ, 0x1f, R205 ;  /* 0x0000001fff287819 */ /* 0x000fc600000114cd */
[----:B------:R-:W-:Y:S02]  /*1220*/  IMAD R13, R42, R39, R13 ;  /* 0x000000272a0d7224 */ /* 0x000fe400078e020d */
[----:B-----5:R-:W-:Y:S02]  /*1230*/  @P3 IMAD R34, R205, R34, R15 ;  /* 0x00000022cd223224 */ /* 0x020fe400078e020f */
[----:B------:R-:W-:Y:S02]  /*1240*/  IMAD R7, R23, R7, R41 ;  /* 0x0000000717077224 */ /* 0x000fe400078e0229 */
[----:B------:R-:W-:Y:S02]  /*1250*/  @!P3 IMAD R14, R192, R16, R205 ;  /* 0x00000010c00eb224 */ /* 0x000fe400078e02cd */
[----:B------:R-:W-:Y:S02]  /*1260*/  IMAD R41, R205, R25, RZ ;  /* 0x00000019cd297224 */ /* 0x000fe400078e02ff */
[----:B-1----:R-:W-:-:S02]  /*1270*/  @P1 IMAD R15, R6, R9, RZ ;  /* 0x00000009060f1224 */ /* 0x002fc400078e02ff */
        /* <DEDUP_REMOVED lines=20> */
.L_x_1045:
        /* <DEDUP_REMOVED lines=13> */
.L_x_1046:
        /* <DEDUP_REMOVED lines=10> */
.L_x_1047:
[----:B------:R-:W-:-:S04]  /*1530*/  IMAD R6, R192, R16, R205 ;  /* 0x00000010c0067224 */ /* 0x000fc800078e02cd */
[----:B------:R-:W-:-:S07]  /*1540*/  IMAD R31, R6, R31, RZ ;  /* 0x0000001f061f7224 */ /* 0x000fce00078e02ff */
.L_x_1048:
[----:B------:R-:W1:Y:S01]  /*1550*/  LDC.64 R6, c[0x0][0x420] ;  /* 0x00010800ff067b82 */ /* 0x000e620000000a00 */
[----:B------:R-:W-:Y:S01]  /*1560*/  IMAD R25, R25, R16, RZ ;  /* 0x0000001019197224 */ /* 0x000fe200078e02ff */
[----:B------:R-:W-:Y:S01]  /*1570*/  IADD3 R44, P3, R202, R12, RZ ;  /* 0x0000000cca2c7210 */ /* 0x000fe20007f7e0ff */
[----:B------:R-:W-:Y:S01]  /*1580*/  ULDC.64 UR6, c[0x0][0x428] ;  /* 0x00010a0000067ab9 */ /* 0x000fe20000000a00 */
[----:B------:R-:W-:Y:S01]  /*1590*/  SHF.R.S32.HI R203, RZ, 0x1f, R202 ;  /* 0x0000001fffcb7819 */ /* 0x000fe200000114ca */
[----:B------:R-:W-:Y:S01]  /*15a0*/  IMAD.SHL.U32 R22, R25, 0x40, RZ ;  /* 0x0000004019167824 */ /* 0x000fe200078e00ff */
[----:B------:R-:W-:Y:S01]  /*15b0*/  ULDC.64 UR8, c[0x0][0x258] ;  /* 0x0000960000087ab9 */ /* 0x000fe20000000a00 */
[----:B------:R-:W-:Y:S01]  /*15c0*/  IMAD R25, R198, R25, R197 ;  /* 0x00000019c6197224 */ /* 0x000fe200078e02c5 */
[----:B------:R-:W-:Y:S01]  /*15d0*/  BSSY B1, `(.L_x_1044) ;  /* 0x00007b9000017945 */ /* 0x000fe20003800000 */
[----:B------:R-:W-:Y:S01]  /*15e0*/  IMAD.X R45, R203, 0x1, R33, P3 ;  /* 0x00000001cb2d7824 */ /* 0x000fe200018e0621 */
[----:B------:R-:W-:Y:S01]  /*15f0*/  IADD3 R36, P2, P1, R36, R22, R41 ;  /* 0x0000001624247210 */ /* 0x000fe2000795e029 */
[----:B------:R-:W-:Y:S01]  /*1600*/  IMAD.IADD R34, R28, 0x1, R34 ;  /* 0x000000011c227824 */ /* 0x000fe200078e0222 */
[----:B------:R-:W-:-:S02]  /*1610*/  SHF.R.S32.HI R22, RZ, 0x1f, R22 ;  /* 0x0000001fff167819 */ /* 0x000fc40000011416 */
[----:B------:R-:W-:Y:S02]  /*1620*/  IADD3 R33, R28, R31, RZ ;  /* 0x0000001f1c217210 */ /* 0x000fe40007ffe0ff */
[----:B------:R-:W-:Y:S02]  /*1630*/  IADD3.X R22, R42, R22, R39, P2, P1 ;  /* 0x000000162a167210 */ /* 0x000fe400017e2427 */
[----:B------:R-:W-:Y:S02]  /*1640*/  IADD3 R27, P2, P1, R38, R36, R27 ;  /* 0x00000024261b7210 */ /* 0x000fe4000795e01b */
[----:B------:R-:W-:Y:S01]  /*1650*/  IADD3 R31, P3, R200, R28, RZ ;  /* 0x0000001cc81f7210 */ /* 0x000fe20007f7e0ff */
[----:B------:R-:W2:Y:S01]  /*1660*/  LDC.64 R38, c[0x0][0x478] ;  /* 0x00011e00ff267b82 */ /* 0x000ea20000000a00 */
[----:B------:R-:W-:Y:S01]  /*1670*/  IADD3.X R22, R35, R22, R26, P2, P1 ;  /* 0x0000001623167210 */ /* 0x000fe200017e241a */
[-C--:B-1----:R-:W-:Y:S01]  /*1680*/  IMAD R12, R32, R6.reuse, RZ ;  /* 0x00000006200c7224 */ /* 0x082fe200078e02ff */
[----:B------:R-:W-:Y:S01]  /*1690*/  IADD3 R27, P1, R25, R27, RZ ;  /* 0x0000001b191b7210 */ /* 0x000fe20007f3e0ff */
[----:B------:R-:W-:Y:S01]  /*16a0*/  IMAD.WIDE.U32 R44, R28, R6, R44 ;  /* 0x000000061c2c7225 */ /* 0x000fe200078e002c */
[----:B------:R-:W-:-:S02]  /*16b0*/  IADD3.X R32, R201, R32, RZ, P3, !PT ;  /* 0x00000020c9207210 */ /* 0x000fc40001ffe4ff */
[----:B------:R-:W-:Y:S01]  /*16c0*/  LEA.HI.X.SX32 R25, R25, R22, 0x1, P1 ;  /* 0x0000001619197211 */ /* 0x000fe200008f0eff */
[----:B------:R-:W-:Y:S01]  /*16d0*/  IMAD R12, R28, R7, R12 ;  /* 0x000000071c0c7224 */ /* 0x000fe200078e020c */
[----:B------:R-:W1:Y:S01]  /*16e0*/  LDC.64 R36, c[0x0][0x2b0] ;  /* 0x0000ac00ff247b82 */ /* 0x000e620000000a00 */
[-C--:B------:R-:W-:Y:S01]  /*16f0*/  IMAD R22, R32, R4.reuse, RZ ;  /* 0x0000000420167224 */ /* 0x080fe200078e02ff */
[----:B------:R-:W-:Y:S01]  /*1700*/  ISETP.GE.AND P3, PT, R21, 0x1, PT ;  /* 0x000000011500780c */ /* 0x000fe20003f66270 */
[----:B------:R-:W-:Y:S01]  /*1710*/  IMAD.IADD R45, R45, 0x1, R12 ;  /* 0x000000012d2d7824 */ /* 0x000fe200078e020c */
[----:B------:R-:W-:Y:S01]  /*1720*/  LEA.HI.SX32 R24, R24, 0xffffffff, 0x1a ;  /* 0xffffffff18187811 */ /* 0x000fe200078fd2ff */
[----:B------:R-:W-:Y:S02]  /*1730*/  IMAD R12, R40, UR6, RZ ;  /* 0x00000006280c7c24 */ /* 0x000fe4000f8e02ff */
[----:B------:R-:W-:-:S04]  /*1740*/  IMAD.WIDE.U32 R42, R31, R4, R202 ;  /* 0x000000041f2a7225 */ /* 0x000fc800078e00ca */
[C---:B------:R-:W-:Y:S01]  /*1750*/  IMAD R12, R205.reuse, UR7, R12 ;  /* 0x00000007cd0c7c24 */ /* 0x040fe2000f8e020c */
[----:B------:R-:W-:Y:S01]  /*1760*/  IADD3 R28, P2, R30, R42, RZ ;  /* 0x0000002a1e1c7210 */ /* 0x000fe20007f5e0ff */
[----:B------:R-:W-:Y:S01]  /*1770*/  IMAD.WIDE.U32 R44, R205, UR6, R44 ;  /* 0x00000006cd2c7c25 */ /* 0x000fe2000f8e002c */
[----:B------:R-:W-:Y:S02]  /*1780*/  ULDC.64 UR6, c[0x0][0x400] ;  /* 0x0001000000067ab9 */ /* 0x000fe40000000a00 */
[----:B------:R-:W-:Y:S01]  /*1790*/  LEA R242, P1, R27, UR6, 0x2 ;  /* 0x000000061bf27c11 */ /* 0x000fe2000f8210ff */
[----:B------:R-:W-:Y:S01]  /*17a0*/  IMAD R22, R31, R5, R22 ;  /* 0x000000051f167224 */ /* 0x000fe200078e0216 */
[----:B------:R-:W-:Y:S01]  /*17b0*/  IADD3 R31, R45, R12, RZ ;  /* 0x0000000c2d1f7210 */ /* 0x000fe20007ffe0ff */
[----:B------:R-:W-:Y:S01]  /*17c0*/  IMAD.MOV.U32 R30, RZ, RZ, R44 ;  /* 0x000000ffff1e7224 */ /* 0x000fe200078e002c */
[----:B------:R-:W-:Y:S01]  /*17d0*/  LEA.HI.X R243, R27, UR7, R25, 0x2, P1 ;  /* 0x000000071bf37c11 */ /* 0x000fe200088f1419 */
[----:B------:R-:W-:Y:S01]  /*17e0*/  IMAD R25, R201, R6, RZ ;  /* 0x00000006c9197224 */ /* 0x000fe200078e02ff */
[----:B------:R-:W-:Y:S01]  /*17f0*/  IADD3.X R29, R29, R43, R22, P2, !PT ;  /* 0x0000002b1d1d7210 */ /* 0x000fe200017fe416 */
[----:B------:R-:W-:Y:S01]  /*1800*/  IMAD R22, R40, UR8, RZ ;  /* 0x0000000828167c24 */ /* 0x000fe2000f8e02ff */
[----:B------:R-:W-:Y:S01]  /*1810*/  ULDC.64 UR6, c[0x0][0x3e0] ;  /* 0x0000f80000067ab9 */ /* 0x000fe20000000a00 */
[----:B------:R-:W-:-:S02]  /*1820*/  IMAD R25, R200, R7, R25 ;  /* 0x00000007c8197224 */ /* 0x000fc400078e0219 */
[----:B------:R-:W-:-:S04]  /*1830*/  IMAD.WIDE.U32 R26, R205, UR8, R28 ;  /* 0x00000008cd1a7c25 */ /* 0x000fc8000f8e001c */
[----:B------:R-:W-:Y:S01]  /*1840*/  IMAD R22, R205, UR9, R22 ;  /* 0x00000009cd167c24 */ /* 0x000fe2000f8e0216 */
[----:B------:R-:W-:Y:S01]  /*1850*/  ULDC.64 UR8, c[0x0][0x210] ;  /* 0x0000840000087ab9 */ /* 0x000fe20000000a00 */
[----:B------:R-:W-:Y:S01]  /*1860*/  IMAD.WIDE.U32 R28, R200, R6, R30 ;  /* 0x00000006c81c7225 */ /* 0x000fe200078e001e */
[----:B------:R-:W-:Y:S02]  /*1870*/  LEA R246, P2, R26, UR8, 0x1 ;  /* 0x000000081af67c11 */ /* 0x000fe4000f8408ff */
[----:B------:R-:W-:Y:S01]  /*1880*/  IADD3 R22, R27, R22, RZ ;  /* 0x000000161b167210 */ /* 0x000fe20007ffe0ff */
[----:B--2---:R-:W-:Y:S01]  /*1890*/  IMAD.WIDE R30, R33, 0x4, R38 ;  /* 0x00000004211e7825 */ /* 0x004fe200078e0226 */
[----:B------:R-:W-:Y:S02]  /*18a0*/  IADD3 R25, R29, R25, RZ ;  /* 0x000000191d197210 */ /* 0x000fe40007ffe0ff */
[----:B------:R-:W-:Y:S01]  /*18b0*/  LEA R244, P1, R28, UR6, 0x1 ;  /* 0x000000061cf47c11 */ /* 0x000fe2000f8208ff */
[----:B-1----:R-:W-:Y:S01]  /*18c0*/  IMAD.WIDE R34, R34, 0x4, R36 ;  /* 0x0000000422227825 */ /* 0x002fe200078e0224 */
[----:B------:R-:W-:-:S02]  /*18d0*/  LEA.HI.X R247, R26, UR9, R22, 0x1, P2 ;  /* 0x000000091af77c11 */ /* 0x000fc400090f0c16 */
[----:B------:R-:W-:Y:S01]  /*18e0*/  LEA.HI.X R245, R28, UR7, R25, 0x1, P1 ;  /* 0x000000071cf57c11 */ /* 0x000fe200088f0c19 */
[----:B------:R-:W-:Y:S08]  /*18f0*/  @!P3 BRA `(.L_x_1049) ;  /* 0x0000006c00e0b947 */ /* 0x000ff00003800000 */
[----:B------:R-:W-:Y:S01]  /*1900*/  @P0 BAR.SYNC.DEFER_BLOCKING 0x0 ;  /* 0x0000000000000b1d */ /* 0x000fe20000010000 */
[----:B------:R-:W-:-:S04]  /*1910*/  IMAD.MOV.U32 R237, RZ, RZ, R24 ;  /* 0x000000ffffed7224 */ /* 0x000fc800078e0018 */
[C---:B------:R-:W-:Y:S01]  /*1920*/  IMAD R12, R237.reuse, -0x40, R21 ;  /* 0xffffffc0ed0c7824 */ /* 0x040fe200078e0215 */
[----:B------:R-:W-:Y:S01]  /*1930*/  LEA.HI R24, R237, R237, RZ, 0x1 ;  /* 0x000000eded187211 */ /* 0x000fe200078f08ff */
[C---:B------:R-:W-:Y:S01]  /*1940*/  VIADD R21, R200.reuse, 0x20 ;  /* 0x00000020c8157836 */ /* 0x040fe20000000000 */
[----:B------:R-:W-:Y:S02]  /*1950*/  BSSY B0, `(.L_x_1050) ;  /* 0x000001e000007945 */ /* 0x000fe40003800000 */
[-C--:B------:R-:W-:Y:S02]  /*1960*/  ISETP.GE.AND P5, PT, R200, R12.reuse, PT ;  /* 0x0000000cc800720c */ /* 0x080fe40003fa6270 */
[----:B------:R-:W-:Y:S02]  /*1970*/  LOP3.LUT R24, R24, 0xfffffffe, RZ, 0xc0, !PT ;  /* 0xfffffffe18187812 */ /* 0x000fe400078ec0ff */
[----:B------:R-:W-:-:S03]  /*1980*/  ISETP.GE.AND P4, PT, R21, R12, PT ;  /* 0x0000000c1500720c */ /* 0x000fc60003f86270 */
[----:B------:R-:W-:-:S05]  /*1990*/  IMAD.IADD R24, R237, 0x1, -R24 ;  /* 0x00000001ed187824 */ /* 0x000fca00078e0a18 */
[----:B------:R-:W-:Y:S01]  /*19a0*/  ISETP.NE.AND P1, PT, R24, 0x1, PT ;  /* 0x000000011800780c */ /* 0x000fe20003f25270 */
        /* <DEDUP_REMOVED lines=24> */
.L_x_1051:
[----:B------:R-:W-:Y:S05]  /*1b30*/  BSYNC B0 ;  /* 0x0000000000007941 */ /* 0x000fea0003800000 */
.L_x_1050:
[----:B------:R4:W-:Y:S01]  /*1b40*/  @P4 STS.128 [R210+0xd000], RZ ;  /* 0x00d000ffd2004388 */ /* 0x0009e20000000c00 */
[----:B------:R-:W-:Y:S01]  /*1b50*/  BSSY B0, `(.L_x_1052) ;  /* 0x0000025000007945 */ /* 0x000fe20003800000 */
[----:B------:R-:W-:Y:S02]  /*1b60*/  MOV R219, R30 ;  /* 0x0000001e00db7202 */ /* 0x000fe40000000f00 */
[----:B------:R4:W-:Y:S01]  /*1b70*/  @P4 STS.128 [R210+0xf000], RZ ;  /* 0x00f000ffd2004388 */ /* 0x0009e20000000c00 */
[----:B------:R-:W-:Y:S02]  /*1b80*/  MOV R218, R31 ;  /* 0x0000001f00da7202 */ /* 0x000fe40000000f00 */
[----:B------:R-:W-:Y:S01]  /*1b90*/  IADD3 R236, R199, 0x3000, RZ ;  /* 0x00003000c7ec7810 */ /* 0x000fe20007ffe0ff */
        /* <DEDUP_REMOVED lines=32> */
.L_x_1053:
[----:B------:R-:W-:Y:S05]  /*1da0*/  BSYNC B0 ;  /* 0x0000000000007941 */ /* 0x000fea0003800000 */
.L_x_1052:
[----:B------:R-:W-:Y:S01]  /*1db0*/  SEL R236, R236, R199, !P1 ;  /* 0x000000c7ecec7207 */ /* 0x000fe20004800000 */
[----:B------:R-:W-:Y:S01]  /*1dc0*/  BSSY B0, `(.L_x_1054) ;  /* 0x000002f000007945 */ /* 0x000fe20003800000 */
[----:B------:R-:W-:Y:S02]  /*1dd0*/  IMAD.MOV.U32 R248, RZ, RZ, R34 ;  /* 0x000000fffff87224 */ /* 0x000fe400078e0022 */
[----:B------:R-:W-:Y:S01]  /*1de0*/  IMAD.MOV.U32 R249, RZ, RZ, R35 ;  /* 0x000000fffff97224 */ /* 0x000fe200078e0023 */
[----:B------:R-:W-:Y:S01]  /*1df0*/  LEA R236, R236, UR5, 0x1 ;  /* 0x00000005ecec7c11 */ /* 0x000fe2000f8e08ff */
[----:B------:R-:W-:Y:S06]  /*1e00*/  @!P5 BRA `(.L_x_1055) ;  /* 0x000000000034d947 */ /* 0x000fec0003800000 */
        /* <DEDUP_REMOVED lines=13> */
.L_x_1055:
        /* <DEDUP_REMOVED lines=29> */
.L_x_1056:
[----:B------:R-:W-:Y:S05]  /*20b0*/  BSYNC B0 ;  /* 0x0000000000007941 */ /* 0x000fea0003800000 */
.L_x_1054:
        /* <DEDUP_REMOVED lines=17> */
.L_x_1058:
        /* <DEDUP_REMOVED lines=37> */
.L_x_1059:
[----:B------:R-:W-:Y:S05]  /*2420*/  BSYNC B0 ;  /* 0x0000000000007941 */ /* 0x000fea0003800000 */
.L_x_1057:
[----:B-1----:R-:W-:Y:S01]  /*2430*/  IMAD R4, R209, -0x40, R238 ;  /* 0xffffffc0d1047824 */ /* 0x002fe200078e02ee */
[----:B------:R-:W1:Y:S01]  /*2440*/  LDC.64 R190, c[0x0][0x3b8] ;  /* 0x0000ee00ffbe7b82 */ /* 0x000e620000000a00 */
[--C-:B------:R-:W-:Y:S01]  /*2450*/  IMAD.WIDE.U32 R6, R17, R8, R202.reuse ;  /* 0x0000000811067225 */ /* 0x100fe200078e00ca */
[----:B------:R-:W-:Y:S01]  /*2460*/  ULDC.64 UR6, c[0x0][0x260] ;  /* 0x0000980000067ab9 */ /* 0x000fe20000000a00 */
[----:B------:R-:W-:Y:S01]  /*2470*/  BSSY B0, `(.L_x_1060) ;  /* 0x0000037000007945 */ /* 0x000fe20003800000 */
        /* <DEDUP_REMOVED lines=46> */
[----:B-1----:R-:W-:Y:S05]  /*2760*/  @P0 BRA `(.L_x_1061) ;  /* 0x00000000001c0947 */ /* 0x002fea0003800000 */
[----:B------:R-:W-:Y:S02]  /*2770*/  ULDC.64 UR6, c[0x0][0x218] ;  /* 0x0000860000067ab9 */ /* 0x000fe40000000a00 */
[----:B--2---:R-:W-:-:S04]  /*2780*/  LEA R4, P0, R24, UR6, 0x1 ;  /* 0x0000000618047c11 */ /* 0x004fc8000f8008ff */
[----:B------:R-:W-:-:S05]  /*2790*/  LEA.HI.X R5, R24, UR7, R15, 0x1, P0 ;  /* 0x0000000718057c11 */ /* 0x000fca00080f0c0f */
[----:B------:R-:W-:Y:S01]  /*27a0*/  @!PT LDS RZ, [RZ] ;  /* 0x00000000fffff984 */ /* 0x000fe20000000800 */
[----:B------:R-:W-:Y:S01]  /*27b0*/  @!PT LDS RZ, [RZ] ;  /* 0x00000000fffff984 */ /* 0x000fe20000000800 */
[----:B------:R-:W-:Y:S01]  /*27c0*/  @!PT LDS RZ, [RZ] ;  /* 0x00000000fffff984 */ /* 0x000fe20000000800 */
[----:B------:R1:W-:Y:S04]  /*27d0*/  LDGSTS.E.BYPASS.LTC128B.128 [R210+0x16000], desc[UR14][R4.64+0x100] ;  /* 0x1600010004d27fae */ /* 0x0003e8000b901d4e */
.L_x_1061:
[----:B------:R-:W-:Y:S05]  /*27e0*/  BSYNC B0 ;  /* 0x0000000000007941 */ /* 0x000fea0003800000 */
.L_x_1060:
        /* <DEDUP_REMOVED lines=14> */
[----:B--2---:R-:W2:Y:S01]  /*28d0*/  @!P4 LDC.64 R6, c[0x0][0x218] ;  /* 0x00008600ff06cb82 */ /* 0x004ea20000000a00 */
[----:B------:R-:W-:Y:S01]  /*28e0*/  IMAD R15, R19, R9, R15 ;  /* 0x00000009130f7224 */ /* 0x000fe200078e020f */
[----:B------:R2:W-:Y:S03]  /*28f0*/  @P4 STS.128 [R210+0x13000], RZ ;  /* 0x013000ffd2004388 */ /* 0x0005e60000000c00 */
[----:B------:R-:W-:-:S03]  /*2900*/  IMAD.IADD R15, R21, 0x1, R15 ;  /* 0x00000001150f7824 */ /* 0x000fc600078e020f */
[----:B-1----:R-:W1:Y:S01]  /*2910*/  @!P3 LDC.64 R4, c[0x0][0x218] ;  /* 0x00008600ff04bb82 */ /* 0x002e620000000a00 */
[----:B--2---:R-:W-:-:S04]  /*2920*/  @!P4 LEA R6, P2, R20, R6, 0x1 ;  /* 0x000000061406c211 */ /* 0x004fc800078408ff */
[C---:B------:R-:W-:Y:S02]  /*2930*/  @!P4 LEA.HI.X R7, R20.reuse, R7, R15, 0x1, P2 ;  /* 0x000000071407c211 */ /* 0x040fe400010f0c0f */
[----:B-1----:R-:W-:-:S03]  /*2940*/  @!P3 LEA R4, P2, R20, R4, 0x1 ;  /* 0x000000041404b211 */ /* 0x002fc600078408ff */
        /* <DEDUP_REMOVED lines=19> */
.L_x_1063:
[----:B------:R-:W-:Y:S05]  /*2a80*/  BSYNC B0 ;  /* 0x0000000000007941 */ /* 0x000fea0003800000 */
.L_x_1062:
        /* <DEDUP_REMOVED lines=20> */
[----:B-12---:R-:W1:Y:S01]  /*2bd0*/  @!P4 LDC.64 R6, c[0x0][0x220] ;  /* 0x00008800ff06cb82 */ /* 0x006e620000000a00 */
        /* <DEDUP_REMOVED lines=24> */
.L_x_1065:
[----:B------:R-:W-:Y:S05]  /*2d60*/  BSYNC B0 ;  /* 0x0000000000007941 */ /* 0x000fea0003800000 */
.L_x_1064:
        /* <DEDUP_REMOVED lines=15> */
[----:B------:R-:W5:Y:S01]  /*2e60*/  @!P5 LDC.64 R8, c[0x0][0x220] ;  /* 0x00008800ff08db82 */ /* 0x000f620000000a00 */
[----:B------:R-:W-:Y:S01]  /*2e70*/  IMAD R14, R15, R11, R14 ;  /* 0x0000000b0f0e7224 */ /* 0x000fe200078e020e */
[----:B------:R3:W-:Y:S03]  /*2e80*/  @P5 STS.128 [R210+0x19000], RZ ;  /* 0x019000ffd2005388 */ /* 0x0007e60000000c00 */
[----:B------:R-:W-:-:S03]  /*2e90*/  IMAD.IADD R14, R19, 0x1, R14 ;  /* 0x00000001130e7824 */ /* 0x000fc600078e020e */
[----:B-12---:R-:W1:Y:S08]  /*2ea0*/  @!P4 LDC.64 R6, c[0x0][0x220] ;  /* 0x00008800ff06cb82 */ /* 0x006e700000000a00 */
[----:B------:R-:W2:Y:S01]  /*2eb0*/  @!P2 LDC.64 R4, c[0x0][0x220] ;  /* 0x00008800ff04ab82 */ /* 0x000ea20000000a00 */
[----:B-----5:R-:W-:-:S04]  /*2ec0*/  @!P5 LEA R8, P6, R18, R8, 0x1 ;  /* 0x000000081208d211 */ /* 0x020fc800078c08ff */
[C---:B------:R-:W-:Y:S02]  /*2ed0*/  @!P5 LEA.HI.X R9, R18.reuse, R9, R14, 0x1, P6 ;  /* 0x000000091209d211 */ /* 0x040fe400030f0c0e */
[----:B-1----:R-:W-:-:S03]  /*2ee0*/  @!P4 LEA R6, P3, R18, R6, 0x1 ;  /* 0x000000061206c211 */ /* 0x002fc600078608ff */
[----:B------:R-:W-:Y:S01]  /*2ef0*/  @!PT LDS RZ, [RZ] ;  /* 0x00000000fffff984 */ /* 0x000fe20000000800 */
[----:B------:R-:W-:Y:S01]  /*2f00*/  @!PT LDS RZ, [RZ] ;  /* 0x00000000fffff984 */ /* 0x000fe20000000800 */
[----:B------:R-:W-:Y:S01]  /*2f10*/  @!PT LDS RZ, [RZ] ;  /* 0x00000000fffff984 */ /* 0x000fe20000000800 */
[----:B------:R3:W-:Y:S01]  /*2f20*/  @!P5 LDGSTS.E.BYPASS.LTC128B.128 [R210+0x19000], desc[UR14][R8.64] ;  /* 0x1900000008d2dfae */ /* 0x0007e2000b901d4e */
[----:B------:R-:W-:-:S03]  /*2f30*/  @!P4 LEA.HI.X R7, R18, R7, R14, 0x1, P3 ;  /* 0x000000071207c211 */ /* 0x000fc600018f0c0e */
[----:B------:R3:W-:Y:S01]  /*2f40*/  @P4 STS.128 [R210+0x1b000], RZ ;  /* 0x01b000ffd2004388 */ /* 0x0007e20000000c00 */
        /* <DEDUP_REMOVED lines=10> */
[----:B------:R3:W-:Y:S02]  /*2ff0*/  @!P2 LDGSTS.E.BYPASS.LTC128B.128 [R210+0x1d000], desc[UR14][R4.64+0x100] ;  /* 0x1d00010004d2afae */ /* 0x0007e4000b901d4e */
.L_x_1067:
[----:B------:R-:W-:Y:S05]  /*3000*/  BSYNC B0 ;  /* 0x0000000000007941 */ /* 0x000fea0003800000 */
.L_x_1066:
[C---:B-123--:R-:W-:Y:S01]  /*3010*/  VIADD R4, R206.reuse, 0x8 ;  /* 0x00000008ce047836 */ /* 0x04efe20000000000 */
[-C--:B------:R-:W-:Y:S01]  /*3020*/  ISETP.GE.AND P2, PT, R206, R12.reuse, PT ;  /* 0x0000000cce00720c */ /* 0x080fe20003f46270 */
[----:B------:R-:W-:Y:S01]  /*3030*/  IMAD.MOV.U32 R235, RZ, RZ, 0x7f800000 ;  /* 0x7f800000ffeb7424 */ /* 0x000fe200078e00ff */
[----:B------:R-:W1:Y:S01]  /*3040*/  LDC R216, c[0x0][0x270] ;  /* 0x00009c00ffd87b82 */ /* 0x000e620000000800 */
[----:B------:R-:W-:Y:S01]  /*3050*/  VIADD R17, R17, 0x40 ;  /* 0x0000004011117836 */ /* 0x000fe20000000000 */
[----:B------:R-:W-:Y:S01]  /*3060*/  ISETP.GE.AND P0, PT, R4, R12, PT ;  /* 0x0000000c0400720c */ /* 0x000fe20003f06270 */
[----:B------:R-:W-:Y:S01]  /*3070*/  IMAD.WIDE R4, R206, 0x4, R248 ;  /* 0x00000004ce047825 */ /* 0x000fe200078e02f8 */
[----:B------:R-:W2:Y:S03]  /*3080*/  LDG.E.64 R6, desc[UR14][R190.64+0x8] ;  /* 0x0000080ebe067981 */ /* 0x000ea6000c1e1b00 */
[----:B------:R-:W-:Y:S01]  /*3090*/  IMAD R250, R192, R16, R205 ;  /* 0x00000010c0fa7224 */ /* 0x000fe200078e02cd */
[----:B------:R-:W0:Y:S01]  /*30a0*/  LDGDEPBAR ;  /* 0x00000000000079af */ /* 0x000e220000000000 */
[----:B------:R-:W-:Y:S01]  /*30b0*/  IMAD.MOV.U32 R234, RZ, RZ, 0x7f800000 ;  /* 0x7f800000ffea7424 */ /* 0x000fe200078e00ff */
[----:B------:R-:W-:Y:S01]  /*30c0*/  SHF.R.S32.HI R220, RZ, 0x1f, R197 ;  /* 0x0000001fffdc7819 */ /* 0x000fe200000114c5 */
[----:B------:R-:W-:Y:S01]  /*30d0*/  VIADD R184, R188, 0x3000 ;  /* 0x00003000bcb87836 */ /* 0x000fe20000000000 */
[----:B------:R-:W-:Y:S01]  /*30e0*/  ULDC UR4, c[0x0][0x2d0] ;  /* 0x0000b40000047ab9 */ /* 0x000fe20000000800 */
[----:B------:R-:W-:Y:S01]  /*30f0*/  VIADD R183, R187, 0x3000 ;  /* 0x00003000bbb77836 */ /* 0x000fe20000000000 */
[----:B------:R-:W-:Y:S01]  /*3100*/  ULDC UR6, c[0x0][0x2dc] ;  /* 0x0000b70000067ab9 */ /* 0x000fe20000000800 */
[----:B------:R-:W5:Y:S01]  /*3110*/  @!P0 LDG.E R235, desc[UR14][R4.64+0x20] ;  /* 0x0000200e04eb8981 */ /* 0x000f62000c1e1900 */
[----:B------:R-:W-:-:S02]  /*3120*/  IMAD.MOV.U32 R182, RZ, RZ, 0x20 ;  /* 0x00000020ffb67424 */ /* 0x000fc400078e00ff */
[----:B------:R-:W-:Y:S01]  /*3130*/  IMAD.MOV.U32 R181, RZ, RZ, 0x40 ;  /* 0x00000040ffb57424 */ /* 0x000fe200078e00ff */
[----:B------:R-:W-:Y:S01]  /*3140*/  CS2R R142, SRZ ;  /* 0x00000000008e7805 */ /* 0x000fe2000001ff00 */
[----:B------:R-:W-:Y:S01]  /*3150*/  IMAD.MOV.U32 R233, RZ, RZ, R236 ;  /* 0x000000ffffe97224 */ /* 0x000fe200078e00ec */
        /* <DEDUP_REMOVED lines=8> */
[----:B------:R-:W3:Y:S01]  /*31e0*/  LDG.E.64 R190, desc[UR14][R190.64] ;  /* 0x0000000ebebe7981 */ /* 0x000ee2000c1e1b00 */
[----:B------:R-:W-:Y:S01]  /*31f0*/  ISETP.GE.AND P0, PT, R17, R238, PT ;  /* 0x000000ee1100720c */ /* 0x000fe20003f06270 */
[----:B------:R-:W-:Y:S01]  /*3200*/  IMAD.SHL.U32 R250, R250, 0x20, RZ ;  /* 0x00000020fafa7824 */ /* 0x000fe200078e00ff */
        /* <DEDUP_REMOVED lines=11> */
[----:B------:R-:W1:Y:S01]  /*32c0*/  @P0 S2R R241, SR_TID.X ;  /* 0x0000000000f10919 */ /* 0x000e620000002100 */
[----:B------:R-:W-:Y:S02]  /*32d0*/  SEL R184, R184, R188, !P1 ;  /* 0x000000bcb8b87207 */ /* 0x000fe40004800000 */
[----:B------:R-:W-:Y:S02]  /*32e0*/  CS2R R112, SRZ ;  /* 0x0000000000707805 */ /* 0x000fe4000001ff00 */
[----:B------:R-:W-:Y:S02]  /*32f0*/  SEL R183, R183, R187, !P1 ;  /* 0x000000bbb7b77207 */ /* 0x000fe40004800000 */
        /* <DEDUP_REMOVED lines=11> */
[----:B----4-:R-:W-:Y:S02]  /*33b0*/  SHF.R.S32.HI R4, RZ, 0x1f, R250 ;  /* 0x0000001fff047819 */ /* 0x010fe400000114fa */
        /* <DEDUP_REMOVED lines=16> */
[----:B-1----:R-:W-:Y:S01]  /*34c0*/  @P0 IMAD.SHL.U32 R241, R241, 0x2, RZ ;  /* 0x00000002f1f10824 */ /* 0x002fe200078e00ff */
[----:B------:R-:W-:Y:S02]  /*34d0*/  CS2R R20, SRZ ;  /* 0x0000000000147805 */ /* 0x000fe4000001ff00 */
[----:B------:R-:W-:Y:S01]  /*34e0*/  LEA R184, R184, UR5, 0x1 ;  /* 0x00000005b8b87c11 */ /* 0x000fe2000f8e08ff */
[----:B------:R-:W-:Y:S01]  /*34f0*/  ULDC.U8 UR8, c[0x0][0x388] ;  /* 0x0000e20000087ab9 */ /* 0x000fe20000000000 */
[----:B------:R-:W-:Y:S01]  /*3500*/  LEA R183, R183, UR5, 0x1 ;  /* 0x00000005b7b77c11 */ /* 0x000fe2000f8e08ff */
[----:B------:R-:W-:Y:S01]  /*3510*/  ULDC UR7, c[0x0][0x2ec] ;  /* 0x0000bb0000077ab9 */ /* 0x000fe20000000800 */
[----:B------:R-:W-:-:S02]  /*3520*/  @P0 LOP3.LUT R241, R193, 0x6, R241, 0xf8, !PT ;  /* 0x00000006c1f10812 */ /* 0x000fc400078ef8f1 */
[----:B--2---:R-:W-:-:S04]  /*3530*/  IADD3 R250, P3, P2, R250, R6, R197 ;  /* 0x00000006fafa7210 */ /* 0x004fc80007a7e0c5 */
[----:B------:R-:W-:Y:S02]  /*3540*/  IADD3.X R220, R4, R7, R220, P3, P2 ;  /* 0x0000000704dc7210 */ /* 0x000fe40001fe44dc */
[----:B------:R-:W-:-:S05]  /*3550*/  R2P PR, R195, 0x6 ;  /* 0x00000006c3007804 */ /* 0x000fca0000000000 */
[----:B------:R-:W-:Y:S02]  /*3560*/  SEL R182, R182, 0xffffffe0, !P1 ;  /* 0xffffffe0b6b67807 */ /* 0x000fe40004800000 */
[----:B------:R-:W-:-:S03]  /*3570*/  SEL R181, R181, 0xffffffc0, !P2 ;  /* 0xffffffc0b5b57807 */ /* 0x000fc60005000000 */
[----:B------:R-:W-:Y:S02]  /*3580*/  IMAD.IADD R180, R185, 0x1, R182 ;  /* 0x00000001b9b47824 */ /* 0x000fe400078e02b6 */
[----:B------:R-:W-:-:S04]  /*3590*/  IMAD.WIDE.U32 R250, R250, -0x2daee0ad, RZ ;  /* 0xd2511f53fafa7825 */ /* 0x000fc800078e00ff */
[----:B------:R-:W-:Y:S02]  /*35a0*/  IMAD.IADD R178, R185, 0x1, R181 ;  /* 0x00000001b9b27824 */ /* 0x000fe400078e02b5 */
[----:B------:R-:W-:Y:S02]  /*35b0*/  IMAD.IADD R179, R181, 0x1, R180 ;  /* 0x00000001b5b37824 */ /* 0x000fe400078e02b4 */
[C---:B---3--:R-:W-:Y:S02]  /*35c0*/  VIADD R232, R190.reuse, 0x9e3779b9 ;  /* 0x9e3779b9bee87836 */ /* 0x048fe40000000000 */
[C---:B------:R-:W-:Y:S02]  /*35d0*/  VIADD R231, R191.reuse, 0xbb67ae85 ;  /* 0xbb67ae85bfe77836 */ /* 0x040fe40000000000 */
[----:B------:R-:W-:Y:S02]  /*35e0*/  VIADD R230, R190, 0x3c6ef372 ;  /* 0x3c6ef372bee67836 */ /* 0x000fe40000000000 */
[----:B------:R-:W-:-:S02]  /*35f0*/  VIADD R229, R191, 0x76cf5d0a ;  /* 0x76cf5d0abfe57836 */ /* 0x000fc40000000000 */
[C---:B------:R-:W-:Y:S02]  /*3600*/  VIADD R228, R190.reuse, 0xdaa66d2b ;  /* 0xdaa66d2bbee47836 */ /* 0x040fe40000000000 */
[C---:B------:R-:W-:Y:S02]  /*3610*/  VIADD R227, R191.reuse, 0x32370b8f ;  /* 0x32370b8fbfe37836 */ /* 0x040fe40000000000 */
[C---:B------:R-:W-:Y:S02]  /*3620*/  VIADD R226, R190.reuse, 0x78dde6e4 ;  /* 0x78dde6e4bee27836 */ /* 0x040fe40000000000 */
[C---:B------:R-:W-:Y:S02]  /*3630*/  VIADD R225, R191.reuse, 0xed9eba14 ;  /* 0xed9eba14bfe17836 */ /* 0x040fe40000000000 */
[----:B------:R-:W-:Y:S02]  /*3640*/  VIADD R224, R190, 0x1715609d ;  /* 0x1715609dbee07836 */ /* 0x000fe40000000000 */
[----:B------:R-:W-:-:S02]  /*3650*/  VIADD R223, R191, 0xa9066899 ;  /* 0xa9066899bfdf7836 */ /* 0x000fc40000000000 */
[----:B------:R-:W-:Y:S02]  /*3660*/  VIADD R222, R190, 0xb54cda56 ;  /* 0xb54cda56bede7836 */ /* 0x000fe40000000000 */
[----:B------:R-:W-:-:S07]  /*3670*/  VIADD R221, R191, 0x646e171e ;  /* 0x646e171ebfdd7836 */ /* 0x000fce0000000000 */
.L_x_1070:
[----:B------:R-:W0:Y:S01]  /*3680*/  LDGDEPBAR ;  /* 0x00000000000079af */ /* 0x000e220000000000 */
[----:B------:R-:W-:Y:S01]  /*3690*/  IMAD.IADD R98, R184, 0x1, R182 ;  /* 0x00000001b8627824 */ /* 0x000fe200078e02b6 */
[----:B------:R-:W-:Y:S01]  /*36a0*/  LEA R99, R188, UR5, 0x1 ;  /* 0x00000005bc637c11 */ /* 0x000fe2000f8e08ff */
[--C-:B------:R-:W-:Y:S01]  /*36b0*/  IMAD.IADD R97, R184, 0x1, R181.reuse ;  /* 0x00000001b8617824 */ /* 0x100fe200078e02b5 */
[----:B-----5:R-:W-:Y:S01]  /*36c0*/  FSETP.NEU.FTZ.AND P1, PT, R234, -INF , PT ;  /* 0xff800000ea00780b */ /* 0x020fe20003f3d000 */
[----:B------:R-:W-:Y:S01]  /*36d0*/  IMAD.IADD R96, R98, 0x1, R181 ;  /* 0x0000000162607824 */ /* 0x000fe200078e02b5 */
[----:B------:R-:W-:Y:S01]  /*36e0*/  FSETP.NEU.FTZ.AND P2, PT, R235, -INF , PT ;  /* 0xff800000eb00780b */ /* 0x000fe20003f5d000 */
[----:B------:R-:W-:Y:S04]  /*36f0*/  DEPBAR.LE SB0, 0x0 ;  /* 0x000080000000791a */ /* 0x000fe80000000000 */
[----:B------:R-:W-:Y:S06]  /*3700*/  BAR.SYNC.DEFER_BLOCKING 0x0 ;  /* 0x0000000000007b1d */ /* 0x000fec0000010000 */
[----:B------:R-:W-:Y:S05]  /*3710*/  LDSM.16.M88.4 R16, [R184] ;  /* 0x00000000b810783b */ /* 0x000fea0000000200 */
[----:B------:R-:W1:Y:S05]  /*3720*/  LDSM.16.M88.4 R8, [R177+0x12000] ;  /* 0x01200000b108783b */ /* 0x000e6a0000000200 */
[----:B------:R-:W2:Y:S05]  /*3730*/  LDSM.16.M88.4 R68, [R177+0x12800] ;  /* 0x01280000b144783b */ /* 0x000eaa0000000200 */
[----:B------:R-:W-:Y:S05]  /*3740*/  LDSM.16.M88.4 R72, [R98] ;  /* 0x000000006248783b */ /* 0x000fea0000000200 */
[----:B------:R-:W3:Y:S05]  /*3750*/  LDSM.16.M88.4 R76, [R176+0x12000] ;  /* 0x01200000b04c783b */ /* 0x000eea0000000200 */
[----:B------:R-:W4:Y:S05]  /*3760*/  LDSM.16.M88.4 R80, [R176+0x12800] ;  /* 0x01280000b050783b */ /* 0x000f2a0000000200 */
[----:B------:R-:W-:Y:S05]  /*3770*/  LDSM.16.M88.4 R84, [R97] ;  /* 0x000000006154783b */ /* 0x000fea0000000200 */
        /* <DEDUP_REMOVED lines=49> */
[----:B------:R2:W-:Y:S05]  /*3a90*/  LDSM.16.M88.4 R76, [R98+0x4000] ;  /* 0x00400000624c783b */ /* 0x0005ea0000000200 */
[C---:B------:R-:W-:Y:S01]  /*3aa0*/  HMMA.16816.F32 R8, R80.reuse, R94, R8 ;  /* 0x0000005e5008723c */ /* 0x040fe20000001808 */
[----:B------:R-:W1:Y:S05]  /*3ab0*/  LDSM.16.M88.4 R92, [R176+0x16000] ;  /* 0x01600000b05c783b */ /* 0x000e6a0000000200 */
[C---:B---3--:R-:W-:Y:S06]  /*3ac0*/  HMMA.16816.F32 R12, R80.reuse, R72, R12 ;  /* 0x00000048500c723c */ /* 0x048fec000000180c */
[----:B------:R-:W-:Y:S01]  /*3ad0*/  HMMA.16816.F32 R16, R80, R74, R16 ;  /* 0x0000004a5010723c */ /* 0x000fe20000001810 */
[----:B------:R-:W3:Y:S05]  /*3ae0*/  LDSM.16.M88.4 R72, [R176+0x16800] ;  /* 0x01680000b048783b */ /* 0x000eea0000000200 */
[C---:B----4-:R-:W-:Y:S01]  /*3af0*/  HMMA.16816.F32 R4, R84.reuse, R88, R4 ;  /* 0x000000585404723c */ /* 0x050fe20000001804 */
[----:B------:R4:W-:Y:S04]  /*3b00*/  LDSM.16.M88.4 R80, [R97+0x4000] ;  /* 0x004000006150783b */ /* 0x0009e80000000200 */
[--C-:B--2---:R-:W-:Y:S01]  /*3b10*/  IMAD.IADD R98, R182, 0x1, R99.reuse ;  /* 0x00000001b6627824 */ /* 0x104fe200078e0263 */
[C---:B------:R-:W-:Y:S01]  /*3b20*/  HMMA.16816.F32 R8, R84.reuse, R90, R8 ;  /* 0x0000005a5408723c */ /* 0x040fe20000001808 */
[----:B------:R-:W2:Y:S05]  /*3b30*/  LDSM.16.M88.4 R88, [R3+0x16000] ;  /* 0x016000000358783b */ /* 0x000eaa0000000200 */
[C---:B-1----:R-:W-:Y:S06]  /*3b40*/  HMMA.16816.F32 R12, R84.reuse, R68, R12 ;  /* 0x00000044540c723c */ /* 0x042fec000000180c */
[----:B------:R-:W-:Y:S01]  /*3b50*/  HMMA.16816.F32 R16, R84, R70, R16 ;  /* 0x000000465410723c */ /* 0x000fe20000001810 */
[----:B------:R-:W1:Y:S05]  /*3b60*/  LDSM.16.M88.4 R68, [R3+0x16800] ;  /* 0x016800000344783b */ /* 0x000e6a0000000200 */
[C---:B------:R-:W-:Y:S01]  /*3b70*/  HMMA.16816.F32 R4, R76.reuse, R92, R4 ;  /* 0x0000005c4c04723c */ /* 0x040fe20000001804 */
[----:B------:R2:W-:Y:S04]  /*3b80*/  LDSM.16.M88.4 R84, [R96+0x4000] ;  /* 0x004000006054783b */ /* 0x0005e80000000200 */
[----:B----4-:R-:W-:Y:S01]  /*3b90*/  IMAD.IADD R97, R181, 0x1, R99 ;  /* 0x00000001b5617824 */ /* 0x010fe200078e0263 */
[C---:B------:R-:W-:Y:S01]  /*3ba0*/  HMMA.16816.F32 R8, R76.reuse, R94, R8 ;  /* 0x0000005e4c08723c */ /* 0x040fe20000001808 */
[----:B------:R-:W4:Y:S05]  /*3bb0*/  LDSM.16.M88.4 R92, [R2+0x16000] ;  /* 0x01600000025c783b */ /* 0x000f2a0000000200 */
[C---:B---3--:R-:W-:Y:S06]  /*3bc0*/  HMMA.16816.F32 R12, R76.reuse, R72, R12 ;  /* 0x000000484c0c723c */ /* 0x048fec000000180c */
[----:B------:R-:W-:Y:S05]  /*3bd0*/  HMMA.16816.F32 R16, R76, R74, R16 ;  /* 0x0000004a4c10723c */ /* 0x000fea0000001810 */
[----:B------:R-:W-:Y:S01]  /*3be0*/  IMAD R72, R237, 0x4, R196 ;  /* 0x00000004ed487824 */ /* 0x000fe200078e02c4 */
[C---:B--2---:R-:W-:Y:S05]  /*3bf0*/  HMMA.16816.F32 R4, R80.reuse, R88, R4 ;  /* 0x000000585004723c */ /* 0x044fea0000001804 */
[----:B------:R-:W-:Y:S01]  /*3c00*/  IMAD.IADD R96, R181, 0x1, R98 ;  /* 0x00000001b5607824 */ /* 0x000fe200078e0262 */
[C---:B------:R-:W-:Y:S05]  /*3c10*/  HMMA.16816.F32 R8, R80.reuse, R90, R8 ;  /* 0x0000005a5008723c */ /* 0x040fea0000001808 */
[----:B------:R-:W-:Y:S01]  /*3c20*/  IMAD.WIDE.U32 R72, R72, -0x326172a9, RZ ;  /* 0xcd9e8d5748487825 */ /* 0x000fe200078e00ff */
[C---:B-1----:R-:W-:Y:S06]  /*3c30*/  HMMA.16816.F32 R12, R80.reuse, R68, R12 ;  /* 0x00000044500c723c */ /* 0x042fec000000180c */
[----:B------:R-:W-:Y:S05]  /*3c40*/  HMMA.16816.F32 R16, R80, R70, R16 ;  /* 0x000000465010723c */ /* 0x000fea0000001810 */
[----:B------:R-:W-:Y:S01]  /*3c50*/  IMAD R68, R209, 0x2, R194 ;  /* 0x00000002d1447824 */ /* 0x000fe200078e02c2 */
[C---:B----4-:R-:W-:Y:S05]  /*3c60*/  HMMA.16816.F32 R4, R84.reuse, R92, R4 ;  /* 0x0000005c5404723c */ /* 0x050fea0000001804 */
[----:B------:R-:W-:Y:S01]  /*3c70*/  LOP3.LUT R80, R251, R191, R68, 0x96, !PT ;  /* 0x000000bffb507212 */ /* 0x000fe200078e9644 */
[C---:B------:R-:W-:Y:S05]  /*3c80*/  HMMA.16816.F32 R8, R84.reuse, R94, R8 ;  /* 0x0000005e5408723c */ /* 0x040fea0000001808 */
[----:B------:R-:W-:Y:S01]  /*3c90*/  LOP3.LUT R68, R73, R220, R190, 0x96, !PT ;  /* 0x000000dc49447212 */ /* 0x000fe200078e96be */
[----:B------:R-:W-:Y:S05]  /*3ca0*/  @P0 IMAD R73, R209, 0x40, R241 ;  /* 0x00000040d1490824 */ /* 0x000fea00078e02f1 */
[----:B------:R-:W-:Y:S01]  /*3cb0*/  IMAD.WIDE.U32 R80, R80, -0x326172a9, RZ ;  /* 0xcd9e8d5750507825 */ /* 0x000fe200078e00ff */
[----:B------:R-:W-:Y:S03]  /*3cc0*/  @P0 ISETP.GE.AND P5, PT, R73, R238, PT ;  /* 0x000000ee4900020c */ /* 0x000fe60003fa6270 */
[----:B------:R-:W-:Y:S01]  /*3cd0*/  IMAD.WIDE.U32 R76, R68, -0x2daee0ad, RZ ;  /* 0xd2511f53444c7825 */ /* 0x000fe200078e00ff */
[----:B------:R-:W-:Y:S03]  /*3ce0*/  LOP3.LUT R78, R81, R72, R232, 0x96, !PT ;  /* 0x00000048514e7212 */ /* 0x000fe600078e96e8 */
[----:B------:R-:W-:Y:S01]  /*3cf0*/  FMUL.FTZ R72, R234, 1.4426950216293334961 ;  /* 0x3fb8aa3bea487820 */ /* 0x000fe20000410000 */
[----:B------:R-:W-:Y:S01]  /*3d00*/  @P0 VIADD R68, R73, 0x1 ;  /* 0x0000000149440836 */ /* 0x000fe20000000000 */
[----:B------:R-:W-:Y:S01]  /*3d10*/  @P0 FSEL R4, R4, -INF , !P5 ;  /* 0xff80000004040808 */ /* 0x000fe20006800000 */
[----:B------:R-:W-:Y:S01]  /*3d20*/  IMAD.WIDE.U32 R78, R78, -0x2daee0ad, RZ ;  /* 0xd2511f534e4e7825 */ /* 0x000fe200078e00ff */
[----:B------:R-:W-:Y:S02]  /*3d30*/  LOP3.LUT R82, R77, R250, R231, 0x96, !PT ;  /* 0x000000fa4d527212 */ /* 0x000fe400078e96e7 */
[----:B------:R-:W-:Y:S01]  /*3d40*/  @P0 ISETP.GE.AND P3, PT, R68, R238, PT ;  /* 0x000000ee4400020c */ /* 0x000fe20003f66270 */
[----:B------:R-:W-:Y:S01]  /*3d50*/  @P0 VIADD R75, R73, 0x8 ;  /* 0x00000008494b0836 */ /* 0x000fe20000000000 */
[----:B------:R-:W1:Y:S01]  /*3d60*/  LDSM.16.M88.4 R68, [R2+0x16800] ;  /* 0x016800000244783b */ /* 0x000e620000000200 */
[----:B------:R-:W-:Y:S01]  /*3d70*/  FSEL R72, R72, RZ, P1 ;  /* 0x000000ff48487208 */ /* 0x000fe20000800000 */
[----:B------:R-:W-:Y:S01]  /*3d80*/  IMAD.WIDE.U32 R82, R82, -0x326172a9, RZ ;  /* 0xcd9e8d5752527825 */ /* 0x000fe200078e00ff */
[----:B------:R-:W-:Y:S02]  /*3d90*/  LOP3.LUT R76, R79, R76, R229, 0x96, !PT ;  /* 0x0000004c4f4c7212 */ /* 0x000fe400078e96e5 */
[----:B------:R-:W-:Y:S01]  /*3da0*/  @P0 ISETP.GE.AND P1, PT, R75, R238, PT ;  /* 0x000000ee4b00020c */ /* 0x000fe20003f26270 */
[----:B------:R-:W-:Y:S01]  /*3db0*/  FFMA.FTZ R4, R4, UR7, -R72 ;  /* 0x0000000704047c23 */ /* 0x000fe20008010848 */
[----:B------:R-:W-:Y:S01]  /*3dc0*/  LOP3.LUT R80, R83, R80, R230, 0x96, !PT ;  /* 0x0000005053507212 */ /* 0x000fe200078e96e6 */
[----:B------:R-:W-:Y:S01]  /*3dd0*/  IMAD.WIDE.U32 R76, R76, -0x326172a9, RZ ;  /* 0xcd9e8d574c4c7825 */ /* 0x000fe200078e00ff */
[----:B------:R-:W-:Y:S01]  /*3de0*/  @P0 FSEL R5, R5, -INF , !P3 ;  /* 0xff80000005050808 */ /* 0x000fe20005800000 */
[----:B------:R2:W3:Y:S01]  /*3df0*/  MUFU.EX2 R148, R4 ;  /* 0x0000000400947308 */ /* 0x0004e20000000800 */
[----:B------:R-:W-:Y:S01]  /*3e00*/  @P0 FSEL R8, R8, -INF , !P1 ;  /* 0xff80000008080808 */ /* 0x000fe20004800000 */
[----:B------:R-:W-:Y:S01]  /*3e10*/  @P0 VIADD R74, R73, 0x9 ;  /* 0x00000009494a0836 */ /* 0x000fe20000000000 */
[----:B------:R-:W-:Y:S01]  /*3e20*/  LOP3.LUT R75, R77, R82, R228, 0x96, !PT ;  /* 0x000000524d4b7212 */ /* 0x000fe200078e96e4 */
[----:B------:R-:W-:Y:S04]  /*3e30*/  IMAD.WIDE.U32 R80, R80, -0x2daee0ad, RZ ;  /* 0xd2511f5350507825 */ /* 0x000fe800078e00ff */
[--C-:B------:R-:W-:Y:S01]  /*3e40*/  FFMA.FTZ R149, R5, UR7, -R72.reuse ;  /* 0x0000000705957c23 */ /* 0x100fe20008010848 */
[----:B------:R-:W-:Y:S01]  /*3e50*/  @P0 ISETP.GE.AND P4, PT, R74, R238, PT ;  /* 0x000000ee4a00020c */ /* 0x000fe20003f86270 */
[----:B------:R-:W-:Y:S01]  /*3e60*/  @P0 VIADD R5, R73, 0x10 ;  /* 0x0000001049050836 */ /* 0x000fe20000000000 */
[----:B------:R-:W-:Y:S01]  /*3e70*/  LOP3.LUT R74, R81, R78, R227, 0x96, !PT ;  /* 0x0000004e514a7212 */ /* 0x000fe200078e96e3 */
[----:B------:R-:W-:Y:S01]  /*3e80*/  IMAD.WIDE.U32 R78, R75, -0x2daee0ad, RZ ;  /* 0xd2511f534b4e7825 */ /* 0x000fe200078e00ff */
[----:B------:R-:W-:Y:S01]  /*3e90*/  @P0 FSEL R11, R11, -INF , !P4 ;  /* 0xff8000000b0b0808 */ /* 0x000fe20006000000 */
[----:B------:R-:W-:Y:S02]  /*3ea0*/  MUFU.EX2 R149, R149 ;  /* 0x0000009500957308 */ /* 0x000fe40000000800 */
[----:B------:R-:W-:Y:S01]  /*3eb0*/  FFMA.FTZ R8, R8, UR7, -R72 ;  /* 0x0000000708087c23 */ /* 0x000fe20008010848 */
[----:B------:R-:W-:Y:S02]  /*3ec0*/  @P0 FSEL R6, R6, -INF , !P5 ;  /* 0xff80000006060808 */ /* 0x000fe40006800000 */
[----:B------:R-:W-:Y:S01]  /*3ed0*/  LOP3.LUT R75, R79, R80, R225, 0x96, !PT ;  /* 0x000000504f4b7212 */ /* 0x000fe200078e96e1 */
[----:B--2---:R-:W-:Y:S01]  /*3ee0*/  FMUL.FTZ R4, R235, 1.4426950216293334961 ;  /* 0x3fb8aa3beb047820 */ /* 0x004fe20000410000 */
[----:B------:R-:W-:Y:S01]  /*3ef0*/  IMAD.WIDE.U32 R80, R74, -0x326172a9, RZ ;  /* 0xcd9e8d574a507825 */ /* 0x000fe200078e00ff */
[----:B------:R-:W-:Y:S02]  /*3f00*/  @P0 FSEL R9, R9, -INF , !P4 ;  /* 0xff80000009090808 */ /* 0x000fe40006000000 */
[----:B------:R2:W-:Y:S01]  /*3f10*/  MUFU.EX2 R152, R8 ;  /* 0x0000000800987308 */ /* 0x0005e20000000800 */
[----:B------:R-:W-:Y:S01]  /*3f20*/  @P0 FSEL R10, R10, -INF , !P1 ;  /* 0xff8000000a0a0808 */ /* 0x000fe20004800000 */
[----:B------:R-:W-:Y:S01]  /*3f30*/  IMAD.WIDE.U32 R74, R75, -0x326172a9, RZ ;  /* 0xcd9e8d574b4a7825 */ /* 0x000fe200078e00ff */
[----:B------:R-:W-:Y:S02]  /*3f40*/  FSEL R4, R4, RZ, P2 ;  /* 0x000000ff04047208 */ /* 0x000fe40001000000 */
[----:B------:R-:W-:Y:S01]  /*3f50*/  @P0 ISETP.GE.AND P2, PT, R5, R238, PT ;  /* 0x000000ee0500020c */ /* 0x000fe20003f46270 */
[----:B------:R-:W-:Y:S01]  /*3f60*/  @P0 VIADD R5, R73, 0x11 ;  /* 0x0000001149050836 */ /* 0x000fe20000000000 */
[----:B------:R-:W-:Y:S01]  /*3f70*/  LOP3.LUT R77, R81, R76, R226, 0x96, !PT ;  /* 0x0000004c514d7212 */ /* 0x000fe200078e96e2 */
[----:B------:R-:W-:Y:S01]  /*3f80*/  FFMA.FTZ R11, R11, UR7, -R4 ;  /* 0x000000070b0b7c23 */ /* 0x000fe20008010804 */
[----:B------:R-:W-:Y:S01]  /*3f90*/  LOP3.LUT R76, R75, R80, R224, 0x96, !PT ;  /* 0x000000504b4c7212 */ /* 0x000fe200078e96e0 */
[C---:B-1----:R-:W-:Y:S02]  /*3fa0*/  HMMA.16816.F32 R12, R84.reuse, R68, R12 ;  /* 0x00000044540c723c */ /* 0x042fe4000000180c */
[----:B------:R1:W-:Y:S01]  /*3fb0*/  MUFU.EX2 R155, R11 ;  /* 0x0000000b009b7308 */ /* 0x0003e20000000800 */
[-C--:B------:R-:W-:Y:S01]  /*3fc0*/  @P0 ISETP.GE.AND P6, PT, R5, R238.reuse, PT ;  /* 0x000000ee0500020c */ /* 0x080fe20003fc6270 */
[----:B------:R-:W-:Y:S01]  /*3fd0*/  @P0 VIADD R5, R73, 0x18 ;  /* 0x0000001849050836 */ /* 0x000fe20000000000 */
[----:B------:R-:W-:Y:S01]  /*3fe0*/  @P0 FSEL R7, R7, -INF , !P3 ;  /* 0xff80000007070808 */ /* 0x000fe20005800000 */
[----:B------:R-:W-:Y:S03]  /*3ff0*/  HMMA.16816.F32 R16, R84, R70, R16 ;  /* 0x000000465410723c */ /* 0x000fe60000001810 */
[----:B------:R-:W-:Y:S02]  /*4000*/  @P0 ISETP.GE.AND P3, PT, R5, R238, PT ;  /* 0x000000ee0500020c */ /* 0x000fe40003f66270 */
[----:B------:R-:W-:Y:S06]  /*4010*/  IMAD.WIDE.U32 R80, R77, -0x2daee0ad, RZ ;  /* 0xd2511f534d507825 */ /* 0x000fec00078e00ff */
[----:B------:R-:W-:Y:S01]  /*4020*/  FFMA.FTZ R6, R6, UR7, -R4 ;  /* 0x0000000706067c23 */ /* 0x000fe20008010804 */
[----:B------:R-:W-:Y:S03]  /*4030*/  FFMA.FTZ R153, R9, UR7, -R72 ;  /* 0x0000000709997c23 */ /* 0x000fe60008010848 */
[----:B------:R-:W4:Y:S01]  /*4040*/  MUFU.EX2 R150, R6 ;  /* 0x0000000600967308 */ /* 0x000f220000000800 */
[----:B------:R-:W-:Y:S01]  /*4050*/  LOP3.LUT R5, R81, R78, R223, 0x96, !PT ;  /* 0x0000004e51057212 */ /* 0x000fe200078e96df */
[----:B------:R-:W-:Y:S04]  /*4060*/  IMAD.WIDE.U32 R76, R76, -0x2daee0ad, RZ ;  /* 0xd2511f534c4c7825 */ /* 0x000fe800078e00ff */
[--C-:B------:R-:W-:Y:S01]  /*4070*/  FFMA.FTZ R10, R10, UR7, -R4.reuse ;  /* 0x000000070a0a7c23 */ /* 0x100fe20008010804 */
[----:B------:R-:W-:Y:S01]  /*4080*/  FFMA.FTZ R7, R7, UR7, -R4 ;  /* 0x0000000707077c23 */ /* 0x000fe20008010804 */
[----:B------:R-:W-:Y:S01]  /*4090*/  IMAD.WIDE.U32 R78, R5, -0x326172a9, RZ ;  /* 0xcd9e8d57054e7825 */ /* 0x000fe200078e00ff */
[----:B------:R-:W-:Y:S01]  /*40a0*/  SHF.R.U32.HI R9, RZ, 0x18, R76 ;  /* 0x00000018ff097819 */ /* 0x000fe2000001164c */
[----:B------:R4:W-:Y:S01]  /*40b0*/  MUFU.EX2 R154, R10 ;  /* 0x0000000a009a7308 */ /* 0x0009e20000000800 */
[----:B------:R-:W-:Y:S01]  /*40c0*/  @P0 FSEL R12, R12, -INF , !P2 ;  /* 0xff8000000c0c0808 */ /* 0x000fe20005000000 */
[----:B------:R-:W-:Y:S01]  /*40d0*/  @P0 VIADD R73, R73, 0x19 ;  /* 0x0000001949490836 */ /* 0x000fe20000000000 */
[----:B--2---:R-:W-:Y:S02]  /*40e0*/  LOP3.LUT R8, R79, R74, R222, 0x96, !PT ;  /* 0x0000004a4f087212 */ /* 0x004fe400078e96de */
[----:B------:R-:W-:Y:S01]  /*40f0*/  @P0 FSEL R14, R14, -INF , !P2 ;  /* 0xff8000000e0e0808 */ /* 0x000fe20005000000 */
[----:B------:R-:W-:Y:S01]  /*4100*/  FFMA.FTZ R12, R12, UR7, -R72 ;  /* 0x000000070c0c7c23 */ /* 0x000fe20008010848 */
[----:B-1----:R-:W-:Y:S03]  /*4110*/  LOP3.LUT R11, R8, 0xff, RZ, 0xc0, !PT ;  /* 0x000000ff080b7812 */ /* 0x002fe600078ec0ff */
[----:B------:R-:W1:Y:S01]  /*4120*/  MUFU.EX2 R153, R153 ;  /* 0x0000009900997308 */ /* 0x000e620000000800 */
[----:B------:R-:W-:Y:S01]  /*4130*/  ISETP.LE.U32.AND P1, PT, R9, UR8, PT ;  /* 0x0000000809007c0c */ /* 0x000fe2000bf23070 */
[----:B------:R-:W-:Y:S01]  /*4140*/  FFMA.FTZ R14, R14, UR7, -R4 ;  /* 0x000000070e0e7c23 */ /* 0x000fe20008010804 */
[----:B------:R-:W-:Y:S02]  /*4150*/  ISETP.LE.U32.AND P2, PT, R11, UR8, PT ;  /* 0x000000080b007c0c */ /* 0x000fe4000bf43070 */
[----:B------:R-:W-:Y:S02]  /*4160*/  SHF.R.U32.HI R11, RZ, 0x10, R8 ;  /* 0x00000010ff0b7819 */ /* 0x000fe40000011608 */
[----:B------:R-:W-:Y:S03]  /*4170*/  LOP3.LUT R9, R8, 0xffff, RZ, 0xc0, !PT ;  /* 0x0000ffff08097812 */ /* 0x000fe600078ec0ff */
[----:B------:R-:W2:Y:S01]  /*4180*/  MUFU.EX2 R151, R7 ;  /* 0x0000000700977308 */ /* 0x000ea20000000800 */
[----:B------:R-:W-:Y:S02]  /*4190*/  LOP3.LUT R11, R11, 0xff, RZ, 0xc0, !PT ;  /* 0x000000ff0b0b7812 */ /* 0x000fe400078ec0ff */
[----:B------:R-:W-:Y:S02]  /*41a0*/  @P0 FSEL R16, R16, -INF , !P3 ;  /* 0xff80000010100808 */ /* 0x000fe40005800000 */
[----:B------:R-:W-:Y:S02]  /*41b0*/  @P0 FSEL R18, R18, -INF , !P3 ;  /* 0xff80000012120808 */ /* 0x000fe40005800000 */
[----:B------:R-:W-:Y:S01]  /*41c0*/  ISETP.LE.U32.AND P3, PT, R11, UR8, PT ;  /* 0x000000080b007c0c */ /* 0x000fe2000bf63070 */
[----:B---3--:R-:W-:Y:S01]  /*41d0*/  @!P2 FADD.FTZ R148, -R148, -RZ ;  /* 0x800000ff9494a221 */ /* 0x008fe20000010100 */
[----:B------:R-:W-:Y:S01]  /*41e0*/  LOP3.LUT R70, R78, 0xffff, RZ, 0xc0, !PT ;  /* 0x0000ffff4e467812 */ /* 0x000fe200078ec0ff */
[----:B------:R-:W3:Y:S01]  /*41f0*/  MUFU.EX2 R156, R12 ;  /* 0x0000000c009c7308 */ /* 0x000ee20000000800 */
[----:B------:R-:W-:Y:S01]  /*4200*/  SHF.R.U32.HI R9, RZ, 0x8, R9 ;  /* 0x00000008ff097819 */ /* 0x000fe20000011609 */
[----:B------:R-:W-:Y:S01]  /*4210*/  FFMA.FTZ R18, R18, UR7, -R4 ;  /* 0x0000000712127c23 */ /* 0x000fe20008010804 */
[----:B------:R-:W-:Y:S01]  /*4220*/  LOP3.LUT R69, R78, 0xff, RZ, 0xc0, !PT ;  /* 0x000000ff4e457812 */ /* 0x000fe200078ec0ff */
[----:B------:R-:W-:Y:S01]  /*4230*/  FFMA.FTZ R16, R16, UR7, -R72 ;  /* 0x0000000710107c23 */ /* 0x000fe20008010848 */
[----:B------:R-:W-:Y:S02]  /*4240*/  LOP3.LUT R9, R9, 0xffff, RZ, 0xc0, !PT ;  /* 0x0000ffff09097812 */ /* 0x000fe400078ec0ff */
[----:B------:R-:W-:Y:S03]  /*4250*/  SHF.R.U32.HI R70, RZ, 0x8, R70 ;  /* 0x00000008ff467819 */ /* 0x000fe60000011646 */
[----:B------:R-:W-:Y:S01]  /*4260*/  MUFU.EX2 R158, R14 ;  /* 0x0000000e009e7308 */ /* 0x000fe20000000800 */
[----:B------:R-:W-:Y:S01]  /*4270*/  @P0 FSEL R13, R13, -INF , !P6 ;  /* 0xff8000000d0d0808 */ /* 0x000fe20007000000 */
[----:B----4-:R-:W-:Y:S01]  /*4280*/  @!P3 FADD.FTZ R150, -R150, -RZ ;  /* 0x800000ff9696b221 */ /* 0x010fe20000010100 */
[----:B------:R-:W-:Y:S02]  /*4290*/  @P0 FSEL R15, R15, -INF , !P6 ;  /* 0xff8000000f0f0808 */ /* 0x000fe40007000000 */
[----:B------:R-:W-:Y:S01]  /*42a0*/  @P0 ISETP.GE.AND P5, PT, R73, R238, PT ;  /* 0x000000ee4900020c */ /* 0x000fe20003fa6270 */
[----:B------:R-:W-:Y:S01]  /*42b0*/  FFMA.FTZ R13, R13, UR7, -R72 ;  /* 0x000000070d0d7c23 */ /* 0x000fe20008010848 */
[----:B------:R-:W-:Y:S01]  /*42c0*/  ISETP.LE.U32.AND P2, PT, R69, UR8, PT ;  /* 0x0000000845007c0c */ /* 0x000fe2000bf43070 */
[----:B------:R-:W-:Y:S01]  /*42d0*/  FFMA.FTZ R15, R15, UR7, -R4 ;  /* 0x000000070f0f7c23 */ /* 0x000fe20008010804 */
[----:B------:R-:W-:Y:S01]  /*42e0*/  LOP3.LUT R70, R70, 0xffff, RZ, 0xc0, !PT ;  /* 0x0000ffff46467812 */ /* 0x000fe200078ec0ff */
[----:B------:R-:W-:Y:S01]  /*42f0*/  MUFU.EX2 R157, R13 ;  /* 0x0000000d009d7308 */ /* 0x000fe20000000800 */
[----:B------:R-:W-:Y:S02]  /*4300*/  ISETP.LE.U32.AND P6, PT, R9, UR8, PT ;  /* 0x0000000809007c0c */ /* 0x000fe4000bfc3070 */
[----:B------:R-:W-:Y:S02]  /*4310*/  SHF.R.U32.HI R8, RZ, 0x18, R8 ;  /* 0x00000018ff087819 */ /* 0x000fe40000011608 */
[----:B------:R-:W-:Y:S02]  /*4320*/  LOP3.LUT R6, R77, R80, R221, 0x96, !PT ;  /* 0x000000504d067212 */ /* 0x000fe400078e96dd */
[----:B------:R-:W-:Y:S03]  /*4330*/  @P0 FSEL R17, R17, -INF , !P5 ;  /* 0xff80000011110808 */ /* 0x000fe60006800000 */
[----:B------:R-:W-:Y:S01]  /*4340*/  MUFU.EX2 R159, R15 ;  /* 0x0000000f009f7308 */ /* 0x000fe20000000800 */
[----:B------:R-:W-:Y:S01]  /*4350*/  @P0 FSEL R19, R19, -INF , !P5 ;  /* 0xff80000013130808 */ /* 0x000fe20006800000 */
[----:B------:R-:W-:Y:S01]  /*4360*/  @!P2 FADD.FTZ R152, -R152, -RZ ;  /* 0x800000ff9898a221 */ /* 0x000fe20000010100 */
[----:B------:R-:W-:Y:S01]  /*4370*/  ISETP.LE.U32.AND P3, PT, R70, UR8, PT ;  /* 0x0000000846007c0c */ /* 0x000fe2000bf63070 */
[----:B------:R-:W-:Y:S01]  /*4380*/  FFMA.FTZ R72, R17, UR7, -R72 ;  /* 0x0000000711487c23 */ /* 0x000fe20008010848 */
[----:B------:R-:W-:Y:S01]  /*4390*/  ISETP.LE.U32.AND P5, PT, R8, UR8, PT ;  /* 0x0000000808007c0c */ /* 0x000fe2000bfa3070 */
[----:B------:R-:W-:Y:S01]  /*43a0*/  FFMA.FTZ R4, R19, UR7, -R4 ;  /* 0x0000000713047c23 */ /* 0x000fe20008010804 */
[C---:B------:R-:W-:Y:S01]  /*43b0*/  LOP3.LUT R8, R6.reuse, 0xffff, RZ, 0xc0, !PT ;  /* 0x0000ffff06087812 */ /* 0x040fe200078ec0ff */
[----:B------:R-:W-:Y:S01]  /*43c0*/  @!P6 FADD.FTZ R149, -R149, -RZ ;  /* 0x800000ff9595e221 */ /* 0x000fe20000010100 */
[----:B------:R-:W-:Y:S01]  /*43d0*/  SHF.R.U32.HI R10, RZ, 0x18, R78 ;  /* 0x00000018ff0a7819 */ /* 0x000fe2000001164e */
[----:B------:R-:W4:Y:S01]  /*43e0*/  MUFU.EX2 R163, R4 ;  /* 0x0000000400a37308 */ /* 0x000f220000000800 */
[----:B------:R-:W-:Y:S02]  /*43f0*/  LOP3.LUT R9, R6, 0xff, RZ, 0xc0, !PT ;  /* 0x000000ff06097812 */ /* 0x000fe400078ec0ff */
[----:B------:R-:W-:Y:S02]  /*4400*/  SHF.R.U32.HI R8, RZ, 0x8, R8 ;  /* 0x00000008ff087819 */ /* 0x000fe40000011608 */
[----:B------:R-:W-:Y:S01]  /*4410*/  ISETP.LE.U32.AND P6, PT, R10, UR8, PT ;  /* 0x000000080a007c0c */ /* 0x000fe2000bfc3070 */
[----:B-1----:R-:W-:Y:S01]  /*4420*/  @!P3 FADD.FTZ R153, -R153, -RZ ;  /* 0x800000ff9999b221 */ /* 0x002fe20000010100 */
[----:B------:R-:W-:Y:S01]  /*4430*/  ISETP.LE.U32.AND P2, PT, R9, UR8, PT ;  /* 0x0000000809007c0c */ /* 0x000fe2000bf43070 */
[----:B--2---:R-:W-:Y:S01]  /*4440*/  @!P5 FADD.FTZ R151, -R151, -RZ ;  /* 0x800000ff9797d221 */ /* 0x004fe20000010100 */
[----:B------:R-:W-:Y:S01]  /*4450*/  LOP3.LUT R8, R8, 0xffff, RZ, 0xc0, !PT ;  /* 0x0000ffff08087812 */ /* 0x000fe200078ec0ff */
[----:B------:R-:W1:Y:S01]  /*4460*/  MUFU.EX2 R162, R18 ;  /* 0x0000001200a27308 */ /* 0x000e620000000800 */
[----:B------:R-:W-:Y:S02]  /*4470*/  SHF.R.U32.HI R5, RZ, 0x10, R76 ;  /* 0x00000010ff057819 */ /* 0x000fe4000001164c */
[----:B------:R-:W-:Y:S02]  /*4480*/  ISETP.LE.U32.AND P3, PT, R8, UR8, PT ;  /* 0x0000000808007c0c */ /* 0x000fe4000bf63070 */
[--C-:B------:R-:W-:Y:S02]  /*4490*/  SHF.R.U32.HI R8, RZ, 0x18, R6.reuse ;  /* 0x00000018ff087819 */ /* 0x100fe40000011606 */
[----:B------:R-:W-:Y:S01]  /*44a0*/  SHF.R.U32.HI R6, RZ, 0x10, R6 ;  /* 0x00000010ff067819 */ /* 0x000fe20000011606 */
[----:B------:R-:W-:Y:S01]  /*44b0*/  @!P6 FADD.FTZ R155, -R155, -RZ ;  /* 0x800000ff9b9be221 */ /* 0x000fe20000010100 */
[----:B------:R-:W-:Y:S01]  /*44c0*/  LOP3.LUT R5, R5, 0xff, RZ, 0xc0, !PT ;  /* 0x000000ff05057812 */ /* 0x000fe200078ec0ff */
[----:B---3--:R-:W-:Y:S01]  /*44d0*/  @!P2 FADD.FTZ R156, -R156, -RZ ;  /* 0x800000ff9c9ca221 */ /* 0x008fe20000010100 */
[----:B------:R-:W-:Y:S01]  /*44e0*/  LOP3.LUT R6, R6, 0xff, RZ, 0xc0, !PT ;  /* 0x000000ff06067812 */ /* 0x000fe200078ec0ff */
[----:B------:R-:W2:Y:S01]  /*44f0*/  MUFU.EX2 R160, R16 ;  /* 0x0000001000a07308 */ /* 0x000ea20000000800 */
[----:B------:R-:W-:Y:S01]  /*4500*/  ISETP.LE.U32.AND P2, PT, R5, UR8, PT ;  /* 0x0000000805007c0c */ /* 0x000fe2000bf43070 */
[----:B----4-:R-:W-:Y:S01]  /*4510*/  @!P1 FADD.FTZ R163, -R163, -RZ ;  /* 0x800000ffa3a39221 */ /* 0x010fe20000010100 */
[----:B------:R-:W-:Y:S01]  /*4520*/  ISETP.LE.U32.AND P6, PT, R6, UR8, PT ;  /* 0x0000000806007c0c */ /* 0x000fe2000bfc3070 */
[----:B------:R-:W-:Y:S01]  /*4530*/  @!P3 FADD.FTZ R157, -R157, -RZ ;  /* 0x800000ff9d9db221 */ /* 0x000fe20000010100 */
[----:B------:R-:W-:Y:S02]  /*4540*/  F2FP.RELU.F16.F32.PACK_AB R6, R149, R148 ;  /* 0x000000949506723e */ /* 0x000fe400000008ff */
[----:B------:R-:W-:Y:S03]  /*4550*/  F2FP.RELU.F16.F32.PACK_AB R5, R151, R150 ;  /* 0x000000969705723e */ /* 0x000fe600000008ff */
[----:B------:R-:W3:Y:S01]  /*4560*/  MUFU.EX2 R161, R72 ;  /* 0x0000004800a17308 */ /* 0x000ee20000000800 */
[----:B------:R-:W-:Y:S01]  /*4570*/  F2FP.RELU.F16.F32.PACK_AB R4, R153, R152 ;  /* 0x000000989904723e */ /* 0x000fe200000008ff */
[----:B------:R-:W-:Y:S01]  /*4580*/  STS [R214+0x20000], R6 ;  /* 0x02000006d6007388 */ /* 0x000fe20000000800 */
[----:B------:R-:W-:Y:S02]  /*4590*/  SHF.R.U32.HI R78, RZ, 0x10, R78 ;  /* 0x00000010ff4e7819 */ /* 0x000fe4000001164e */
[----:B------:R-:W-:Y:S02]  /*45a0*/  LOP3.LUT R7, R76, 0xffff, RZ, 0xc0, !PT ;  /* 0x0000ffff4c077812 */ /* 0x000fe400078ec0ff */
[----:B------:R-:W-:Y:S01]  /*45b0*/  STS [R214+0x20400], R5 ;  /* 0x02040005d6007388 */ /* 0x000fe20000000800 */
[----:B------:R-:W-:Y:S01]  /*45c0*/  LOP3.LUT R78, R78, 0xff, RZ, 0xc0, !PT ;  /* 0x000000ff4e4e7812 */ /* 0x000fe200078ec0ff */
[----:B------:R-:W-:Y:S01]  /*45d0*/  @!P6 FADD.FTZ R158, -R158, -RZ ;  /* 0x800000ff9e9ee221 */ /* 0x000fe20000010100 */
[----:B------:R-:W-:Y:S02]  /*45e0*/  SHF.R.U32.HI R7, RZ, 0x8, R7 ;  /* 0x00000008ff077819 */ /* 0x000fe40000011607 */
[----:B------:R4:W-:Y:S01]  /*45f0*/  STS [R215+0x20000], R4 ;  /* 0x02000004d7007388 */ /* 0x0009e20000000800 */
[----:B------:R-:W-:Y:S01]  /*4600*/  ISETP.LE.U32.AND P5, PT, R78, UR8, PT ;  /* 0x000000084e007c0c */ /* 0x000fe2000bfa3070 */
[----:B-1----:R-:W-:Y:S01]  /*4610*/  @!P2 FADD.FTZ R162, -R162, -RZ ;  /* 0x800000ffa2a2a221 */ /* 0x002fe20000010100 */
[----:B------:R-:W-:Y:S02]  /*4620*/  LOP3.LUT R68, R76, 0xff, RZ, 0xc0, !PT ;  /* 0x000000ff4c447812 */ /* 0x000fe400078ec0ff */
[----:B------:R-:W-:Y:S02]  /*4630*/  LOP3.LUT R7, R7, 0xffff, RZ, 0xc0, !PT ;  /* 0x0000ffff07077812 */ /* 0x000fe400078ec0ff */
[----:B------:R-:W-:Y:S02]  /*4640*/  ISETP.LE.U32.AND P4, PT, R68, UR8, PT ;  /* 0x0000000844007c0c */ /* 0x000fe4000bf83070 */
[----:B------:R-:W-:Y:S02]  /*4650*/  ISETP.LE.U32.AND P3, PT, R7, UR8, PT ;  /* 0x0000000807007c0c */ /* 0x000fe4000bf63070 */
[----:B------:R-:W-:Y:S02]  /*4660*/  F2FP.RELU.F16.F32.PACK_AB R7, R157, R156 ;  /* 0x0000009c9d07723e */ /* 0x000fe400000008ff */
[----:B------:R-:W-:Y:S01]  /*4670*/  FSETP.GE.FTZ.AND P2, PT, R149, RZ, PT ;  /* 0x000000ff9500720b */ /* 0x000fe20003f56000 */
[----:B------:R-:W-:Y:S01]  /*4680*/  @!P5 FADD.FTZ R154, -R154, -RZ ;  /* 0x800000ff9a9ad221 */ /* 0x000fe20000010100 */
[----:B------:R-:W-:Y:S02]  /*4690*/  ISETP.LE.U32.AND P5, PT, R8, UR8, PT ;  /* 0x0000000808007c0c */ /* 0x000fe4000bfa3070 */
[----:B------:R-:W-:Y:S03]  /*46a0*/  ISETP.GE.AND P6, PT, R237, 0x1, PT ;  /* 0x00000001ed00780c */ /* 0x000fe60003fc6270 */
[----:B--2---:R-:W-:Y:S02]  /*46b0*/  @!P4 FADD.FTZ R160, -R160, -RZ ;  /* 0x800000ffa0a0c221 */ /* 0x004fe40000010100 */
[----:B---3--:R-:W-:Y:S01]  /*46c0*/  @!P3 FADD.FTZ R161, -R161, -RZ ;  /* 0x800000ffa1a1b221 */ /* 0x008fe20000010100 */
[----:B------:R-:W-:Y:S02]  /*46d0*/  FSETP.GE.FTZ.AND P3, PT, R148, RZ, PT ;  /* 0x000000ff9400720b */ /* 0x000fe40003f76000 */
[----:B----4-:R-:W-:Y:S02]  /*46e0*/  F2FP.RELU.F16.F32.PACK_AB R4, R155, R154 ;  /* 0x0000009a9b04723e */ /* 0x010fe400000008ff */
[----:B------:R-:W-:Y:S01]  /*46f0*/  F2FP.RELU.F16.F32.PACK_AB R5, R161, R160 ;  /* 0x000000a0a105723e */ /* 0x000fe200000008ff */
[----:B------:R-:W-:Y:S01]  /*4700*/  @!P5 FADD.FTZ R159, -R159, -RZ ;  /* 0x800000ff9f9fd221 */ /* 0x000fe20000010100 */
[----:B------:R-:W-:Y:S01]  /*4710*/  FSETP.GE.FTZ.AND P5, PT, R150, RZ, PT ;  /* 0x000000ff9600720b */ /* 0x000fe20003fb6000 */
[----:B------:R1:W-:Y:S03]  /*4720*/  STS [R215+0x20400], R4 ;  /* 0x02040004d7007388 */ /* 0x0003e60000000800 */
[----:B------:R-:W-:Y:S02]  /*4730*/  F2FP.RELU.F16.F32.PACK_AB R6, R159, R158 ;  /* 0x0000009e9f06723e */ /* 0x000fe400000008ff */
[----:B------:R-:W-:Y:S05]  /*4740*/  STS [R213+0x20000], R7 ;  /* 0x02000007d5007388 */ /* 0x000fea0000000800 */
[----:B------:R-:W-:Y:S05]  /*4750*/  STS [R213+0x20400], R6 ;  /* 0x02040006d5007388 */ /* 0x000fea0000000800 */
[----:B------:R2:W-:Y:S01]  /*4760*/  STS [R217+0x20000], R5 ;  /* 0x02000005d9007388 */ /* 0x0005e20000000800 */
[----:B-1----:R-:W-:Y:S05]  /*4770*/  F2FP.RELU.F16.F32.PACK_AB R4, R163, R162 ;  /* 0x000000a2a304723e */ /* 0x002fea00000008ff */
[----:B------:R1:W-:Y:S05]  /*4780*/  STS [R217+0x20400], R4 ;  /* 0x02040004d9007388 */ /* 0x0003ea0000000800 */
[----:B------:R-:W-:Y:S01]  /*4790*/  LDSM.16.M88.4 R16, [R99+0xc000] ;  /* 0x00c000006310783b */ /* 0x000fe20000000200 */
[----:B--2---:R-:W-:Y:S04]  /*47a0*/  IMAD.MOV.U32 R5, RZ, RZ, R218 ;  /* 0x000000ffff057224 */ /* 0x004fe800078e00da */
[----:B------:R-:W2:Y:S05]  /*47b0*/  LDSM.16.M88.4 R8, [R177+0x18000] ;  /* 0x01800000b108783b */ /* 0x000eaa0000000200 */
[----:B------:R-:W3:Y:S05]  /*47c0*/  LDSM.16.M88.4 R68, [R177+0x18800] ;  /* 0x01880000b144783b */ /* 0x000eea0000000200 */
[----:B------:R-:W-:Y:S05]  /*47d0*/  LDSM.16.M88.4 R72, [R98+0xc000] ;  /* 0x00c000006248783b */ /* 0x000fea0000000200 */
[----:B------:R-:W4:Y:S01]  /*47e0*/  LDSM.16.M88.4 R76, [R176+0x18000] ;  /* 0x01800000b04c783b */ /* 0x000f220000000200 */
[----:B-1----:R-:W-:Y:S04]  /*47f0*/  IMAD.MOV.U32 R4, RZ, RZ, R219 ;  /* 0x000000ffff047224 */ /* 0x002fe800078e00db */
[----:B------:R-:W1:Y:S01]  /*4800*/  LDSM.16.M88.4 R80, [R176+0x18800] ;  /* 0x01880000b050783b */ /* 0x000e620000000200 */
[C---:B------:R-:W-:Y:S04]  /*4810*/  LEA R92, P1, R206.reuse, R4, 0x2 ;  /* 0x00000004ce5c7211 */ /* 0x040fe800078210ff */
[----:B------:R-:W-:Y:S01]  /*4820*/  LEA.HI.X.SX32 R93, R206, R5, 0x2, P1 ;  /* 0x00000005ce5d7211 */ /* 0x000fe200008f16ff */
[----:B------:R-:W-:Y:S01]  /*4830*/  LDSM.16.M88.4 R84, [R97+0xc000] ;  /* 0x00c000006154783b */ /* 0x000fe20000000200 */
[----:B------:R-:W-:Y:S04]  /*4840*/  FSETP.GE.FTZ.AND P1, PT, R152, RZ, PT ;  /* 0x000000ff9800720b */ /* 0x000fe80003f36000 */
[----:B------:R-:W4:Y:S05]  /*4850*/  LDG.E R164, desc[UR14][R92.64] ;  /* 0x0000000e5ca47981 */ /* 0x000f2a000c1e1900 */
[----:B------:R-:W1:Y:S01]  /*4860*/  LDSM.16.M88.4 R88, [R3+0x18000] ;  /* 0x018000000358783b */ /* 0x000e620000000200 */
[C---:B--2---:R-:W-:Y:S04]  /*4870*/  HMMA.16816.F32 R4, R16.reuse, R8, RZ ;  /* 0x000000081004723c */ /* 0x044fe800000018ff */
[----:B------:R2:W2:Y:S02]  /*4880*/  LDG.E R165, desc[UR14][R92.64+0x20] ;  /* 0x0000200e5ca57981 */ /* 0x0004a4000c1e1900 */
[C---:B------:R-:W-:Y:S06]  /*4890*/  HMMA.16816.F32 R8, R16.reuse, R10, RZ ;  /* 0x0000000a1008723c */ /* 0x040fec00000018ff */
[C---:B---3--:R-:W-:Y:S06]  /*48a0*/  HMMA.16816.F32 R12, R16.reuse, R68, RZ ;  /* 0x00000044100c723c */ /* 0x048fec00000018ff */
[----:B------:R-:W-:Y:S01]  /*48b0*/  HMMA.16816.F32 R16, R16, R70, RZ ;  /* 0x000000461010723c */ /* 0x000fe200000018ff */
[----:B------:R-:W3:Y:S05]  /*48c0*/  LDSM.16.M88.4 R68, [R3+0x18800] ;  /* 0x018800000344783b */ /* 0x000eea0000000200 */
[C---:B----4-:R-:W-:Y:S01]  /*48d0*/  HMMA.16816.F32 R4, R72.reuse, R76, R4 ;  /* 0x0000004c4804723c */ /* 0x050fe20000001804 */
[----:B--2---:R-:W-:Y:S05]  /*48e0*/  LDSM.16.M88.4 R92, [R2+0x18000] ;  /* 0x01800000025c783b */ /* 0x004fea0000000200 */
[C---:B------:R-:W-:Y:S01]  /*48f0*/  HMMA.16816.F32 R8, R72.reuse, R78, R8 ;  /* 0x0000004e4808723c */ /* 0x040fe20000001808 */
[----:B------:R-:W2:Y:S05]  /*4900*/  LDSM.16.M88.4 R76, [R96+0xc000] ;  /* 0x00c00000604c783b */ /* 0x000eaa0000000200 */
[C---:B-1----:R-:W-:Y:S06]  /*4910*/  HMMA.16816.F32 R12, R72.reuse, R80, R12 ;  /* 0x00000050480c723c */ /* 0x042fec000000180c */
[----:B------:R-:W-:Y:S01]  /*4920*/  HMMA.16816.F32 R16, R72, R82, R16 ;  /* 0x000000524810723c */ /* 0x000fe20000001810 */
[----:B------:R-:W1:Y:S05]  /*4930*/  LDSM.16.M88.4 R72, [R2+0x18800] ;  /* 0x018800000248783b */ /* 0x000e6a0000000200 */
[C---:B------:R-:W-:Y:S01]  /*4940*/  HMMA.16816.F32 R4, R84.reuse, R88, R4 ;  /* 0x000000585404723c */ /* 0x040fe20000001804 */
[----:B------:R-:W-:Y:S05]  /*4950*/  LDSM.16.M88.4 R80, [R99+0xe000] ;  /* 0x00e000006350783b */ /* 0x000fea0000000200 */
[C---:B------:R-:W-:Y:S01]  /*4960*/  HMMA.16816.F32 R8, R84.reuse, R90, R8 ;  /* 0x0000005a5408723c */ /* 0x040fe20000001808 */
[----:B------:R-:W4:Y:S05]  /*4970*/  LDSM.16.M88.4 R88, [R177+0x1a000] ;  /* 0x01a00000b158783b */ /* 0x000f2a0000000200 */
[C---:B---3--:R-:W-:Y:S06]  /*4980*/  HMMA.16816.F32 R12, R84.reuse, R68, R12 ;  /* 0x00000044540c723c */ /* 0x048fec000000180c */
[----:B------:R-:W-:Y:S01]  /*4990*/  HMMA.16816.F32 R16, R84, R70, R16 ;  /* 0x000000465410723c */ /* 0x000fe20000001810 */
[----:B------:R-:W3:Y:S05]  /*49a0*/  LDSM.16.M88.4 R68, [R177+0x1a800] ;  /* 0x01a80000b144783b */ /* 0x000eea0000000200 */
[C---:B--2---:R-:W-:Y:S01]  /*49b0*/  HMMA.16816.F32 R4, R76.reuse, R92, R4 ;  /* 0x0000005c4c04723c */ /* 0x044fe20000001804 */
[----:B------:R-:W-:Y:S05]  /*49c0*/  LDSM.16.M88.4 R84, [R98+0xe000] ;  /* 0x00e000006254783b */ /* 0x000fea0000000200 */
[C---:B------:R-:W-:Y:S01]  /*49d0*/  HMMA.16816.F32 R8, R76.reuse, R94, R8 ;  /* 0x0000005e4c08723c */ /* 0x040fe20000001808 */
[----:B------:R-:W2:Y:S05]  /*49e0*/  LDSM.16.M88.4 R92, [R176+0x1a000] ;  /* 0x01a00000b05c783b */ /* 0x000eaa0000000200 */
[C---:B-1----:R-:W-:Y:S06]  /*49f0*/  HMMA.16816.F32 R12, R76.reuse, R72, R12 ;  /* 0x000000484c0c723c */ /* 0x042fec000000180c */
[----:B------:R-:W-:Y:S01]  /*4a00*/  HMMA.16816.F32 R16, R76, R74, R16 ;  /* 0x0000004a4c10723c */ /* 0x000fe20000001810 */
[----:B------:R-:W1:Y:S05]  /*4a10*/  LDSM.16.M88.4 R72, [R176+0x1a800] ;  /* 0x01a80000b048783b */ /* 0x000e6a0000000200 */
[C---:B----4-:R-:W-:Y:S01]  /*4a20*/  HMMA.16816.F32 R4, R80.reuse, R88, R4 ;  /* 0x000000585004723c */ /* 0x050fe20000001804 */
        /* <DEDUP_REMOVED lines=41> */
[C---:B----4-:R-:W-:Y:S06]  /*4cc0*/  HMMA.16816.F32 R4, R80.reuse, R88, R4 ;  /* 0x000000585004723c */ /* 0x050fec0000001804 */
[C---:B------:R-:W-:Y:S06]  /*4cd0*/  HMMA.16816.F32 R8, R80.reuse, R90, R8 ;  /* 0x0000005a5008723c */ /* 0x040fec0000001808 */
[C---:B---3--:R-:W-:Y:S06]  /*4ce0*/  HMMA.16816.F32 R12, R80.reuse, R68, R12 ;  /* 0x00000044500c723c */ /* 0x048fec000000180c */
[----:B------:R-:W-:Y:S06]  /*4cf0*/  HMMA.16816.F32 R16, R80, R70, R16 ;  /* 0x000000465010723c */ /* 0x000fec0000001810 */
[C---:B--2---:R-:W-:Y:S06]  /*4d00*/  HMMA.16816.F32 R4, R84.reuse, R92, R4 ;  /* 0x0000005c5404723c */ /* 0x044fec0000001804 */
[C---:B------:R-:W-:Y:S06]  /*4d10*/  HMMA.16816.F32 R8, R84.reuse, R94, R8 ;  /* 0x0000005e5408723c */ /* 0x040fec0000001808 */
[C---:B-1----:R-:W-:Y:S06]  /*4d20*/  HMMA.16816.F32 R12, R84.reuse, R72, R12 ;  /* 0x00000048540c723c */ /* 0x042fec000000180c */
[----:B------:R-:W-:Y:S06]  /*4d30*/  HMMA.16816.F32 R16, R84, R74, R16 ;  /* 0x0000004a5410723c */ /* 0x000fec0000001810 */
[C---:B------:R-:W-:Y:S06]  /*4d40*/  FADD.FTZ R4, -R164.reuse, R4 ;  /* 0x00000004a4047221 */ /* 0x040fec0000010100 */
[C---:B------:R-:W-:Y:S01]  /*4d50*/  FADD.FTZ R8, -R164.reuse, R8 ;  /* 0x00000008a4087221 */ /* 0x040fe20000010100 */
[C---:B------:R-:W-:Y:S01]  /*4d60*/  FADD.FTZ R5, -R164.reuse, R5 ;  /* 0x00000005a4057221 */ /* 0x040fe20000010100 */
[----:B------:R-:W-:Y:S01]  /*4d70*/  FADD.FTZ R9, -R164, R9 ;  /* 0x00000009a4097221 */ /* 0x000fe20000010100 */
[-C--:B------:R-:W-:Y:S02]  /*4d80*/  FSEL R4, R4, R164.reuse, P3 ;  /* 0x000000a404047208 */ /* 0x080fe40001800000 */
[-C--:B------:R-:W-:Y:S01]  /*4d90*/  FSEL R8, R8, R164.reuse, P1 ;  /* 0x000000a408087208 */ /* 0x080fe20000800000 */
[C---:B------:R-:W-:Y:S01]  /*4da0*/  FADD.FTZ R12, -R164.reuse, R12 ;  /* 0x0000000ca40c7221 */ /* 0x040fe20000010100 */
[----:B------:R-:W-:Y:S01]  /*4db0*/  FSETP.GE.FTZ.AND P1, PT, R153, RZ, PT ;  /* 0x000000ff9900720b */ /* 0x000fe20003f36000 */
[----:B------:R-:W-:Y:S01]  /*4dc0*/  FADD.FTZ R13, -R164, R13 ;  /* 0x0000000da40d7221 */ /* 0x000fe20000010100 */
[----:B------:R-:W-:Y:S01]  /*4dd0*/  FSEL R5, R5, R164, P2 ;  /* 0x000000a405057208 */ /* 0x000fe20001000000 */
[----:B------:R-:W-:Y:S01]  /*4de0*/  FMUL.FTZ R4, R148, R4 ;  /* 0x0000000494047220 */ /* 0x000fe20000410000 */
[----:B------:R-:W-:Y:S01]  /*4df0*/  FSETP.GE.FTZ.AND P3, PT, R156, RZ, PT ;  /* 0x000000ff9c00720b */ /* 0x000fe20003f76000 */
[----:B------:R-:W-:Y:S01]  /*4e00*/  FADD.FTZ R16, -R164, R16 ;  /* 0x00000010a4107221 */ /* 0x000fe20000010100 */
[----:B------:R-:W-:Y:S01]  /*4e10*/  FSEL R9, R9, R164, P1 ;  /* 0x000000a409097208 */ /* 0x000fe20000800000 */
[----:B------:R-:W-:Y:S01]  /*4e20*/  FMUL.FTZ R5, R149, R5 ;  /* 0x0000000595057220 */ /* 0x000fe20000410000 */
[----:B------:R-:W-:Y:S01]  /*4e30*/  FSETP.GE.FTZ.AND P2, PT, R157, RZ, PT ;  /* 0x000000ff9d00720b */ /* 0x000fe20003f56000 */
[----:B------:R-:W-:Y:S01]  /*4e40*/  FMUL.FTZ R8, R152, R8 ;  /* 0x0000000898087220 */ /* 0x000fe20000410000 */
[----:B------:R-:W-:Y:S01]  /*4e50*/  FSETP.GE.FTZ.AND P1, PT, R161, RZ, PT ;  /* 0x000000ffa100720b */ /* 0x000fe20003f36000 */
[----:B------:R-:W-:Y:S01]  /*4e60*/  FMUL.FTZ R9, R153, R9 ;  /* 0x0000000999097220 */ /* 0x000fe20000410000 */
[-C--:B------:R-:W-:Y:S01]  /*4e70*/  FSEL R12, R12, R164.reuse, P3 ;  /* 0x000000a40c0c7208 */ /* 0x080fe20001800000 */
[----:B------:R-:W-:Y:S01]  /*4e80*/  FADD.FTZ R6, -R165, R6 ;  /* 0x00000006a5067221 */ /* 0x000fe20000010100 */
[----:B------:R-:W-:Y:S01]  /*4e90*/  FSEL R13, R13, R164, P2 ;  /* 0x000000a40d0d7208 */ /* 0x000fe20001000000 */
[----:B------:R-:W-:Y:S01]  /*4ea0*/  FADD.FTZ R68, -R165, R7 ;  /* 0x00000007a5447221 */ /* 0x000fe20000010100 */
[----:B------:R-:W-:Y:S01]  /*4eb0*/  FSETP.GE.FTZ.AND P2, PT, R160, RZ, PT ;  /* 0x000000ffa000720b */ /* 0x000fe20003f56000 */
[----:B------:R-:W-:Y:S01]  /*4ec0*/  FMUL.FTZ R12, R156, R12 ;  /* 0x0000000c9c0c7220 */ /* 0x000fe20000410000 */
[----:B------:R-:W-:Y:S01]  /*4ed0*/  F2FP.F16.F32.PACK_AB R4, R5, R4 ;  /* 0x000000040504723e */ /* 0x000fe200000000ff */
[----:B------:R-:W-:Y:S01]  /*4ee0*/  FMUL.FTZ R13, R157, R13 ;  /* 0x0000000d9d0d7220 */ /* 0x000fe20000410000 */
[----:B------:R-:W-:Y:S02]  /*4ef0*/  FSEL R16, R16, R164, P2 ;  /* 0x000000a410107208 */ /* 0x000fe40001000000 */
[----:B------:R-:W-:Y:S01]  /*4f00*/  F2FP.F16.F32.PACK_AB R8, R9, R8 ;  /* 0x000000080908723e */ /* 0x000fe200000000ff */
[----:B------:R-:W-:Y:S01]  /*4f10*/  @P1 FADD.FTZ R164, -R164, R17 ;  /* 0x00000011a4a41221 */ /* 0x000fe20000010100 */
[----:B------:R-:W-:Y:S01]  /*4f20*/  F2FP.F16.F32.PACK_AB R12, R13, R12 ;  /* 0x0000000c0d0c723e */ /* 0x000fe200000000ff */
[----:B------:R-:W-:Y:S01]  /*4f30*/  FMUL.FTZ R160, R160, R16 ;  /* 0x00000010a0a07220 */ /* 0x000fe20000410000 */
[----:B------:R-:W-:Y:S06]  /*4f40*/  @!P6 BRA `(.L_x_1068) ;  /* 0x00000004002ce947 */ /* 0x000fec0003800000 */
[----:B------:R-:W1:Y:S01]  /*4f50*/  LDC R7, c[0x0][0x240] ;  /* 0x00009000ff077b82 */ /* 0x000e620000000800 */
[----:B------:R-:W-:Y:S01]  /*4f60*/  ISETP.GE.AND P3, PT, R208, UR4, PT ;  /* 0x00000004d0007c0c */ /* 0x000fe2000bf66270 */
[----:B------:R-:W-:Y:S01]  /*4f70*/  IMAD.MOV.U32 R17, RZ, RZ, -0x6000 ;  /* 0xffffa000ff117424 */ /* 0x000fe200078e00ff */
[----:B------:R-:W-:Y:S02]  /*4f80*/  ISETP.GE.AND P2, PT, R207, UR4, PT ;  /* 0x00000004cf007c0c */ /* 0x000fe4000bf46270 */
[----:B------:R-:W-:Y:S03]  /*4f90*/  LOP3.LUT R9, R237, 0x1, RZ, 0xc0, !PT ;  /* 0x00000001ed097812 */ /* 0x000fe600078ec0ff */
[----:B------:R-:W2:Y:S01]  /*4fa0*/  LDC R5, c[0x0][0x244] ;  /* 0x00009100ff057b82 */ /* 0x000ea20000000800 */
[----:B------:R-:W-:Y:S04]  /*4fb0*/  ISETP.NE.U32.AND P1, PT, R9, 0x1, PT ;  /* 0x000000010900780c */ /* 0x000fe80003f25070 */
[----:B------:R-:W-:Y:S05]  /*4fc0*/  SEL R17, R17, 0x6000, !P1 ;  /* 0x0000600011117807 */ /* 0x000fea0004800000 */
[--C-:B------:R-:W-:Y:S02]  /*4fd0*/  IMAD.IADD R236, R236, 0x1, R17.reuse ;  /* 0x00000001ecec7824 */ /* 0x100fe400078e0211 */
[--C-:B------:R-:W-:Y:S02]  /*4fe0*/  IMAD.IADD R233, R233, 0x1, R17.reuse ;  /* 0x00000001e9e97824 */ /* 0x100fe400078e0211 */
[----:B------:R-:W-:Y:S02]  /*4ff0*/  IMAD.IADD R184, R184, 0x1, R17 ;  /* 0x00000001b8b87824 */ /* 0x000fe400078e0211 */
[----:B-1----:R-:W-:Y:S05]  /*5000*/  IMAD.U32 R9, R7, -0x40, RZ ;  /* 0xffffffc007097824 */ /* 0x002fea00078e00ff */
[----:B------:R-:W-:Y:S02]  /*5010*/  LEA R70, P1, R9, R246, 0x1 ;  /* 0x000000f609467211 */ /* 0x000fe400078208ff */
[----:B------:R-:W-:Y:S02]  /*5020*/  LEA R13, P4, R7, R9, 0x5 ;  /* 0x00000009070d7211 */ /* 0x000fe400078828ff */
[-C--:B------:R-:W-:Y:S02]  /*5030*/  LEA.HI.X.SX32 R71, R9, R247.reuse, 0x1, P1 ;  /* 0x000000f709477211 */ /* 0x080fe400008f0eff */
[----:B------:R-:W-:Y:S02]  /*5040*/  ISETP.GE.AND P1, PT, R202, UR4, PT ;  /* 0x00000004ca007c0c */ /* 0x000fe4000bf26270 */
[----:B------:R-:W-:Y:S04]  /*5050*/  SHF.R.S32.HI R16, RZ, 0x1f, R9 ;  /* 0x0000001fff107819 */ /* 0x000fe80000011409 */
[----:B--2---:R-:W-:Y:S02]  /*5060*/  LEA.HI.X R16, R7, R16, R5, 0x5, P4 ;  /* 0x0000001007107211 */ /* 0x004fe400020f2c05 */
[CC--:B------:R-:W-:Y:S04]  /*5070*/  @!P3 LEA R72, P4, R13.reuse, R246.reuse, 0x1 ;  /* 0x000000f60d48b211 */ /* 0x0c0fe800078808ff */
[CC--:B------:R-:W-:Y:S01]  /*5080*/  @!P3 LEA.HI.X R73, R13.reuse, R247.reuse, R16, 0x1, P4 ;  /* 0x000000f70d49b211 */ /* 0x0c0fe200020f0c10 */
[----:B------:R1:W-:Y:S01]  /*5090*/  @P1 STS [R236], RZ ;  /* 0x000000ffec001388 */ /* 0x0003e20000000800 */
[C---:B------:R-:W-:Y:S01]  /*50a0*/  @!P2 LEA R74, P4, R13.reuse, R246, 0x1 ;  /* 0x000000f60d4aa211 */ /* 0x040fe200078808ff */
[----:B------:R-:W-:Y:S02]  /*50b0*/  IMAD.MOV.U32 R246, RZ, RZ, R70 ;  /* 0x000000fffff67224 */ /* 0x000fe400078e0046 */
[----:B------:R1:W-:Y:S01]  /*50c0*/  @P1 STS [R236+0x4], RZ ;  /* 0x000004ffec001388 */ /* 0x0003e20000000800 */
[----:B------:R-:W-:Y:S01]  /*50d0*/  @!P2 LEA.HI.X R75, R13, R247, R16, 0x1, P4 ;  /* 0x000000f70d4ba211 */ /* 0x000fe200020f0c10 */
[----:B------:R-:W-:Y:S01]  /*50e0*/  IMAD.MOV.U32 R247, RZ, RZ, R71 ;  /* 0x000000fffff77224 */ /* 0x000fe200078e0047 */
[C---:B------:R-:W-:Y:S01]  /*50f0*/  @!P1 LEA R76, P4, R7.reuse, R70, 0x6 ;  /* 0x00000046074c9211 */ /* 0x040fe200078830ff */
[----:B------:R1:W-:Y:S03]  /*5100*/  @P1 STS [R236+0x8], RZ ;  /* 0x000008ffec001388 */ /* 0x0003e60000000800 */
[----:B------:R-:W-:Y:S01]  /*5110*/  @!P1 LEA.HI.X R77, R7, R71, R5, 0x6, P4 ;  /* 0x00000047074d9211 */ /* 0x000fe200020f3405 */
        /* <DEDUP_REMOVED lines=46> */
.L_x_1068:
[----:B------:R-:W-:Y:S01]  /*5400*/  FSETP.GE.FTZ.AND P1, PT, R151, RZ, PT ;  /* 0x000000ff9700720b */ /* 0x000fe20003f36000 */
[C---:B------:R-:W-:Y:S01]  /*5410*/  FADD.FTZ R10, -R165.reuse, R10 ;  /* 0x0000000aa50a7221 */ /* 0x040fe20000010100 */
[C---:B------:R-:W-:Y:S01]  /*5420*/  FADD.FTZ R11, -R165.reuse, R11 ;  /* 0x0000000ba50b7221 */ /* 0x040fe20000010100 */
[-C--:B------:R-:W-:Y:S01]  /*5430*/  FSEL R6, R6, R165.reuse, P5 ;  /* 0x000000a506067208 */ /* 0x080fe20002800000 */
[C---:B------:R-:W-:Y:S01]  /*5440*/  FADD.FTZ R14, -R165.reuse, R14 ;  /* 0x0000000ea50e7221 */ /* 0x040fe20000010100 */
[-C--:B------:R-:W-:Y:S01]  /*5450*/  FSEL R68, R68, R165.reuse, P1 ;  /* 0x000000a544447208 */ /* 0x080fe20000800000 */
[----:B------:R-:W-:Y:S01]  /*5460*/  FADD.FTZ R15, -R165, R15 ;  /* 0x0000000fa50f7221 */ /* 0x000fe20000010100 */
[----:B------:R-:W-:Y:S01]  /*5470*/  FSETP.GE.FTZ.AND P1, PT, R154, RZ, PT ;  /* 0x000000ff9a00720b */ /* 0x000fe20003f36000 */
[----:B------:R-:W-:Y:S01]  /*5480*/  FMUL.FTZ R6, R150, R6 ;  /* 0x0000000696067220 */ /* 0x000fe20000410000 */
[----:B------:R-:W-:Y:S01]  /*5490*/  FSETP.GE.FTZ.AND P2, PT, R155, RZ, PT ;  /* 0x000000ff9b00720b */ /* 0x000fe20003f56000 */
[----:B------:R-:W-:Y:S01]  /*54a0*/  FMUL.FTZ R68, R151, R68 ;  /* 0x0000004497447220 */ /* 0x000fe20000410000 */
[-C--:B------:R-:W-:Y:S01]  /*54b0*/  FSEL R10, R10, R165.reuse, P1 ;  /* 0x000000a50a0a7208 */ /* 0x080fe20000800000 */
[----:B------:R-:W-:Y:S01]  /*54c0*/  FADD.FTZ R18, -R165, R18 ;  /* 0x00000012a5127221 */ /* 0x000fe20000010100 */
[----:B------:R-:W-:Y:S01]  /*54d0*/  FSETP.GE.FTZ.AND P1, PT, R163, RZ, PT ;  /* 0x000000ffa300720b */ /* 0x000fe20003f36000 */
[----:B------:R-:W-:Y:S01]  /*54e0*/  STS [R214+0x1e000], R4 ;  /* 0x01e00004d6007388 */ /* 0x000fe20000000800 */
[----:B------:R-:W-:Y:S01]  /*54f0*/  FSEL R11, R11, R165, P2 ;  /* 0x000000a50b0b7208 */ /* 0x000fe20001000000 */
[----:B------:R-:W-:Y:S01]  /*5500*/  FMUL.FTZ R10, R154, R10 ;  /* 0x0000000a9a0a7220 */ /* 0x000fe20000410000 */
[----:B------:R-:W-:Y:S01]  /*5510*/  FSETP.GE.FTZ.AND P4, PT, R158, RZ, PT ;  /* 0x000000ff9e00720b */ /* 0x000fe20003f96000 */
[----:B------:R-:W-:Y:S01]  /*5520*/  FMUL.FTZ R161, R161, R164 ;  /* 0x000000a4a1a17220 */ /* 0x000fe20000410000 */
[----:B------:R-:W-:Y:S01]  /*5530*/  FSETP.GE.FTZ.AND P3, PT, R159, RZ, PT ;  /* 0x000000ff9f00720b */ /* 0x000fe20003f76000 */
[----:B------:R-:W-:Y:S01]  /*5540*/  FMUL.FTZ R11, R155, R11 ;  /* 0x0000000b9b0b7220 */ /* 0x000fe20000410000 */
[-C--:B------:R-:W-:Y:S01]  /*5550*/  FSEL R14, R14, R165.reuse, P4 ;  /* 0x000000a50e0e7208 */ /* 0x080fe20002000000 */
[----:B------:R-:W-:Y:S01]  /*5560*/  IMAD R252, R216, UR6, RZ ;  /* 0x00000006d8fc7c24 */ /* 0x000fe2000f8e02ff */
[----:B------:R-:W-:Y:S02]  /*5570*/  FSEL R15, R15, R165, P3 ;  /* 0x000000a50f0f7208 */ /* 0x000fe40001800000 */
[----:B------:R-:W-:Y:S01]  /*5580*/  FSETP.GE.FTZ.AND P2, PT, R162, RZ, PT ;  /* 0x000000ffa200720b */ /* 0x000fe20003f56000 */
[----:B------:R-:W-:Y:S01]  /*5590*/  FMUL.FTZ R14, R158, R14 ;  /* 0x0000000e9e0e7220 */ /* 0x000fe20000410000 */
[----:B------:R-:W-:Y:S01]  /*55a0*/  F2FP.F16.F32.PACK_AB R6, R68, R6 ;  /* 0x000000064406723e */ /* 0x000fe200000000ff */
[----:B------:R-:W-:Y:S01]  /*55b0*/  FMUL.FTZ R15, R159, R15 ;  /* 0x0000000f9f0f7220 */ /* 0x000fe20000410000 */
[----:B------:R-:W-:Y:S01]  /*55c0*/  FSEL R18, R18, R165, P2 ;  /* 0x000000a512127208 */ /* 0x000fe20001000000 */
[----:B------:R-:W-:Y:S01]  /*55d0*/  @P1 FADD.FTZ R165, -R165, R19 ;  /* 0x00000013a5a51221 */ /* 0x000fe20000010100 */
[----:B------:R-:W-:Y:S01]  /*55e0*/  F2FP.F16.F32.PACK_AB R10, R11, R10 ;  /* 0x0000000a0b0a723e */ /* 0x000fe200000000ff */
[----:B------:R-:W-:Y:S01]  /*55f0*/  STS [R214+0x1e400], R6 ;  /* 0x01e40006d6007388 */ /* 0x000fe20000000800 */
[----:B------:R-:W-:Y:S01]  /*5600*/  F2FP.F16.F32.PACK_AB R14, R15, R14 ;  /* 0x0000000e0f0e723e */ /* 0x000fe200000000ff */
[----:B------:R-:W-:Y:S01]  /*5610*/  FMUL.FTZ R18, R162, R18 ;  /* 0x00000012a2127220 */ /* 0x000fe20000410000 */
[----:B------:R-:W-:Y:S01]  /*5620*/  FMUL.FTZ R163, R163, R165 ;  /* 0x000000a5a3a37220 */ /* 0x000fe20000410000 */
[----:B------:R-:W-:Y:S01]  /*5630*/  STS [R215+0x1e000], R8 ;  /* 0x01e00008d7007388 */ /* 0x000fe20000000800 */
[----:B------:R-:W-:Y:S02]  /*5640*/  F2FP.F16.F32.PACK_AB R160, R161, R160 ;  /* 0x000000a0a1a0723e */ /* 0x000fe400000000ff */
[----:B------:R-:W-:Y:S01]  /*5650*/  LEA R189, R187, UR5, 0x1 ;  /* 0x00000005bbbd7c11 */ /* 0x000fe2000f8e08ff */
[----:B------:R-:W-:Y:S01]  /*5660*/  STS [R215+0x1e400], R10 ;  /* 0x01e4000ad7007388 */ /* 0x000fe20000000800 */
[----:B------:R-:W-:Y:S03]  /*5670*/  F2FP.F16.F32.PACK_AB R18, R163, R18 ;  /* 0x00000012a312723e */ /* 0x000fe600000000ff */
        /* <DEDUP_REMOVED lines=130> */
.L_x_1069:
        /* <DEDUP_REMOVED lines=11> */
[-C--:B---3--:R-:W-:Y:S06]  /*5f50*/  HMMA.16816.F32 R4, R96, R16.reuse, RZ ;  /* 0x000000106004723c */ /* 0x088fec00000018ff */
        /* <DEDUP_REMOVED lines=11> */
[----:B------:R-:W-:Y:S05]  /*6010*/  LDSM.16.M88.4 R148, [R178] ;  /* 0x00000000b294783b */ /* 0x000fea0000000200 */
        /* <DEDUP_REMOVED lines=9> */
[----:B------:R-:W2:Y:S05]  /*60b0*/  LDSM.16.M88.4 R164, [R178+0x1000] ;  /* 0x00100000b2a4783b */ /* 0x000eaa0000000200 */
[-C--:B------:R-:W-:Y:S06]  /*60c0*/  HMMA.16816.F32 R84, R152, R168.reuse, R84 ;  /* 0x000000a89854723c */ /* 0x080fec0000001854 */
[C---:B------:R-:W-:Y:S06]  /*60d0*/  HMMA.16816.F32 R88, R160.reuse, R168, R88 ;  /* 0x000000a8a058723c */ /* 0x040fec0000001858 */
[-C--:B------:R-:W-:Y:S01]  /*60e0*/  HMMA.16816.F32 R92, R160, R170.reuse, R92 ;  /* 0x000000aaa05c723c */ /* 0x080fe2000000185c */
[----:B------:R-:W3:Y:S05]  /*60f0*/  LDSM.16.MT88.4 R160, [R189+0x17000] ;  /* 0x01700000bda0783b */ /* 0x000eea0000004200 */
[----:B------:R-:W-:Y:S01]  /*6100*/  HMMA.16816.F32 R96, R152, R170, R96 ;  /* 0x000000aa9860723c */ /* 0x000fe20000001860 */
[----:B------:R-:W-:Y:S04]  /*6110*/  LDSM.16.M88.4 R152, [R179] ;  /* 0x00000000b398783b */ /* 0x000fe80000000200 */
[----:B------:R-:W-:Y:S01]  /*6120*/  LDSM.16.M88.4 R168, [R179+0x1000] ;  /* 0x00100000b3a8783b */ /* 0x000fe20000000200 */
[-C--:B-1----:R-:W-:Y:S06]  /*6130*/  HMMA.16816.F32 R4, R148, R156.reuse, R4 ;  /* 0x0000009c9404723c */ /* 0x082fec0000001804 */
[C---:B--2---:R-:W-:Y:S06]  /*6140*/  HMMA.16816.F32 R8, R164.reuse, R156, R8 ;  /* 0x0000009ca408723c */ /* 0x044fec0000001808 */
[-C--:B------:R-:W-:Y:S06]  /*6150*/  HMMA.16816.F32 R12, R164, R158.reuse, R12 ;  /* 0x0000009ea40c723c */ /* 0x080fec000000180c */
[C---:B------:R-:W-:Y:S01]  /*6160*/  HMMA.16816.F32 R16, R148.reuse, R158, R16 ;  /* 0x0000009e9410723c */ /* 0x040fe20000001810 */
[----:B------:R-:W1:Y:S05]  /*6170*/  LDSM.16.MT88.4 R156, [R189+0x13800] ;  /* 0x01380000bd9c783b */ /* 0x000e6a0000004200 */
        /* <DEDUP_REMOVED lines=9> */
[----:B------:R-:W-:Y:S06]  /*6210*/  HMMA.16816.F32 R96, R148, R162, R96 ;  /* 0x000000a29460723c */ /* 0x000fec0000001860 */
[-C--:B-1----:R-:W-:Y:S05]  /*6220*/  HMMA.16816.F32 R4, R152, R156.reuse, R4 ;  /* 0x0000009c9804723c */ /* 0x082fea0000001804 */
[----:B------:R-:W-:Y:S01]  /*6230*/  @P6 IADD3 R148, P1, R248, -0x100, RZ ;  /* 0xffffff00f8946810 */ /* 0x000fe20007f3e0ff */
[C---:B------:R-:W-:Y:S05]  /*6240*/  HMMA.16816.F32 R8, R168.reuse, R156, R8 ;  /* 0x0000009ca808723c */ /* 0x040fea0000001808 */
[----:B------:R-:W-:Y:S01]  /*6250*/  @P6 IADD3.X R149, R249, -0x1, RZ, P1, !PT ;  /* 0xfffffffff9956810 */ /* 0x000fe20000ffe4ff */
[-C--:B------:R-:W-:Y:S05]  /*6260*/  HMMA.16816.F32 R12, R168, R158.reuse, R12 ;  /* 0x0000009ea80c723c */ /* 0x080fea000000180c */
[----:B------:R-:W-:Y:S01]  /*6270*/  @P6 IMAD.MOV.U32 R248, RZ, RZ, R148 ;  /* 0x000000fffff86224 */ /* 0x000fe200078e0094 */
[C---:B------:R-:W-:Y:S05]  /*6280*/  HMMA.16816.F32 R16, R152.reuse, R158, R16 ;  /* 0x0000009e9810723c */ /* 0x040fea0000001810 */
[----:B------:R-:W-:Y:S01]  /*6290*/  @P6 IMAD.MOV.U32 R249, RZ, RZ, R149 ;  /* 0x000000fffff96224 */ /* 0x000fe200078e0095 */
[-C--:B--2---:R-:W-:Y:S05]  /*62a0*/  HMMA.16816.F32 R68, R152, R172.reuse, R68 ;  /* 0x000000ac9844723c */ /* 0x084fea0000001844 */
[----:B------:R-:W-:Y:S01]  /*62b0*/  @P6 IMAD.WIDE R150, R206, 0x4, R248 ;  /* 0x00000004ce966825 */ /* 0x000fe200078e02f8 */
[C---:B------:R-:W-:Y:S04]  /*62c0*/  HMMA.16816.F32 R72, R168.reuse, R172, R72 ;  /* 0x000000aca848723c */ /* 0x040fe80000001848 */
[----:B------:R-:W5:Y:S01]  /*62d0*/  @P6 LDG.E R234, desc[UR14][R150.64] ;  /* 0x0000000e96ea6981 */ /* 0x000f62000c1e1900 */
[C---:B------:R-:W-:Y:S01]  /*62e0*/  IMAD.SHL.U32 R149, R252.reuse, 0x8, RZ ;  /* 0x00000008fc957824 */ /* 0x040fe200078e00ff */
[-C--:B------:R-:W-:Y:S02]  /*62f0*/  HMMA.16816.F32 R76, R168, R174.reuse, R76 ;  /* 0x000000aea84c723c */ /* 0x080fe4000000184c */
[----:B------:R1:W5:Y:S03]  /*6300*/  @P6 LDG.E R235, desc[UR14][R150.64+0x20] ;  /* 0x0000200e96eb6981 */ /* 0x000366000c1e1900 */
[----:B------:R-:W-:Y:S01]  /*6310*/  IMAD.SHL.U32 R148, R252, 0x10, RZ ;  /* 0x00000010fc947824 */ /* 0x000fe200078e00ff */
[C---:B------:R-:W-:Y:S01]  /*6320*/  HMMA.16816.F32 R80, R152.reuse, R174, R80 ;  /* 0x000000ae9850723c */ /* 0x040fe20000001850 */
[----:B------:R2:W-:Y:S04]  /*6330*/  REDG.E.ADD.F32.FTZ.RN.STRONG.GPU desc[UR14][R242.64], R4 ;  /* 0x00000004f20079a6 */ /* 0x0005e8000c10f38e */
[CC--:B------:R-:W-:Y:S01]  /*6340*/  LEA R158, P2, R148.reuse, R242.reuse, 0x2 ;  /* 0x000000f2949e7211 */ /* 0x0c0fe200078410ff */
[-C--:B---3--:R-:W-:Y:S05]  /*6350*/  HMMA.16816.F32 R84, R152, R164.reuse, R84 ;  /* 0x000000a49854723c */ /* 0x088fea0000001854 */
[-C--:B------:R-:W-:Y:S01]  /*6360*/  LEA.HI.X.SX32 R159, R148, R243.reuse, 0x2, P2 ;  /* 0x000000f3949f7211 */ /* 0x080fe200010f16ff */
[C---:B------:R-:W-:Y:S06]  /*6370*/  HMMA.16816.F32 R88, R168.reuse, R164, R88 ;  /* 0x000000a4a858723c */ /* 0x040fec0000001858 */
[-C--:B------:R-:W-:Y:S05]  /*6380*/  HMMA.16816.F32 R92, R168, R166.reuse, R92 ;  /* 0x000000a6a85c723c */ /* 0x080fea000000185c */
[CC--:B-1----:R-:W-:Y:S01]  /*6390*/  LEA R150, P1, R149.reuse, R242.reuse, 0x2 ;  /* 0x000000f295967211 */ /* 0x0c2fe200078210ff */
[----:B------:R-:W-:Y:S05]  /*63a0*/  HMMA.16816.F32 R96, R152, R166, R96 ;  /* 0x000000a69860723c */ /* 0x000fea0000001860 */
[-C--:B------:R-:W-:Y:S01]  /*63b0*/  LEA.HI.X.SX32 R151, R149, R243.reuse, 0x2, P1 ;  /* 0x000000f395977211 */ /* 0x080fe200008f16ff */
[C---:B--2---:R-:W-:Y:S02]  /*63c0*/  IMAD.SHL.U32 R4, R252.reuse, 0x20, RZ ;  /* 0x00000020fc047824 */ /* 0x044fe400078e00ff */
[----:B------:R-:W-:Y:S02]  /*63d0*/  IMAD R152, R252, 0x18, RZ ;  /* 0x00000018fc987824 */ /* 0x000fe400078e02ff */
[----:B------:R1:W-:Y:S01]  /*63e0*/  REDG.E.ADD.F32.FTZ.RN.STRONG.GPU desc[UR14][R150.64], R5 ;  /* 0x00000005960079a6 */ /* 0x0003e2000c10f38e */
[-C--:B------:R-:W-:Y:S02]  /*63f0*/  LEA R154, P2, R4, R242.reuse, 0x2 ;  /* 0x000000f2049a7211 */ /* 0x080fe400078410ff */
[-C--:B------:R-:W-:Y:S01]  /*6400*/  LEA R156, P1, R152, R242.reuse, 0x2 ;  /* 0x000000f2989c7211 */ /* 0x080fe200078210ff */
[----:B------:R2:W-:Y:S01]  /*6410*/  REDG.E.ADD.F32.FTZ.RN.STRONG.GPU desc[UR14][R158.64], R6 ;  /* 0x000000069e0079a6 */ /* 0x0005e2000c10f38e */
[-C--:B------:R-:W-:Y:S01]  /*6420*/  LEA.HI.X.SX32 R155, R4, R243.reuse, 0x2, P2 ;  /* 0x000000f3049b7211 */ /* 0x080fe200010f16ff */
[----:B------:R-:W-:Y:S01]  /*6430*/  VIADD R4, R148, 0x20 ;  /* 0x0000002094047836 */ /* 0x000fe20000000000 */
[-C--:B------:R-:W-:Y:S05]  /*6440*/  LEA.HI.X.SX32 R157, R152, R243.reuse, 0x2, P1 ;  /* 0x000000f3989d7211 */ /* 0x080fea00008f16ff */
[----:B------:R3:W-:Y:S04]  /*6450*/  REDG.E.ADD.F32.FTZ.RN.STRONG.GPU desc[UR14][R156.64], R7 ;  /* 0x000000079c0079a6 */ /* 0x0007e8000c10f38e */
[----:B------:R4:W-:Y:S01]  /*6460*/  REDG.E.ADD.F32.FTZ.RN.STRONG.GPU desc[UR14][R154.64], R8 ;  /* 0x000000089a0079a6 */ /* 0x0009e2000c10f38e */
[C---:B-1----:R-:W-:Y:S02]  /*6470*/  IMAD R5, R252.reuse, 0x28, RZ ;  /* 0x00000028fc057824 */ /* 0x042fe400078e02ff */
[C---:B--2---:R-:W-:Y:S03]  /*6480*/  IMAD R6, R252.reuse, 0x30, RZ ;  /* 0x00000030fc067824 */ /* 0x044fe600078e02ff */
[CC--:B------:R-:W-:Y:S01]  /*6490*/  LEA R152, P1, R5.reuse, R242.reuse, 0x2 ;  /* 0x000000f205987211 */ /* 0x0c0fe200078210ff */
[----:B------:R-:W-:Y:S03]  /*64a0*/  IMAD R252, R252, 0x38, RZ ;  /* 0x00000038fcfc7824 */ /* 0x000fe600078e02ff */
[-C--:B------:R-:W-:Y:S01]  /*64b0*/  LEA.HI.X.SX32 R153, R5, R243.reuse, 0x2, P1 ;  /* 0x000000f305997211 */ /* 0x080fe200008f16ff */
[C---:B------:R-:W-:Y:S01]  /*64c0*/  IMAD.IADD R5, R149.reuse, 0x1, R4 ;  /* 0x0000000195057824 */ /* 0x040fe200078e0204 */
[-C--:B---3--:R-:W-:Y:S03]  /*64d0*/  LEA R156, P2, R6, R242.reuse, 0x2 ;  /* 0x000000f2069c7211 */ /* 0x088fe600078410ff */
[----:B------:R1:W-:Y:S01]  /*64e0*/  REDG.E.ADD.F32.FTZ.RN.STRONG.GPU desc[UR14][R152.64], R9 ;  /* 0x00000009980079a6 */ /* 0x0003e2000c10f38e */
[-C--:B----4-:R-:W-:Y:S02]  /*64f0*/  LEA R8, P1, R252, R242.reuse, 0x2 ;  /* 0x000000f2fc087211 */ /* 0x090fe400078210ff */
[-C--:B------:R-:W-:Y:S05]  /*6500*/  LEA.HI.X.SX32 R157, R6, R243.reuse, 0x2, P2 ;  /* 0x000000f3069d7211 */ /* 0x080fea00010f16ff */
[----:B------:R-:W-:Y:S01]  /*6510*/  REDG.E.ADD.F32.FTZ.RN.STRONG.GPU desc[UR14][R156.64], R10 ;  /* 0x0000000a9c0079a6 */ /* 0x000fe2000c10f38e */
[-C--:B-1----:R-:W-:Y:S02]  /*6520*/  LEA.HI.X.SX32 R9, R252, R243.reuse, 0x2, P1 ;  /* 0x000000f3fc097211 */ /* 0x082fe400008f16ff */
[CC--:B------:R-:W-:Y:S03]  /*6530*/  LEA R6, P1, R4.reuse, R242.reuse, 0x2 ;  /* 0x000000f204067211 */ /* 0x0c0fe600078210ff */
[----:B------:R1:W-:Y:S01]  /*6540*/  REDG.E.ADD.F32.FTZ.RN.STRONG.GPU desc[UR14][R8.64], R11 ;  /* 0x0000000b080079a6 */ /* 0x0003e2000c10f38e */
[-C--:B------:R-:W-:Y:S01]  /*6550*/  LEA.HI.X.SX32 R7, R4, R243.reuse, 0x2, P1 ;  /* 0x000000f304077211 */ /* 0x080fe200008f16ff */
[----:B------:R-:W-:Y:S02]  /*6560*/  IMAD.IADD R4, R149, 0x1, R5 ;  /* 0x0000000195047824 */ /* 0x000fe400078e0205 */
[----:B------:R2:W-:Y:S04]  /*6570*/  REDG.E.ADD.F32.FTZ.RN.STRONG.GPU desc[UR14][R242.64+0x80], R16 ;  /* 0x00008010f20079a6 */ /* 0x0005e8000c10f38e */
[----:B------:R-:W-:Y:S04]  /*6580*/  REDG.E.ADD.F32.FTZ.RN.STRONG.GPU desc[UR14][R150.64+0x80], R17 ;  /* 0x00008011960079a6 */ /* 0x000fe8000c10f38e */
[----:B------:R3:W-:Y:S01]  /*6590*/  REDG.E.ADD.F32.FTZ.RN.STRONG.GPU desc[UR14][R6.64], R18 ;  /* 0x00000012060079a6 */ /* 0x0007e2000c10f38e */
[CC--:B-1----:R-:W-:Y:S04]  /*65a0*/  LEA R8, P1, R5.reuse, R242.reuse, 0x2 ;  /* 0x000000f205087211 */ /* 0x0c2fe800078210ff */
[-C--:B------:R-:W-:Y:S01]  /*65b0*/  LEA.HI.X.SX32 R9, R5, R243.reuse, 0x2, P1 ;  /* 0x000000f305097211 */ /* 0x080fe200008f16ff */
[----:B------:R-:W-:Y:S01]  /*65c0*/  IMAD.IADD R5, R149, 0x1, R4 ;  /* 0x0000000195057824 */ /* 0x000fe200078e0204 */
[CC--:B--2---:R-:W-:Y:S03]  /*65d0*/  LEA R16, P2, R4.reuse, R242.reuse, 0x2 ;  /* 0x000000f204107211 */ /* 0x0c4fe600078410ff */
[----:B------:R1:W-:Y:S01]  /*65e0*/  REDG.E.ADD.F32.FTZ.RN.STRONG.GPU desc[UR14][R8.64], R19 ;  /* 0x00000013080079a6 */ /* 0x0003e2000c10f38e */
[-C--:B------:R-:W-:Y:S01]  /*65f0*/  LEA R10, P1, R5, R242.reuse, 0x2 ;  /* 0x000000f2050a7211 */ /* 0x080fe200078210ff */
[----:B---3--:R-:W-:Y:S01]  /*6600*/  IMAD.IADD R6, R149, 0x1, R5 ;  /* 0x0000000195067824 */ /* 0x008fe200078e0205 */
[-C--:B------:R-:W-:Y:S02]  /*6610*/  LEA.HI.X.SX32 R17, R4, R243.reuse, 0x2, P2 ;  /* 0x000000f304117211 */ /* 0x080fe400010f16ff */
[-C--:B------:R-:W-:Y:S01]  /*6620*/  LEA.HI.X.SX32 R11, R5, R243.reuse, 0x2, P1 ;  /* 0x000000f3050b7211 */ /* 0x080fe200008f16ff */
[C---:B------:R-:W-:Y:S02]  /*6630*/  IMAD.IADD R4, R149.reuse, 0x1, R6 ;  /* 0x0000000195047824 */ /* 0x040fe400078e0206 */
        /* <DEDUP_REMOVED lines=8> */
[----:B------:R-:W-:Y:S04]  /*66c0*/  IMAD.IADD R4, R149, 0x1, R5 ;  /* 0x0000000195047824 */ /* 0x000fe800078e0205 */
[----:B------:R2:W-:Y:S04]  /*66d0*/  REDG.E.ADD.F32.FTZ.RN.STRONG.GPU desc[UR14][R6.64], R15 ;  /* 0x0000000f060079a6 */ /* 0x0005e8000c10f38e */
[----:B------:R-:W-:Y:S04]  /*66e0*/  REDG.E.ADD.F32.FTZ.RN.STRONG.GPU desc[UR14][R242.64+0x100], R68 ;  /* 0x00010044f20079a6 */ /* 0x000fe8000c10f38e */
[----:B------:R-:W-:Y:S01]  /*66f0*/  REDG.E.ADD.F32.FTZ.RN.STRONG.GPU desc[UR14][R150.64+0x100], R69 ;  /* 0x00010045960079a6 */ /* 0x000fe2000c10f38e */
[CC--:B-1----:R-:W-:Y:S04]  /*6700*/  LEA R8, P1, R5.reuse, R242.reuse, 0x2 ;  /* 0x000000f205087211 */ /* 0x0c2fe800078210ff */
[-C--:B------:R-:W-:Y:S01]  /*6710*/  LEA.HI.X.SX32 R9, R5, R243.reuse, 0x2, P1 ;  /* 0x000000f305097211 */ /* 0x080fe200008f16ff */
[C---:B------:R-:W-:Y:S01]  /*6720*/  IMAD.IADD R5, R149.reuse, 0x1, R4 ;  /* 0x0000000195057824 */ /* 0x040fe200078e0204 */
[CC--:B------:R-:W-:Y:S03]  /*6730*/  LEA R10, P1, R4.reuse, R242.reuse, 0x2 ;  /* 0x000000f2040a7211 */ /* 0x0c0fe600078210ff */
[----:B------:R1:W-:Y:S01]  /*6740*/  REDG.E.ADD.F32.FTZ.RN.STRONG.GPU desc[UR14][R8.64], R70 ;  /* 0x00000046080079a6 */ /* 0x0003e2000c10f38e */
[-C--:B------:R-:W-:Y:S01]  /*6750*/  LEA.HI.X.SX32 R11, R4, R243.reuse, 0x2, P1 ;  /* 0x000000f3040b7211 */ /* 0x080fe200008f16ff */
[----:B------:R-:W-:Y:S01]  /*6760*/  IMAD.IADD R4, R149, 0x1, R5 ;  /* 0x0000000195047824 */ /* 0x000fe200078e0205 */
[CC--:B------:R-:W-:Y:S03]  /*6770*/  LEA R12, P2, R5.reuse, R242.reuse, 0x2 ;  /* 0x000000f2050c7211 */ /* 0x0c0fe600078410ff */
[----:B------:R3:W-:Y:S01]  /*6780*/  REDG.E.ADD.F32.FTZ.RN.STRONG.GPU desc[UR14][R10.64], R71 ;  /* 0x000000470a0079a6 */ /* 0x0007e2000c10f38e */
[-C--:B------:R-:W-:Y:S01]  /*6790*/  LEA.HI.X.SX32 R13, R5, R243.reuse, 0x2, P2 ;  /* 0x000000f3050d7211 */ /* 0x080fe200010f16ff */
[C---:B--2---:R-:W-:Y:S02]  /*67a0*/  IMAD.IADD R6, R149.reuse, 0x1, R4 ;  /* 0x0000000195067824 */ /* 0x044fe400078e0204 */
[----:B------:R-:W-:Y:S01]  /*67b0*/  VIADD R5, R148, 0x60 ;  /* 0x0000006094057836 */ /* 0x000fe20000000000 */
[----:B------:R-:W-:Y:S04]  /*67c0*/  LDSM.16.MT88.4 R68, [R183+0x4000] ;  /* 0x00400000b744783b */ /* 0x000fe80000004200 */
[----:B------:R-:W-:Y:S01]  /*67d0*/  REDG.E.ADD.F32.FTZ.RN.STRONG.GPU desc[UR14][R12.64], R72 ;  /* 0x000000480c0079a6 */ /* 0x000fe2000c10f38e */
[CC--:B-1----:R-:W-:Y:S04]  /*67e0*/  LEA R8, P1, R4.reuse, R242.reuse, 0x2 ;  /* 0x000000f204087211 */ /* 0x0c2fe800078210ff */
[-C--:B------:R-:W-:Y:S01]  /*67f0*/  LEA.HI.X.SX32 R9, R4, R243.reuse, 0x2, P1 ;  /* 0x000000f304097211 */ /* 0x080fe200008f16ff */
[C---:B------:R-:W-:Y:S01]  /*6800*/  IMAD.IADD R4, R149.reuse, 0x1, R6 ;  /* 0x0000000195047824 */ /* 0x040fe200078e0206 */
[CC--:B---3--:R-:W-:Y:S03]  /*6810*/  LEA R10, P1, R6.reuse, R242.reuse, 0x2 ;  /* 0x000000f2060a7211 */ /* 0x0c8fe600078210ff */
[----:B------:R1:W-:Y:S01]  /*6820*/  REDG.E.ADD.F32.FTZ.RN.STRONG.GPU desc[UR14][R8.64], R73 ;  /* 0x00000049080079a6 */ /* 0x0003e2000c10f38e */
[-C--:B------:R-:W-:Y:S02]  /*6830*/  LEA.HI.X.SX32 R11, R6, R243.reuse, 0x2, P1 ;  /* 0x000000f3060b7211 */ /* 0x080fe400008f16ff */
[CC--:B------:R-:W-:Y:S03]  /*6840*/  LEA R6, P1, R4.reuse, R242.reuse, 0x2 ;  /* 0x000000f204067211 */ /* 0x0c0fe600078210ff */
[----:B------:R2:W-:Y:S01]  /*6850*/  REDG.E.ADD.F32.FTZ.RN.STRONG.GPU desc[UR14][R10.64], R74 ;  /* 0x0000004a0a0079a6 */ /* 0x0005e2000c10f38e */
[-C--:B------:R-:W-:Y:S01]  /*6860*/  LEA.HI.X.SX32 R7, R4, R243.reuse, 0x2, P1 ;  /* 0x000000f304077211 */ /* 0x080fe200008f16ff */
[----:B------:R-:W-:Y:S04]  /*6870*/  IMAD.IADD R4, R149, 0x1, R5 ;  /* 0x0000000195047824 */ /* 0x000fe800078e0205 */
[----:B------:R3:W-:Y:S04]  /*6880*/  REDG.E.ADD.F32.FTZ.RN.STRONG.GPU desc[UR14][R6.64], R75 ;  /* 0x0000004b060079a6 */ /* 0x0007e8000c10f38e */
[----:B------:R-:W-:Y:S04]  /*6890*/  REDG.E.ADD.F32.FTZ.RN.STRONG.GPU desc[UR14][R242.64+0x180], R80 ;  /* 0x00018050f20079a6 */ /* 0x000fe8000c10f38e */
[----:B------:R-:W-:Y:S04]  /*68a0*/  REDG.E.ADD.F32.FTZ.RN.STRONG.GPU desc[UR14][R150.64+0x180], R81 ;  /* 0x00018051960079a6 */ /* 0x000fe8000c10f38e */
[----:B------:R-:W-:Y:S01]  /*68b0*/  LDSM.16.MT88.4 R72, [R186+0x1e800] ;  /* 0x01e80000ba48783b */ /* 0x000fe20000004200 */
[CC--:B-1----:R-:W-:Y:S04]  /*68c0*/  LEA R8, P1, R5.reuse, R242.reuse, 0x2 ;  /* 0x000000f205087211 */ /* 0x0c2fe800078210ff */
[-C--:B------:R-:W-:Y:S01]  /*68d0*/  LEA.HI.X.SX32 R9, R5, R243.reuse, 0x2, P1 ;  /* 0x000000f305097211 */ /* 0x080fe200008f16ff */
[C---:B------:R-:W-:Y:S01]  /*68e0*/  IMAD.IADD R5, R149.reuse, 0x1, R4 ;  /* 0x0000000195057824 */ /* 0x040fe200078e0204 */
[CC--:B--2---:R-:W-:Y:S03]  /*68f0*/  LEA R10, P1, R4.reuse, R242.reuse, 0x2 ;  /* 0x000000f2040a7211 */ /* 0x0c4fe600078210ff */
[----:B------:R1:W-:Y:S01]  /*6900*/  REDG.E.ADD.F32.FTZ.RN.STRONG.GPU desc[UR14][R8.64], R82 ;  /* 0x00000052080079a6 */ /* 0x0003e2000c10f38e */
[-C--:B------:R-:W-:Y:S01]  /*6910*/  LEA.HI.X.SX32 R11, R4, R243.reuse, 0x2, P1 ;  /* 0x000000f3040b7211 */ /* 0x080fe200008f16ff */
[----:B------:R-:W-:Y:S01]  /*6920*/  IMAD.IADD R4, R149, 0x1, R5 ;  /* 0x0000000195047824 */ /* 0x000fe200078e0205 */
[CC--:B------:R-:W-:Y:S03]  /*6930*/  LEA R12, P2, R5.reuse, R242.reuse, 0x2 ;  /* 0x000000f2050c7211 */ /* 0x0c0fe600078410ff */
[----:B------:R2:W-:Y:S01]  /*6940*/  REDG.E.ADD.F32.FTZ.RN.STRONG.GPU desc[UR14][R10.64], R83 ;  /* 0x000000530a0079a6 */ /* 0x0005e2000c10f38e */
[-C--:B------:R-:W-:Y:S01]  /*6950*/  LEA.HI.X.SX32 R13, R5, R243.reuse, 0x2, P2 ;  /* 0x000000f3050d7211 */ /* 0x080fe200010f16ff */
[C---:B---3--:R-:W-:Y:S02]  /*6960*/  IMAD.IADD R6, R149.reuse, 0x1, R4 ;  /* 0x0000000195067824 */ /* 0x048fe400078e0204 */
[C---:B------:R-:W-:Y:S01]  /*6970*/  VIADD R5, R148.reuse, 0x80 ;  /* 0x0000008094057836 */ /* 0x040fe20000000000 */
[----:B------:R-:W-:Y:S01]  /*6980*/  LDSM.16.MT88.4 R80, [R0+0x1e800] ;  /* 0x01e800000050783b */ /* 0x000fe20000004200 */
[----:B------:R-:W-:Y:S03]  /*6990*/  VIADD R148, R148, 0xa0 ;  /* 0x000000a094947836 */ /* 0x000fe60000000000 */
[----:B------:R-:W-:Y:S01]  /*69a0*/  REDG.E.ADD.F32.FTZ.RN.STRONG.GPU desc[UR14][R12.64], R76 ;  /* 0x0000004c0c0079a6 */ /* 0x000fe2000c10f38e */
[CC--:B-1----:R-:W-:Y:S04]  /*69b0*/  LEA R8, P1, R4.reuse, R242.reuse, 0x2 ;  /* 0x000000f204087211 */ /* 0x0c2fe800078210ff */
[-C--:B------:R-:W-:Y:S01]  /*69c0*/  LEA.HI.X.SX32 R9, R4, R243.reuse, 0x2, P1 ;  /* 0x000000f304097211 */ /* 0x080fe200008f16ff */
[C---:B------:R-:W-:Y:S01]  /*69d0*/  IMAD.IADD R4, R149.reuse, 0x1, R6 ;  /* 0x0000000195047824 */ /* 0x040fe200078e0206 */
[CC--:B--2---:R-:W-:Y:S03]  /*69e0*/  LEA R10, P1, R6.reuse, R242.reuse, 0x2 ;  /* 0x000000f2060a7211 */ /* 0x0c4fe600078210ff */
        /* <DEDUP_REMOVED lines=21> */
[----:B------:R-:W-:Y:S04]  /*6b40*/  LDSM.16.MT88.4 R84, [R183+0x2800] ;  /* 0x00280000b754783b */ /* 0x000fe80000004200 */
        /* <DEDUP_REMOVED lines=12> */
[C---:B------:R-:W-:Y:S03]  /*6c10*/  IMAD.IADD R5, R149.reuse, 0x1, R4 ;  /* 0x0000000195057824 */ /* 0x040fe600078e0204 */
        /* <DEDUP_REMOVED lines=8> */
[----:B---3--:R-:W-:Y:S01]  /*6ca0*/  IMAD.IADD R6, R149, 0x1, R5 ;  /* 0x0000000195067824 */ /* 0x008fe200078e0205 */
[-C--:B------:R-:W-:Y:S03]  /*6cb0*/  LEA R12, P1, R5, R242.reuse, 0x2 ;  /* 0x000000f2050c7211 */ /* 0x080fe600078210ff */
        /* <DEDUP_REMOVED lines=10> */
[----:B------:R-:W-:Y:S02]  /*6d60*/  ISETP.GT.AND P3, PT, R237, RZ, PT ;  /* 0x000000ffed00720c */ /* 0x000fe40003f64270 */
[----:B------:R-:W-:Y:S01]  /*6d70*/  @P6 IADD3 R219, P2, R219, -0x100, RZ ;  /* 0xffffff00dbdb6810 */ /* 0x000fe20007f5e0ff */
[----:B------:R-:W-:Y:S03]  /*6d80*/  REDG.E.ADD.F32.FTZ.RN.STRONG.GPU desc[UR14][R16.64], R93 ;  /* 0x0000005d100079a6 */ /* 0x000fe6000c10f38e */
[----:B------:R-:W-:Y:S01]  /*6d90*/  @P6 IADD3.X R218, R218, -0x1, RZ, P2, !PT ;  /* 0xffffffffdada6810 */ /* 0x000fe200017fe4ff */
        /* <DEDUP_REMOVED lines=40> */
[----:B------:R4:W4:Y:S05]  /*7020*/  LDSM.16.MT88.4 R72, [R183+0x5800] ;  /* 0x00580000b748783b */ /* 0x00092a0000004200 */
        /* <DEDUP_REMOVED lines=18> */
[----:B------:R-:W-:Y:S01]  /*7150*/  VIADD R237, R237, 0xffffffff ;  /* 0xffffffffeded7836 */ /* 0x000fe20000000000 */
[C---:B------:R-:W-:Y:S05]  /*7160*/  HMMA.16816.F32 R112, R76.reuse, R82, R112 ;  /* 0x000000524c70723c */ /* 0x040fea0000001870 */
[----:B------:R-:W-:Y:S01]  /*7170*/  @P1 VIADD R4, R183, 0x6000 ;  /* 0x00006000b7041836 */ /* 0x000fe20000000000 */
[-C--:B------:R-:W-:Y:S05]  /*7180*/  HMMA.16816.F32 R116, R76, R92.reuse, R116 ;  /* 0x0000005c4c74723c */ /* 0x080fea0000001874 */
[----:B----4-:R-:W-:Y:S01]  /*7190*/  IMAD.MOV.U32 R183, RZ, RZ, R4 ;  /* 0x000000ffffb77224 */ /* 0x010fe200078e0004 */
        /* <DEDUP_REMOVED lines=9> */
[----:B------:R-:W-:Y:S11]  /*7230*/  @P3 BRA `(.L_x_1070) ;  /* 0xffffffc400103947 */ /* 0x000ff6000383ffff */
[----:B------:R-:W-:Y:S01]  /*7240*/  BAR.SYNC.DEFER_BLOCKING 0x0 ;  /* 0x0000000000007b1d */ /* 0x000fe20000010000 */
[----:B------:R-:W-:-:S05]  /*7250*/  ISETP.NE.AND P0, PT, R240, -0x1, PT ;  /* 0xfffffffff000780c */ /* 0x000fca0003f05270 */
[----:B------:R-:W-:Y:S01]  /*7260*/  ULDC UR4, c[0x0][0x390] ;  /* 0x0000e40000047ab9 */ /* 0x000fe20000000800 */
[----:B------:R-:W-:Y:S01]  /*7270*/  ULDC UR6, c[0x0][0x38c] ;  /* 0x0000e30000067ab9 */ /* 0x000fe20000000800 */
        /* <DEDUP_REMOVED lines=71> */
[----:B------:R-:W-:Y:S01]  /*76f0*/  STS [R212+0x1000], R104 ;  /* 0x00100068d4007388 */ /* 0x000fe20000000800 */
        /* <DEDUP_REMOVED lines=76> */
[----:B------:R-:W-:Y:S01]  /*7bc0*/  F2FP.F16.F32.PACK_AB R48, R49, R48 ;  /* 0x000000303130723e */ /* 0x000fe200000000ff */
[----:B------:R-:W1:Y:S01]  /*7bd0*/  @P0 LDC.64 R4, c[0x0][0x458] ;  /* 0x00011600ff040b82 */ /* 0x000e620000000a00 */
[----:B------:R-:W-:Y:S01]  /*7be0*/  F2FP.F16.F32.PACK_AB R50, R51, R50 ;  /* 0x000000323332723e */ /* 0x000fe200000000ff */
[----:B------:R-:W-:Y:S01]  /*7bf0*/  STS [R212+0x6000], R20 ;  /* 0x00600014d4007388 */ /* 0x000fe20000000800 */
[----:B------:R-:W-:Y:S01]  /*7c00*/  F2FP.F16.F32.PACK_AB R40, R41, R40 ;  /* 0x000000282928723e */ /* 0x000fe200000000ff */
[----:B------:R-:W-:Y:S01]  /*7c10*/  FMUL.FTZ R56, R56, UR6 ;  /* 0x0000000638387c20 */ /* 0x000fe20008410000 */
[----:B------:R-:W-:Y:S01]  /*7c20*/  F2FP.F16.F32.PACK_AB R42, R43, R42 ;  /* 0x0000002a2b2a723e */ /* 0x000fe200000000ff */
[----:B------:R-:W-:Y:S01]  /*7c30*/  STS [R212+0x6400], R22 ;  /* 0x00640016d4007388 */ /* 0x000fe20000000800 */
[----:B------:R-:W-:Y:S01]  /*7c40*/  F2FP.F16.F32.PACK_AB R44, R45, R44 ;  /* 0x0000002c2d2c723e */ /* 0x000fe200000000ff */
[----:B------:R-:W2:Y:S01]  /*7c50*/  @P0 LDC.64 R6, c[0x0][0x450] ;  /* 0x00011400ff060b82 */ /* 0x000ea20000000a00 */
[----:B------:R-:W-:Y:S01]  /*7c60*/  F2FP.F16.F32.PACK_AB R46, R47, R46 ;  /* 0x0000002e2f2e723e */ /* 0x000fe200000000ff */
[----:B------:R-:W-:Y:S01]  /*7c70*/  STS [R211+0x6000], R32 ;  /* 0x00600020d3007388 */ /* 0x000fe20000000800 */
[----:B------:R-:W-:Y:S01]  /*7c80*/  F2FP.F16.F32.PACK_AB R52, R53, R52 ;  /* 0x000000343534723e */ /* 0x000fe200000000ff */
[----:B------:R-:W-:Y:S01]  /*7c90*/  FMUL.FTZ R57, R57, UR6 ;  /* 0x0000000639397c20 */ /* 0x000fe20008410000 */
        /* <DEDUP_REMOVED lines=10> */
[CC--:B------:R-:W-:Y:S01]  /*7d40*/  @P0 IADD3 R8, R239.reuse, R240.reuse, RZ ;  /* 0x000000f0ef080210 */ /* 0x0c0fe20007ffe0ff */
[----:B------:R-:W-:Y:S01]  /*7d50*/  FMUL.FTZ R10, R62, UR6 ;  /* 0x000000063e0a7c20 */ /* 0x000fe20008410000 */
[----:B------:R-:W-:Y:S01]  /*7d60*/  @P0 IADD3 R9, R239, R240, RZ ;  /* 0x000000f0ef090210 */ /* 0x000fe20007ffe0ff */
[----:B------:R-:W-:Y:S01]  /*7d70*/  STS [R211+0x7000], R28 ;  /* 0x0070001cd3007388 */ /* 0x000fe20000000800 */
[----:B------:R-:W-:Y:S01]  /*7d80*/  FMUL.FTZ R63, R63, UR6 ;  /* 0x000000063f3f7c20 */ /* 0x000fe20008410000 */
[----:B-1----:R-:W-:Y:S01]  /*7d90*/  @P0 IMAD.WIDE.U32 R12, R8, R4, RZ ;  /* 0x00000004080c0225 */ /* 0x002fe200078e00ff */
[----:B------:R-:W-:Y:S01]  /*7da0*/  F2FP.F16.F32.PACK_AB R11, R61, R11 ;  /* 0x0000000b3d0b723e */ /* 0x000fe200000000ff */
[----:B------:R-:W-:Y:S02]  /*7db0*/  STS [R211+0x7400], R30 ;  /* 0x0074001ed3007388 */ /* 0x000fe40000000800 */
[----:B------:R-:W-:-:S02]  /*7dc0*/  F2FP.F16.F32.PACK_AB R10, R63, R10 ;  /* 0x0000000a3f0a723e */ /* 0x000fc400000000ff */
[----:B------:R-:W-:Y:S01]  /*7dd0*/  STS [R212+0x8000], R36 ;  /* 0x00800024d4007388 */ /* 0x000fe20000000800 */
[----:B------:R-:W-:-:S03]  /*7de0*/  @P0 MOV R57, R12 ;  /* 0x0000000c00390202 */ /* 0x000fc60000000f00 */
        /* <DEDUP_REMOVED lines=12> */
[----:B--2---:R-:W-:-:S03]  /*7eb0*/  @P0 IMAD R44, R9, R7, RZ ;  /* 0x00000007092c0224 */ /* 0x004fc600078e02ff */
[----:B------:R1:W-:Y:S02]  /*7ec0*/  STS [R212+0xb000], R56 ;  /* 0x00b00038d4007388 */ /* 0x0003e40000000800 */
[----:B-1----:R-:W-:Y:S02]  /*7ed0*/  @P0 IMAD R56, R8, R5, RZ ;  /* 0x0000000508380224 */ /* 0x002fe400078e02ff */
[----:B------:R-:W-:-:S03]  /*7ee0*/  @P0 IMAD.WIDE.U32 R8, R9, R6, RZ ;  /* 0x0000000609080225 */ /* 0x000fc600078e00ff */
[----:B------:R-:W-:Y:S02]  /*7ef0*/  @P0 IADD3 R56, R13, R56, RZ ;  /* 0x000000380d380210 */ /* 0x000fe40007ffe0ff */
        /* <DEDUP_REMOVED lines=15> */
.L_x_1071:
        /* <DEDUP_REMOVED lines=13> */
.L_x_1072:
[----:B------:R1:W-:Y:S01]  /*80c0*/  STS [R211+0xb000], R11 ;  /* 0x00b0000bd3007388 */ /* 0x0003e20000000800 */
[C---:B------:R-:W-:Y:S01]  /*80d0*/  IMAD.SHL.U32 R60, R209.reuse, 0x40, RZ ;  /* 0x00000040d13c7824 */ /* 0x040fe200078e00ff */
[--C-:B------:R-:W-:Y:S01]  /*80e0*/  SHF.R.S32.HI R65, RZ, 0x1f, R202.reuse ;  /* 0x0000001fff417819 */ /* 0x100fe200000114ca */
[----:B------:R-:W-:Y:S01]  /*80f0*/  IMAD.MOV.U32 R64, RZ, RZ, R202 ;  /* 0x000000ffff407224 */ /* 0x000fe200078e00ca */
        /* <DEDUP_REMOVED lines=17> */
[----:B------:R-:W-:Y:S01]  /*8210*/  IMAD.WIDE.U32 R66, R205, UR6, R66 ;  /* 0x00000006cd427c25 */ /* 0x000fe2000f8e0042 */
[----:B------:R1:W2:Y:S04]  /*8220*/  LDS.128 R40, [R210+0x13000] ;  /* 0x01300000d2287984 */ /* 0x0002a80000000c00 */
[----:B------:R-:W-:Y:S01]  /*8230*/  IADD3 R61, R67, R44, RZ ;  /* 0x0000002c433d7210 */ /* 0x000fe20007ffe0ff */
        /* <DEDUP_REMOVED lines=28> */
.L_x_1074:
[----:B------:R-:W-:Y:S05]  /*8400*/  BSYNC B0 ;  /* 0x0000000000007941 */ /* 0x000fea0003800000 */
.L_x_1073:
        /* <DEDUP_REMOVED lines=20> */
.L_x_1076:
[----:B------:R-:W-:Y:S05]  /*8550*/  BSYNC B0 ;  /* 0x0000000000007941 */ /* 0x000fea0003800000 */
.L_x_1075:
        /* <DEDUP_REMOVED lines=23> */
[----:B---3--:R-:W-:-:S04]  /*86d0*/  LEA R36, P4, R34, UR6, 0x1 ;  /* 0x0000000622247c11 */ /* 0x008fc8000f8808ff */
[----:B------:R-:W-:-:S05]  /*86e0*/  LEA.HI.X R37, R34, UR7, R7, 0x1, P4 ;  /* 0x0000000722257c11 */ /* 0x000fca000a0f0c07 */
[----:B-1----:R2:W-:Y:S04]  /*86f0*/  @!P2 STG.E.128 desc[UR14][R36.64], R28 ;  /* 0x0000001c2400a986 */ /* 0x0025e8000c101d0e */
[----:B------:R2:W-:Y:S04]  /*8700*/  @!P1 STG.E.128 desc[UR14][R36.64+0x80], R20 ;  /* 0x0000801424009986 */ /* 0x0005e8000c101d0e */
[----:B------:R2:W-:Y:S02]  /*8710*/  @!P0 STG.E.128 desc[UR14][R36.64+0x100], R12 ;  /* 0x0001000c24008986 */ /* 0x0005e4000c101d0e */
.L_x_1078:
[----:B------:R-:W-:Y:S05]  /*8720*/  BSYNC B0 ;  /* 0x0000000000007941 */ /* 0x000fea0003800000 */
.L_x_1077:
[----:B------:R-:W-:Y:S05]  /*8730*/  @P3 BRA `(.L_x_1079) ;  /* 0x0000000800883947 */ /* 0x000fea0003800000 */
[----:B-12---:R-:W-:Y:S01]  /*8740*/  IADD3 R12, P0, R200, 0x20, RZ ;  /* 0x00000020c80c7810 */ /* 0x006fe20007f1e0ff */
[----:B------:R-:W-:Y:S01]  /*8750*/  IMAD.MOV.U32 R14, RZ, RZ, R32 ;  /* 0x000000ffff0e7224 */ /* 0x000fe200078e0020 */
        /* <DEDUP_REMOVED lines=18> */
.L_x_1049:
[----:B------:R-:W-:Y:S01]  /*8880*/  ISETP.NE.AND P0, PT, R240, -0x1, PT ;  /* 0xfffffffff000780c */ /* 0x000fe20003f05270 */
[----:B------:R-:W-:-:S05]  /*8890*/  IMAD.SHL.U32 R11, R209, 0x40, RZ ;  /* 0x00000040d10b7824 */ /* 0x000fca00078e00ff */
[----:B------:R-:W-:-:S07]  /*88a0*/  SHF.R.S32.HI R10, RZ, 0x1f, R11 ;  /* 0x0000001fff0a7819 */ /* 0x000fce000001140b */
[----:B------:R-:W1:Y:S01]  /*88b0*/  @P0 LDC.64 R4, c[0x0][0x458] ;  /* 0x00011600ff040b82 */ /* 0x000e620000000a00 */
[CC--:B------:R-:W-:Y:S02]  /*88c0*/  @P0 IADD3 R16, R239.reuse, R240.reuse, RZ ;  /* 0x000000f0ef100210 */ /* 0x0c0fe40007ffe0ff */
[----:B------:R-:W-:-:S05]  /*88d0*/  @P0 IADD3 R8, R239, R240, RZ ;  /* 0x000000f0ef080210 */ /* 0x000fca0007ffe0ff */
[----:B------:R-:W2:Y:S01]  /*88e0*/  @P0 LDC.64 R6, c[0x0][0x450] ;  /* 0x00011400ff060b82 */ /* 0x000ea20000000a00 */
[C---:B-1----:R-:W-:Y:S02]  /*88f0*/  @P0 IMAD R14, R16.reuse, R5, RZ ;  /* 0x00000005100e0224 */ /* 0x042fe400078e02ff */
[----:B------:R-:W-:-:S04]  /*8900*/  @P0 IMAD.WIDE.U32 R16, R16, R4, RZ ;  /* 0x0000000410100225 */ /* 0x000fc800078e00ff */
[----:B------:R-:W-:Y:S01]  /*8910*/  @P0 IMAD.MOV.U32 R15, RZ, RZ, R16 ;  /* 0x000000ffff0f0224 */ /* 0x000fe200078e0010 */
        /* <DEDUP_REMOVED lines=18> */
.L_x_1080:
        /* <DEDUP_REMOVED lines=13> */
.L_x_1081:
[----:B------:R-:W-:Y:S01]  /*8b10*/  IMAD R238, R209, -0x40, R238 ;  /* 0xffffffc0d1ee7824 */ /* 0x000fe200078e02ee */
[----:B------:R-:W-:Y:S01]  /*8b20*/  SHF.R.S32.HI R8, RZ, 0x1f, R205 ;  /* 0x0000001fff087819 */ /* 0x000fe200000114cd */
[-C--:B------:R-:W-:Y:S01]  /*8b30*/  IMAD R9, R10, R6.reuse, RZ ;  /* 0x000000060a097224 */ /* 0x080fe200078e02ff */
[----:B------:R-:W-:Y:S01]  /*8b40*/  ULDC.64 UR6, c[0x0][0x468] ;  /* 0x00011a0000067ab9 */ /* 0x000fe20000000a00 */
[C---:B------:R-:W-:Y:S01]  /*8b50*/  IMAD.WIDE.U32 R16, R11.reuse, R6, R202 ;  /* 0x000000060b107225 */ /* 0x040fe200078e00ca */
[C---:B------:R-:W-:Y:S01]  /*8b60*/  ISETP.GE.AND P4, PT, R200.reuse, R238, PT ;  /* 0x000000eec800720c */ /* 0x040fe20003f86270 */
[----:B------:R-:W-:Y:S02]  /*8b70*/  BSSY B0, `(.L_x_1082) ;  /* 0x000001a000007945 */ /* 0x000fe40003800000 */
[----:B------:R-:W-:Y:S01]  /*8b80*/  IMAD R9, R11, R7, R9 ;  /* 0x000000070b097224 */ /* 0x000fe200078e0209 */
[----:B------:R-:W-:Y:S02]  /*8b90*/  IADD3 R16, P0, R13, R16, RZ ;  /* 0x000000100d107210 */ /* 0x000fe40007f1e0ff */
[----:B------:R-:W-:-:S02]  /*8ba0*/  IADD3 R13, R200, 0x20, RZ ;  /* 0x00000020c80d7810 */ /* 0x000fc40007ffe0ff */
[----:B------:R-:W-:Y:S01]  /*8bb0*/  IADD3.X R17, R12, R17, R9, P0, !PT ;  /* 0x000000110c117210 */ /* 0x000fe200007fe409 */
[----:B------:R-:W-:Y:S01]  /*8bc0*/  IMAD R9, R8, UR6, RZ ;  /* 0x0000000608097c24 */ /* 0x000fe2000f8e02ff */
[----:B------:R-:W-:-:S03]  /*8bd0*/  ISETP.GE.AND P3, PT, R13, R238, PT ;  /* 0x000000ee0d00720c */ /* 0x000fc60003f66270 */
        /* <DEDUP_REMOVED lines=19> */
.L_x_1083:
[----:B------:R-:W-:Y:S05]  /*8d10*/  BSYNC B0 ;  /* 0x0000000000007941 */ /* 0x000fea0003800000 */
.L_x_1082:
        /* <DEDUP_REMOVED lines=19> */
.L_x_1085:
[----:B------:R-:W-:Y:S05]  /*8e50*/  BSYNC B0 ;  /* 0x0000000000007941 */ /* 0x000fea0003800000 */
.L_x_1084:
        /* <DEDUP_REMOVED lines=28> */
.L_x_1087:
[----:B------:R-:W-:Y:S05]  /*9020*/  BSYNC B0 ;  /* 0x0000000000007941 */ /* 0x000fea0003800000 */
.L_x_1086:
        /* <DEDUP_REMOVED lines=19> */
.L_x_1079:
[----:B------:R-:W-:Y:S05]  /*9160*/  BSYNC B1 ;  /* 0x0000000000017941 */ /* 0x000fea0003800000 */
.L_x_1044:
[----:B-1-34-:R-:W1:Y:S02]  /*9170*/  LDC R4, c[0x0][0xc] ;  /* 0x00000300ff047b82 */ /* 0x01ae640000000800 */
[----:B-1----:R-:W-:-:S04]  /*9180*/  IADD3 R209, R4, R209, RZ ;  /* 0x000000d104d17210 */ /* 0x002fc80007ffe0ff */
[----:B------:R-:W-:-:S13]  /*9190*/  ISETP.GE.AND P0, PT, R209, UR12, PT ;  /* 0x0000000cd1007c0c */ /* 0x000fda000bf06270 */
[----:B------:R-:W-:Y:S05]  /*91a0*/  @P0 BRA `(.L_x_1088) ;  /* 0x0000000000040947 */ /* 0x000fea0003800000 */
[----:B------:R-:W-:Y:S05]  /*91b0*/  BRA `(.L_x_1089) ;  /* 0xffffff7400c87947 */ /* 0x000fea000383ffff */
.L_x_1088:
[----:B------:R-:W-:Y:S05]  /*91c0*/  EXIT ;  /* 0x000000000000794d */ /* 0x000fea0003800000 */
.L_x_1090:
        /* <DEDUP_REMOVED lines=11> */
.L_x_1610:


//--------------------- .text._ZN5flash44flash_bwd_dq_dk_dv_loop_seqk_parallel_kernelI23Flash_bwd_kernel_traitsILi192ELi64ELi64ELi8ELi4ELi2ELi2ELb0ELb0EN7cutlass6half_tE19Flash_kernel_traitsILi192ELi64ELi64ELi8ES3_EELb0ELb0ELb0ELb0ELb0ELb0ELb1EEEvNS_16Flash_bwd_paramsE --------------------------
	.section	.text._ZN5flash44flash_bwd_dq_dk_dv_loop_seqk_parallel_kernelI23Flash_bwd_kernel_traitsILi192ELi64ELi64ELi8ELi4ELi2ELi2ELb0ELb0EN7cutlass6half_tE19Flash_kernel_traitsILi192ELi64ELi64ELi8ES3_EELb0ELb0ELb0ELb0ELb0ELb0ELb1EEEvNS_16Flash_bwd_paramsE,"ax",@progbits
	.align	128
        .global         _ZN5flash44flash_bwd_dq_dk_dv_loop_seqk_parallel_kernelI23Flash_bwd_kernel_traitsILi192ELi64ELi64ELi8ELi4ELi2ELi2ELb0ELb0EN7cutlass6half_tE19Flash_kernel_traitsILi192ELi64ELi64ELi8ES3_EELb0ELb0ELb0ELb0ELb0ELb0ELb1EEEvNS_16Flash_bwd_paramsE
        .type           _ZN5flash44flash_bwd_dq_dk_dv_loop_seqk_parallel_kernelI23Flash_bwd_kernel_traitsILi192ELi64ELi64ELi8ELi4ELi2ELi2ELb0ELb0EN7cutlass6half_tE19Flash_kernel_traitsILi192ELi64ELi64ELi8ES3_EELb0ELb0ELb0ELb0ELb0ELb0ELb1EEEvNS_16Flash_bwd_paramsE,@function
        .size           _ZN5flash44flash_bwd_dq_dk_dv_loop_seqk_parallel_kernelI23Flash_bwd_kernel_traitsILi192ELi64ELi64ELi8ELi4ELi2ELi2ELb0ELb0EN7cutlass6half_tE19Flash_kernel_traitsILi192ELi64ELi64ELi8ES3_EELb0ELb0ELb0ELb0ELb0ELb0ELb1EEEvNS_16Flash_bwd_paramsE,(.L_x_1611 - _ZN5flash44flash_bwd_dq_dk_dv_loop_seqk_parallel_kernelI23Flash_bwd_kernel_traitsILi192ELi64ELi64ELi8ELi4ELi2ELi2ELb0ELb0EN7cutlass6half_tE19Flash_kernel_traitsILi192ELi64ELi64ELi8ES3_EELb0ELb0ELb0ELb0ELb0ELb0ELb1EEEvNS_16Flash_bwd_paramsE)
        .other          _ZN5flash44flash_bwd_dq_dk_dv_loop_seqk_parallel_kernelI23Flash_bwd_kernel_traitsILi192ELi64ELi64ELi8ELi4ELi2ELi2ELb0ELb0EN7cutlass6half_tE19Flash_kernel_traitsILi192ELi64ELi64ELi8ES3_EELb0ELb0ELb0ELb0ELb0ELb0ELb1EEEvNS_16Flash_bwd_paramsE,@"STO_CUDA_ENTRY STV_DEFAULT"
_ZN5flash44flash_bwd_dq_dk_dv_loop_seqk_parallel_kernelI23Flash_bwd_kernel_traitsILi192ELi64ELi64ELi8ELi4ELi2ELi2ELb0ELb0EN7cutlass6half_tE19Flash_kernel_traitsILi192ELi64ELi64ELi8ES3_EELb0ELb0ELb0ELb0ELb0ELb0ELb1EEEvNS_16Flash_bwd_paramsE:
.text._ZN5flash44flash_bwd_dq_dk_dv_loop_seqk_parallel_kernelI23Flash_bwd_kernel_traitsILi192ELi64ELi64ELi8ELi4ELi2ELi2ELb0ELb0EN7cutlass6half_tE19Flash_kernel_traitsILi192ELi64ELi64ELi8ES3_EELb0ELb0ELb0ELb0ELb0ELb0ELb1EEEvNS_16Flash_bwd_paramsE:
        /* <DEDUP_REMOVED lines=147> */
.L_x_1137:
        /* <DEDUP_REMOVED lines=46> */
.L_x_1091:
        /* <DEDUP_REMOVED lines=128> */
.L_x_1093:
        /* <DEDUP_REMOVED lines=13> */
.L_x_1094:
        /* <DEDUP_REMOVED lines=10> */
.L_x_1095:
[----:B------:R-:W-:-:S04]  /*1580*/  IMAD R4, R206, R20, R218 ;  /* 0x00000014ce047224 */ /* 0x000fc800078e02da */
[----:B------:R-:W-:-:S07]  /*1590*/  IMAD R27, R4, R27, RZ ;  /* 0x0000001b041b7224 */ /* 0x000fce00078e02ff */
.L_x_1096:
        /* <DEDUP_REMOVED lines=92> */
.L_x_1099:
[----:B------:R-:W-:Y:S05]  /*1b60*/  BSYNC B0 ;  /* 0x0000000000007941 */ /* 0x000fea0003800000 */
.L_x_1098:
        /* <DEDUP_REMOVED lines=42> */
.L_x_1101:
[----:B------:R-:W-:Y:S05]  /*1e10*/  BSYNC B0 ;  /* 0x0000000000007941 */ /* 0x000fea0003800000 */
.L_x_1100:
        /* <DEDUP_REMOVED lines=16> */
.L_x_1103:
        /* <DEDUP_REMOVED lines=29> */
.L_x_1104:
[----:B------:R-:W-:Y:S05]  /*20f0*/  BSYNC B0 ;  /* 0x0000000000007941 */ /* 0x000fea0003800000 */
.L_x_1102:
        /* <DEDUP_REMOVED lines=17> */
.L_x_1106:
        /* <DEDUP_REMOVED lines=37> */
.L_x_1107:
[----:B------:R-:W-:Y:S05]  /*2460*/  BSYNC B0 ;  /* 0x0000000000007941 */ /* 0x000fea0003800000 */
.L_x_1105:
        /* <DEDUP_REMOVED lines=59> */
.L_x_1109:
[----:B------:R-:W-:Y:S05]  /*2820*/  BSYNC B0 ;  /* 0x0000000000007941 */ /* 0x000fea0003800000 */
.L_x_1108:
        /* <DEDUP_REMOVED lines=41> */
.L_x_1111:
[----:B------:R-:W-:Y:S05]  /*2ac0*/  BSYNC B0 ;  /* 0x0000000000007941 */ /* 0x000fea0003800000 */
.L_x_1110:
        /* <DEDUP_REMOVED lines=52> */
.L_x_1113:
[----:B------:R-:W-:Y:S05]  /*2e10*/  BSYNC B0 ;  /* 0x0000000000007941 */ /* 0x000fea0003800000 */
.L_x_1112:
        /* <DEDUP_REMOVED lines=42> */
.L_x_1115:
[----:B------:R-:W-:Y:S05]  /*30c0*/  BSYNC B0 ;  /* 0x0000000000007941 */ /* 0x000fea0003800000 */
.L_x_1114:
[----:B-1----:R-:W-:Y:S01]  /*30d0*/  VIADD R2, R242, 0x40 ;  /* 0x00000040f2027836 */ /* 0x002fe20000000000 */
[----:B------:R-:W1:Y:S01]  /*30e0*/  LDC R229, c[0x0][0x270] ;  /* 0x00009c00ffe57b82 */ /* 0x000e620000000800 */
[----:B------:R-:W-:Y:S01]  /*30f0*/  IMAD.MOV.U32 R194, RZ, RZ, 0x20 ;  /* 0x00000020ffc27424 */ /* 0x000fe200078e00ff */
[----:B------:R-:W-:Y:S01]  /*3100*/  ULDC UR4, c[0x0][0x2d0] ;  /* 0x0000b40000047ab9 */ /* 0x000fe20000000800 */
[----:B------:R-:W-:Y:S01]  /*3110*/  IMAD.MOV.U32 R193, RZ, RZ, 0x40 ;  /* 0x00000040ffc17424 */ /* 0x000fe200078e00ff */
[----:B------:R-:W-:Y:S01]  /*3120*/  ISETP.GE.AND P0, PT, R2, R243, PT ;  /* 0x000000f30200720c */ /* 0x000fe20003f06270 */
[----:B------:R-:W-:Y:S01]  /*3130*/  VIADD R196, R204, 0x3000 ;  /* 0x00003000ccc47836 */ /* 0x000fe20000000000 */
[----:B------:R-:W-:Y:S01]  /*3140*/  ULDC UR6, c[0x0][0x2dc] ;  /* 0x0000b70000067ab9 */ /* 0x000fe20000000800 */
        /* <DEDUP_REMOVED lines=63> */
[----:B------:R1:W5:Y:S04]  /*3540*/  @!P5 LDG.E R239, desc[UR14][R10.64+0x20] ;  /* 0x0000200e0aefd981 */ /* 0x000368000c1e1900 */
[----:B------:R-:W0:Y:S02]  /*3550*/  LDGDEPBAR ;  /* 0x00000000000079af */ /* 0x000e240000000000 */
.L_x_1118:
[----:B------:R-:W0:Y:S01]  /*3560*/  LDGDEPBAR ;  /* 0x00000000000079af */ /* 0x000e220000000000 */
[----:B------:R-:W-:Y:S01]  /*3570*/  IADD3 R150, R196, R194, RZ ;  /* 0x000000c2c4967210 */ /* 0x000fe20007ffe0ff */
[----:B-----5:R-:W-:Y:S01]  /*3580*/  FMUL.FTZ R173, R238, 1.4426950216293334961 ;  /* 0x3fb8aa3beead7820 */ /* 0x020fe20000410000 */
[-C--:B------:R-:W-:Y:S02]  /*3590*/  IADD3 R149, R196, R193.reuse, RZ ;  /* 0x000000c1c4957210 */ /* 0x080fe40007ffe0ff */
[----:B------:R-:W-:Y:S02]  /*35a0*/  IADD3 R148, R150, R193, RZ ;  /* 0x000000c196947210 */ /* 0x000fe40007ffe0ff */
[----:B------:R-:W-:Y:S02]  /*35b0*/  FSETP.NEU.FTZ.AND P1, PT, R238, -INF , PT ;  /* 0xff800000ee00780b */ /* 0x000fe40003f3d000 */
[----:B------:R-:W-:Y:S02]  /*35c0*/  ISETP.GE.AND P6, PT, R241, 0x1, PT ;  /* 0x00000001f100780c */ /* 0x000fe40003fc6270 */
[----:B------:R-:W-:Y:S02]  /*35d0*/  FSEL R173, R173, RZ, P1 ;  /* 0x000000ffadad7208 */ /* 0x000fe40000800000 */
[----:B------:R-:W-:Y:S01]  /*35e0*/  FSETP.NEU.FTZ.AND P1, PT, R239, -INF , PT ;  /* 0xff800000ef00780b */ /* 0x000fe20003f3d000 */
[----:B------:R-:W-:Y:S04]  /*35f0*/  DEPBAR.LE SB0, 0x0 ;  /* 0x000080000000791a */ /* 0x000fe80000000000 */
[----:B------:R-:W-:Y:S06]  /*3600*/  BAR.SYNC.DEFER_BLOCKING 0x0 ;  /* 0x0000000000007b1d */ /* 0x000fec0000010000 */
[----:B------:R-:W-:Y:S05]  /*3610*/  LDSM.16.M88.4 R16, [R196] ;  /* 0x00000000c410783b */ /* 0x000fea0000000200 */
[----:B-1----:R-:W1:Y:S05]  /*3620*/  LDSM.16.M88.4 R8, [R202+UR5+0x12000] ;  /* 0x01200005ca08783b */ /* 0x002e6a0008000200 */
[----:B------:R-:W2:Y:S05]  /*3630*/  LDSM.16.M88.4 R68, [R202+UR5+0x12800] ;  /* 0x01280005ca44783b */ /* 0x000eaa0008000200 */
[----:B------:R-:W-:Y:S05]  /*3640*/  LDSM.16.M88.4 R72, [R150] ;  /* 0x000000009648783b */ /* 0x000fea0000000200 */
[----:B------:R-:W3:Y:S05]  /*3650*/  LDSM.16.M88.4 R76, [R201] ;  /* 0x00000000c94c783b */ /* 0x000eea0000000200 */
[----:B------:R-:W4:Y:S05]  /*3660*/  LDSM.16.M88.4 R80, [R201+0x800] ;  /* 0x00080000c950783b */ /* 0x000f2a0000000200 */
[----:B------:R-:W-:Y:S05]  /*3670*/  LDSM.16.M88.4 R84, [R149] ;  /* 0x000000009554783b */ /* 0x000fea0000000200 */
[----:B------:R-:W4:Y:S05]  /*3680*/  LDSM.16.M88.4 R88, [R200] ;  /* 0x00000000c858783b */ /* 0x000f2a0000000200 */
[----:B------:R-:W-:Y:S01]  /*3690*/  LDSM.16.M88.4 R92, [R148] ;  /* 0x00000000945c783b */ /* 0x000fe20000000200 */
[C---:B-1----:R-:W-:Y:S04]  /*36a0*/  HMMA.16816.F32 R4, R16.reuse, R8, RZ ;  /* 0x000000081004723c */ /* 0x042fe800000018ff */
[----:B------:R-:W-:Y:S02]  /*36b0*/  LDSM.16.M88.4 R96, [R199] ;  /* 0x00000000c760783b */ /* 0x000fe40000000200 */
        /* <DEDUP_REMOVED lines=9> */
[----:B------:R-:W2:Y:S05]  /*3750*/  LDSM.16.M88.4 R72, [R199+0x800] ;  /* 0x00080000c748783b */ /* 0x000eaa0000000200 */
[C---:B------:R-:W-:Y:S01]  /*3760*/  HMMA.16816.F32 R4, R84.reuse, R88, R4 ;  /* 0x000000585404723c */ /* 0x040fe20000001804 */
[----:B------:R-:W3:Y:S05]  /*3770*/  LDSM.16.M88.4 R80, [R202+UR5+0x14000] ;  /* 0x01400005ca50783b */ /* 0x000eea0008000200 */
[C---:B------:R-:W-:Y:S01]  /*3780*/  HMMA.16816.F32 R8, R84.reuse, R90, R8 ;  /* 0x0000005a5408723c */ /* 0x040fe20000001808 */
[----:B------:R-:W-:Y:S05]  /*3790*/  LDSM.16.M88.4 R88, [R201+0x2000] ;  /* 0x00200000c958783b */ /* 0x000fea0000000200 */
[C---:B-1----:R-:W-:Y:S06]  /*37a0*/  HMMA.16816.F32 R12, R84.reuse, R68, R12 ;  /* 0x00000044540c723c */ /* 0x042fec000000180c */
[----:B------:R-:W-:Y:S01]  /*37b0*/  HMMA.16816.F32 R16, R84, R70, R16 ;  /* 0x000000465410723c */ /* 0x000fe20000001810 */
[----:B------:R-:W1:Y:S05]  /*37c0*/  LDSM.16.M88.4 R68, [R202+UR5+0x14800] ;  /* 0x01480005ca44783b */ /* 0x000e6a0008000200 */
[C---:B------:R-:W-:Y:S01]  /*37d0*/  HMMA.16816.F32 R4, R92.reuse, R96, R4 ;  /* 0x000000605c04723c */ /* 0x040fe20000001804 */
[----:B------:R-:W4:Y:S05]  /*37e0*/  LDSM.16.M88.4 R84, [R150+0x2000] ;  /* 0x002000009654783b */ /* 0x000f2a0000000200 */
[C---:B------:R-:W-:Y:S01]  /*37f0*/  HMMA.16816.F32 R8, R92.reuse, R98, R8 ;  /* 0x000000625c08723c */ /* 0x040fe20000001808 */
[----:B------:R-:W-:Y:S05]  /*3800*/  LDSM.16.M88.4 R96, [R200+0x2000] ;  /* 0x00200000c860783b */ /* 0x000fea0000000200 */
[C---:B--2---:R-:W-:Y:S06]  /*3810*/  HMMA.16816.F32 R12, R92.reuse, R72, R12 ;  /* 0x000000485c0c723c */ /* 0x044fec000000180c */
[----:B------:R-:W-:Y:S01]  /*3820*/  HMMA.16816.F32 R16, R92, R74, R16 ;  /* 0x0000004a5c10723c */ /* 0x000fe20000001810 */
[----:B------:R-:W2:Y:S05]  /*3830*/  LDSM.16.M88.4 R72, [R201+0x2800] ;  /* 0x00280000c948783b */ /* 0x000eaa0000000200 */
[C---:B---3--:R-:W-:Y:S01]  /*3840*/  HMMA.16816.F32 R4, R76.reuse, R80, R4 ;  /* 0x000000504c04723c */ /* 0x048fe20000001804 */
[----:B------:R-:W3:Y:S05]  /*3850*/  LDSM.16.M88.4 R92, [R149+0x2000] ;  /* 0x00200000955c783b */ /* 0x000eea0000000200 */
[C---:B------:R-:W-:Y:S01]  /*3860*/  HMMA.16816.F32 R8, R76.reuse, R82, R8 ;  /* 0x000000524c08723c */ /* 0x040fe20000001808 */
[----:B------:R-:W-:Y:S05]  /*3870*/  LDSM.16.M88.4 R80, [R199+0x2000] ;  /* 0x00200000c750783b */ /* 0x000fea0000000200 */
[C---:B-1----:R-:W-:Y:S06]  /*3880*/  HMMA.16816.F32 R12, R76.reuse, R68, R12 ;  /* 0x000000444c0c723c */ /* 0x042fec000000180c */
[----:B------:R-:W-:Y:S01]  /*3890*/  HMMA.16816.F32 R16, R76, R70, R16 ;  /* 0x000000464c10723c */ /* 0x000fe20000001810 */
[----:B------:R-:W1:Y:S05]  /*38a0*/  LDSM.16.M88.4 R68, [R200+0x2800] ;  /* 0x00280000c844783b */ /* 0x000e6a0000000200 */
[C---:B----4-:R-:W-:Y:S01]  /*38b0*/  HMMA.16816.F32 R4, R84.reuse, R88, R4 ;  /* 0x000000585404723c */ /* 0x050fe20000001804 */
[----:B------:R-:W4:Y:S05]  /*38c0*/  LDSM.16.M88.4 R76, [R148+0x2000] ;  /* 0x00200000944c783b */ /* 0x000f2a0000000200 */
[C---:B------:R-:W-:Y:S01]  /*38d0*/  HMMA.16816.F32 R8, R84.reuse, R90, R8 ;  /* 0x0000005a5408723c */ /* 0x040fe20000001808 */
[----:B------:R-:W-:Y:S05]  /*38e0*/  LDSM.16.M88.4 R88, [R202+UR5+0x16000] ;  /* 0x01600005ca58783b */ /* 0x000fea0008000200 */
        /* <DEDUP_REMOVED lines=9> */
[----:B------:R-:W1:Y:S05]  /*3980*/  LDSM.16.M88.4 R68, [R202+UR5+0x16800] ;  /* 0x01680005ca44783b */ /* 0x000e6a0008000200 */
[C---:B----4-:R-:W-:Y:S01]  /*3990*/  HMMA.16816.F32 R4, R76.reuse, R80, R4 ;  /* 0x000000504c04723c */ /* 0x050fe20000001804 */
        /* <DEDUP_REMOVED lines=15> */
[C---:B------:R-:W-:Y:S06]  /*3a90*/  HMMA.16816.F32 R8, R92.reuse, R98, R8 ;  /* 0x000000625c08723c */ /* 0x040fec0000001808 */
[C---:B--2---:R-:W-:Y:S05]  /*3aa0*/  HMMA.16816.F32 R12, R92.reuse, R72, R12 ;  /* 0x000000485c0c723c */ /* 0x044fea000000180c */
[----:B------:R-:W-:Y:S01]  /*3ab0*/  LEA R99, R204, UR5, 0x1 ;  /* 0x00000005cc637c11 */ /* 0x000fe2000f8e08ff */
[----:B------:R-:W-:Y:S05]  /*3ac0*/  HMMA.16816.F32 R16, R92, R74, R16 ;  /* 0x0000004a5c10723c */ /* 0x000fea0000001810 */
[-C--:B------:R-:W-:Y:S01]  /*3ad0*/  IADD3 R98, R194, R99.reuse, RZ ;  /* 0x00000063c2627210 */ /* 0x080fe20007ffe0ff */
[C---:B---3--:R-:W-:Y:S05]  /*3ae0*/  HMMA.16816.F32 R4, R76.reuse, R80, R4 ;  /* 0x000000504c04723c */ /* 0x048fea0000001804 */
[C---:B------:R-:W-:Y:S01]  /*3af0*/  IADD3 R97, R193.reuse, R99, RZ ;  /* 0x00000063c1617210 */ /* 0x040fe20007ffe0ff */
[C---:B------:R-:W-:Y:S05]  /*3b00*/  HMMA.16816.F32 R8, R76.reuse, R82, R8 ;  /* 0x000000524c08723c */ /* 0x040fea0000001808 */
[----:B------:R-:W-:Y:S01]  /*3b10*/  IADD3 R96, R193, R98, RZ ;  /* 0x00000062c1607210 */ /* 0x000fe20007ffe0ff */
        /* <DEDUP_REMOVED lines=16> */
[----:B------:R-:W1:Y:S02]  /*3c20*/  MUFU.TANH R148, R4 ;  /* 0x0000000400947308 */ /* 0x000e640000002400 */
[----:B------:R-:W-:Y:S08]  /*3c30*/  HMMA.16816.F32 R16, R84, R70, R16 ;  /* 0x000000465410723c */ /* 0x000ff00000001810 */
[----:B------:R3:W4:Y:S03]  /*3c40*/  MUFU.TANH R150, R6 ;  /* 0x0000000600967308 */ /* 0x0007260000002400 */
[----:B--2---:R-:W-:Y:S04]  /*3c50*/  @P0 LEA R5, R221, R207, 0x6 ;  /* 0x000000cfdd050211 */ /* 0x004fe800078e30ff */
[CC--:B------:R-:W-:Y:S03]  /*3c60*/  @P0 ISETP.GE.AND P2, PT, R5.reuse, R243.reuse, PT ;  /* 0x000000f30500020c */ /* 0x0c0fe60003f46270 */
[----:B------:R2:W2:Y:S01]  /*3c70*/  MUFU.TANH R151, R7 ;  /* 0x0000000700977308 */ /* 0x0004a20000002400 */
[-C--:B-1----:R-:W-:Y:S02]  /*3c80*/  MOV R4, R148.reuse ;  /* 0x0000009400047202 */ /* 0x082fe40000000f00 */
[C---:B------:R-:W-:Y:S01]  /*3c90*/  @P0 FSEL R4, R148.reuse, -INF , !P2 ;  /* 0xff80000094040808 */ /* 0x040fe20005000000 */
[----:B------:R-:W-:Y:S01]  /*3ca0*/  FFMA.FTZ R148, -R148, R148, 1 ;  /* 0x3f80000094947423 */ /* 0x000fe20000010194 */
[----:B------:R-:W-:Y:S03]  /*3cb0*/  FMUL.FTZ R12, R12, UR8 ;  /* 0x000000080c0c7c20 */ /* 0x000fe60008410000 */
[--C-:B------:R-:W-:Y:S01]  /*3cc0*/  FFMA.FTZ R180, R4, UR7, -R173.reuse ;  /* 0x0000000704b47c23 */ /* 0x100fe200080108ad */
[----:B---3--:R-:W-:Y:S01]  /*3cd0*/  @P0 IADD3 R6, R5, 0x1, RZ ;  /* 0x0000000105060810 */ /* 0x008fe20007ffe0ff */
[----:B------:R-:W-:Y:S01]  /*3ce0*/  FMUL.FTZ R4, R239, 1.4426950216293334961 ;  /* 0x3fb8aa3bef047820 */ /* 0x000fe20000410000 */
[----:B------:R-:W1:Y:S01]  /*3cf0*/  MUFU.TANH R152, R8 ;  /* 0x0000000800987308 */ /* 0x000e620000002400 */
[----:B------:R-:W-:Y:S01]  /*3d00*/  FMUL.FTZ R14, R14, UR8 ;  /* 0x000000080e0e7c20 */ /* 0x000fe20008410000 */
[----:B------:R-:W-:Y:S01]  /*3d10*/  @P0 ISETP.GE.AND P3, PT, R6, R243, PT ;  /* 0x000000f30600020c */ /* 0x000fe20003f66270 */
[----:B------:R-:W-:Y:S01]  /*3d20*/  FMUL.FTZ R13, R13, UR8 ;  /* 0x000000080d0d7c20 */ /* 0x000fe20008410000 */
[-C--:B----4-:R-:W-:Y:S01]  /*3d30*/  MOV R6, R150.reuse ;  /* 0x0000009600067202 */ /* 0x090fe20000000f00 */
[----:B------:R-:W-:Y:S01]  /*3d40*/  FMUL.FTZ R15, R15, UR8 ;  /* 0x000000080f0f7c20 */ /* 0x000fe20008410000 */
[----:B------:R-:W-:Y:S01]  /*3d50*/  FSEL R4, R4, RZ, P1 ;  /* 0x000000ff04047208 */ /* 0x000fe20000800000 */
[----:B------:R-:W-:Y:S01]  /*3d60*/  FMUL.FTZ R16, R16, UR8 ;  /* 0x0000000810107c20 */ /* 0x000fe20008410000 */
[----:B------:R-:W-:Y:S02]  /*3d70*/  @P0 FSEL R6, R150, -INF , !P2 ;  /* 0xff80000096060808 */ /* 0x000fe40005000000 */
[----:B------:R-:W3:Y:S01]  /*3d80*/  MUFU.TANH R154, R10 ;  /* 0x0000000a009a7308 */ /* 0x000ee20000002400 */
[----:B--2---:R-:W-:Y:S01]  /*3d90*/  MOV R7, R149 ;  /* 0x0000009500077202 */ /* 0x004fe20000000f00 */
[----:B------:R-:W-:Y:S01]  /*3da0*/  FMUL.FTZ R17, R17, UR8 ;  /* 0x0000000811117c20 */ /* 0x000fe20008410000 */
[----:B------:R-:W-:Y:S01]  /*3db0*/  @P0 FSEL R7, R149, -INF , !P3 ;  /* 0xff80000095070808 */ /* 0x000fe20005800000 */
[--C-:B------:R-:W-:Y:S01]  /*3dc0*/  FFMA.FTZ R172, R6, UR7, -R4.reuse ;  /* 0x0000000706ac7c23 */ /* 0x100fe20008010804 */
[----:B------:R-:W-:Y:S01]  /*3dd0*/  @P0 IADD3 R6, R5, 0x8, RZ ;  /* 0x0000000805060810 */ /* 0x000fe20007ffe0ff */
[----:B------:R-:W-:Y:S01]  /*3de0*/  FMUL.FTZ R18, R18, UR8 ;  /* 0x0000000812127c20 */ /* 0x000fe20008410000 */
[----:B------:R-:W-:Y:S03]  /*3df0*/  FMUL.FTZ R19, R19, UR8 ;  /* 0x0000000813137c20 */ /* 0x000fe60008410000 */
[----:B------:R-:W2:Y:S01]  /*3e00*/  MUFU.TANH R153, R9 ;  /* 0x0000000900997308 */ /* 0x000ea20000002400 */
[--C-:B------:R-:W-:Y:S01]  /*3e10*/  FFMA.FTZ R179, R7, UR7, -R173.reuse ;  /* 0x0000000707b37c23 */ /* 0x100fe200080108ad */
[----:B------:R-:W-:Y:S01]  /*3e20*/  MOV R7, R151 ;  /* 0x0000009700077202 */ /* 0x000fe20000000f00 */
[----:B------:R-:W-:Y:S01]  /*3e30*/  FFMA.FTZ R149, -R149, R149, 1 ;  /* 0x3f80000095957423 */ /* 0x000fe20000010195 */
[----:B------:R-:W-:Y:S01]  /*3e40*/  @P0 ISETP.GE.AND P1, PT, R6, R243, PT ;  /* 0x000000f30600020c */ /* 0x000fe20003f26270 */
[----:B------:R-:W-:Y:S01]  /*3e50*/  FFMA.FTZ R150, -R150, R150, 1 ;  /* 0x3f80000096967423 */ /* 0x000fe20000010196 */
[C---:B------:R-:W-:Y:S01]  /*3e60*/  @P0 FSEL R7, R151.reuse, -INF , !P3 ;  /* 0xff80000097070808 */ /* 0x040fe20005800000 */
[----:B------:R-:W-:Y:S03]  /*3e70*/  FFMA.FTZ R151, -R151, R151, 1 ;  /* 0x3f80000097977423 */ /* 0x000fe60000010197 */
[----:B------:R-:W4:Y:S01]  /*3e80*/  MUFU.TANH R155, R11 ;  /* 0x0000000b009b7308 */ /* 0x000f220000002400 */
[-C--:B-1----:R-:W-:Y:S01]  /*3e90*/  MOV R6, R152.reuse ;  /* 0x0000009800067202 */ /* 0x082fe20000000f00 */
[----:B------:R-:W-:Y:S01]  /*3ea0*/  FMUL.FTZ R148, R148, UR8 ;  /* 0x0000000894947c20 */ /* 0x000fe20008410000 */
[C---:B------:R-:W-:Y:S01]  /*3eb0*/  @P0 FSEL R6, R152.reuse, -INF , !P1 ;  /* 0xff80000098060808 */ /* 0x040fe20004800000 */
[--C-:B------:R-:W-:Y:S01]  /*3ec0*/  FFMA.FTZ R171, R7, UR7, -R4.reuse ;  /* 0x0000000707ab7c23 */ /* 0x100fe20008010804 */
[----:B------:R-:W-:Y:S01]  /*3ed0*/  @P0 IADD3 R7, R5, 0x9, RZ ;  /* 0x0000000905070810 */ /* 0x000fe20007ffe0ff */
[----:B------:R-:W-:Y:S01]  /*3ee0*/  FFMA.FTZ R152, -R152, R152, 1 ;  /* 0x3f80000098987423 */ /* 0x000fe20000010198 */
[----:B------:R-:W-:Y:S03]  /*3ef0*/  FMUL.FTZ R149, R149, UR8 ;  /* 0x0000000895957c20 */ /* 0x000fe60008410000 */
[----:B------:R-:W1:Y:S01]  /*3f00*/  MUFU.TANH R156, R12 ;  /* 0x0000000c009c7308 */ /* 0x000e620000002400 */
[--C-:B------:R-:W-:Y:S01]  /*3f10*/  FFMA.FTZ R178, R6, UR7, -R173.reuse ;  /* 0x0000000706b27c23 */ /* 0x100fe200080108ad */
[----:B------:R-:W-:Y:S01]  /*3f20*/  @P0 ISETP.GE.AND P2, PT, R7, R243, PT ;  /* 0x000000f30700020c */ /* 0x000fe20003f46270 */
[----:B------:R-:W-:Y:S01]  /*3f30*/  FMUL.FTZ R152, R152, UR8 ;  /* 0x0000000898987c20 */ /* 0x000fe20008410000 */
[-C--:B---3--:R-:W-:Y:S01]  /*3f40*/  MOV R6, R154.reuse ;  /* 0x0000009a00067202 */ /* 0x088fe20000000f00 */
[----:B------:R-:W-:Y:S01]  /*3f50*/  FMUL.FTZ R150, R150, UR8 ;  /* 0x0000000896967c20 */ /* 0x000fe20008410000 */
[----:B------:R-:W-:Y:S01]  /*3f60*/  @P0 FSEL R6, R154, -INF , !P1 ;  /* 0xff8000009a060808 */ /* 0x000fe20004800000 */
[----:B------:R-:W-:Y:S01]  /*3f70*/  FMUL.FTZ R151, R151, UR8 ;  /* 0x0000000897977c20 */ /* 0x000fe20008410000 */
[-C--:B--2---:R-:W-:Y:S02]  /*3f80*/  MOV R7, R153.reuse ;  /* 0x0000009900077202 */ /* 0x084fe40000000f00 */
[----:B------:R-:W2:Y:S01]  /*3f90*/  MUFU.TANH R158, R14 ;  /* 0x0000000e009e7308 */ /* 0x000ea20000002400 */
[----:B------:R-:W-:Y:S01]  /*3fa0*/  @P0 FSEL R7, R153, -INF , !P2 ;  /* 0xff80000099070808 */ /* 0x000fe20005000000 */
[--C-:B------:R-:W-:Y:S01]  /*3fb0*/  FFMA.FTZ R170, R6, UR7, -R4.reuse ;  /* 0x0000000706aa7c23 */ /* 0x100fe20008010804 */
[----:B------:R-:W-:Y:S01]  /*3fc0*/  @P0 IADD3 R6, R5, 0x10, RZ ;  /* 0x0000001005060810 */ /* 0x000fe20007ffe0ff */
[----:B------:R-:W-:Y:S01]  /*3fd0*/  FFMA.FTZ R153, -R153, R153, 1 ;  /* 0x3f80000099997423 */ /* 0x000fe20000010199 */
[----:B------:R-:W-:Y:S01]  /*3fe0*/  FFMA.FTZ R154, -R154, R154, 1 ;  /* 0x3f8000009a9a7423 */ /* 0x000fe2000001019a */
[--C-:B------:R-:W-:Y:S01]  /*3ff0*/  FFMA.FTZ R177, R7, UR7, -R173.reuse ;  /* 0x0000000707b17c23 */ /* 0x100fe200080108ad */
[----:B----4-:R-:W-:Y:S03]  /*4000*/  MOV R7, R155 ;  /* 0x0000009b00077202 */ /* 0x010fe60000000f00 */
[----:B------:R-:W3:Y:S01]  /*4010*/  MUFU.TANH R157, R13 ;  /* 0x0000000d009d7308 */ /* 0x000ee20000002400 */
[----:B------:R-:W-:Y:S01]  /*4020*/  @P0 ISETP.GE.AND P1, PT, R6, R243, PT ;  /* 0x000000f30600020c */ /* 0x000fe20003f26270 */
[----:B------:R-:W-:Y:S01]  /*4030*/  FMUL.FTZ R153, R153, UR8 ;  /* 0x0000000899997c20 */ /* 0x000fe20008410000 */
[C---:B------:R-:W-:Y:S01]  /*4040*/  @P0 FSEL R7, R155.reuse, -INF , !P2 ;  /* 0xff8000009b070808 */ /* 0x040fe20005000000 */
[----:B------:R-:W-:Y:S01]  /*4050*/  FFMA.FTZ R155, -R155, R155, 1 ;  /* 0x3f8000009b9b7423 */ /* 0x000fe2000001019b */
[-C--:B-1----:R-:W-:Y:S01]  /*4060*/  MOV R6, R156.reuse ;  /* 0x0000009c00067202 */ /* 0x082fe20000000f00 */
[----:B------:R-:W-:Y:S01]  /*4070*/  FMUL.FTZ R154, R154, UR8 ;  /* 0x000000089a9a7c20 */ /* 0x000fe20008410000 */
[C---:B------:R-:W-:Y:S03]  /*4080*/  @P0 FSEL R6, R156.reuse, -INF , !P1 ;  /* 0xff8000009c060808 */ /* 0x040fe60004800000 */
[----:B------:R-:W1:Y:S01]  /*4090*/  MUFU.TANH R159, R15 ;  /* 0x0000000f009f7308 */ /* 0x000e620000002400 */
[--C-:B------:R-:W-:Y:S01]  /*40a0*/  FFMA.FTZ R169, R7, UR7, -R4.reuse ;  /* 0x0000000707a97c23 */ /* 0x100fe20008010804 */
[----:B------:R-:W-:Y:S01]  /*40b0*/  @P0 IADD3 R7, R5, 0x11, RZ ;  /* 0x0000001105070810 */ /* 0x000fe20007ffe0ff */
[----:B------:R-:W-:Y:S01]  /*40c0*/  FFMA.FTZ R156, -R156, R156, 1 ;  /* 0x3f8000009c9c7423 */ /* 0x000fe2000001019c */
[--C-:B------:R-:W-:Y:S01]  /*40d0*/  FFMA.FTZ R176, R6, UR7, -R173.reuse ;  /* 0x0000000706b07c23 */ /* 0x100fe200080108ad */
[-C--:B--2---:R-:W-:Y:S01]  /*40e0*/  MOV R6, R158.reuse ;  /* 0x0000009e00067202 */ /* 0x084fe20000000f00 */
[----:B------:R-:W-:Y:S01]  /*40f0*/  FMUL.FTZ R155, R155, UR8 ;  /* 0x000000089b9b7c20 */ /* 0x000fe20008410000 */
[----:B------:R-:W-:Y:S03]  /*4100*/  @P0 ISETP.GE.AND P2, PT, R7, R243, PT ;  /* 0x000000f30700020c */ /* 0x000fe60003f46270 */
[----:B------:R-:W2:Y:S01]  /*4110*/  MUFU.TANH R160, R16 ;  /* 0x0000001000a07308 */ /* 0x000ea20000002400 */
[----:B------:R-:W-:Y:S01]  /*4120*/  @P0 FSEL R6, R158, -INF , !P1 ;  /* 0xff8000009e060808 */ /* 0x000fe20004800000 */
[----:B------:R-:W-:Y:S01]  /*4130*/  FMUL.FTZ R156, R156, UR8 ;  /* 0x000000089c9c7c20 */ /* 0x000fe20008410000 */
[----:B---3--:R-:W-:Y:S01]  /*4140*/  MOV R7, R157 ;  /* 0x0000009d00077202 */ /* 0x008fe20000000f00 */
[----:B------:R-:W-:Y:S01]  /*4150*/  FFMA.FTZ R158, -R158, R158, 1 ;  /* 0x3f8000009e9e7423 */ /* 0x000fe2000001019e */
[----:B------:R-:W-:Y:S01]  /*4160*/  @P0 FSEL R7, R157, -INF , !P2 ;  /* 0xff8000009d070808 */ /* 0x000fe20005000000 */
[--C-:B------:R-:W-:Y:S01]  /*4170*/  FFMA.FTZ R168, R6, UR7, -R4.reuse ;  /* 0x0000000706a87c23 */ /* 0x100fe20008010804 */
[C---:B------:R-:W-:Y:S03]  /*4180*/  @P0 IADD3 R6, R5.reuse, 0x18, RZ ;  /* 0x0000001805060810 */ /* 0x040fe60007ffe0ff */
[----:B------:R-:W3:Y:S01]  /*4190*/  MUFU.TANH R161, R17 ;  /* 0x0000001100a17308 */ /* 0x000ee20000002400 */
[----:B------:R-:W-:Y:S01]  /*41a0*/  @P0 IADD3 R5, R5, 0x19, RZ ;  /* 0x0000001905050810 */ /* 0x000fe20007ffe0ff */
[--C-:B------:R-:W-:Y:S01]  /*41b0*/  FFMA.FTZ R175, R7, UR7, -R173.reuse ;  /* 0x0000000707af7c23 */ /* 0x100fe200080108ad */
[----:B-1----:R-:W-:Y:S01]  /*41c0*/  MOV R7, R159 ;  /* 0x0000009f00077202 */ /* 0x002fe20000000f00 */
[----:B------:R-:W-:Y:S01]  /*41d0*/  FFMA.FTZ R157, -R157, R157, 1 ;  /* 0x3f8000009d9d7423 */ /* 0x000fe2000001019d */
[-C--:B------:R-:W-:Y:S01]  /*41e0*/  @P0 ISETP.GE.AND P1, PT, R6, R243.reuse, PT ;  /* 0x000000f30600020c */ /* 0x080fe20003f26270 */
[----:B------:R-:W-:Y:S01]  /*41f0*/  FMUL.FTZ R158, R158, UR8 ;  /* 0x000000089e9e7c20 */ /* 0x000fe20008410000 */
[----:B------:R-:W-:Y:S03]  /*4200*/  @P0 FSEL R7, R159, -INF , !P2 ;  /* 0xff8000009f070808 */ /* 0x000fe60005000000 */
[----:B------:R-:W1:Y:S01]  /*4210*/  MUFU.TANH R162, R18 ;  /* 0x0000001200a27308 */ /* 0x000e620000002400 */
[----:B------:R-:W-:Y:S01]  /*4220*/  @P0 ISETP.GE.AND P2, PT, R5, R243, PT ;  /* 0x000000f30500020c */ /* 0x000fe20003f46270 */
[----:B------:R-:W-:Y:S01]  /*4230*/  FMUL.FTZ R157, R157, UR8 ;  /* 0x000000089d9d7c20 */ /* 0x000fe20008410000 */
[-C--:B--2---:R-:W-:Y:S01]  /*4240*/  MOV R6, R160.reuse ;  /* 0x000000a000067202 */ /* 0x084fe20000000f00 */
[--C-:B------:R-:W-:Y:S01]  /*4250*/  FFMA.FTZ R167, R7, UR7, -R4.reuse ;  /* 0x0000000707a77c23 */ /* 0x100fe20008010804 */
[C---:B------:R-:W-:Y:S01]  /*4260*/  @P0 FSEL R6, R160.reuse, -INF , !P1 ;  /* 0xff800000a0060808 */ /* 0x040fe20004800000 */
[----:B------:R-:W-:Y:S01]  /*4270*/  FFMA.FTZ R160, -R160, R160, 1 ;  /* 0x3f800000a0a07423 */ /* 0x000fe200000101a0 */
[----:B------:R-:W-:Y:S03]  /*4280*/  FFMA.FTZ R159, -R159, R159, 1 ;  /* 0x3f8000009f9f7423 */ /* 0x000fe6000001019f */
[----:B------:R-:W2:Y:S01]  /*4290*/  MUFU.TANH R163, R19 ;  /* 0x0000001300a37308 */ /* 0x000ea20000002400 */
[-C--:B---3--:R-:W-:Y:S01]  /*42a0*/  MOV R5, R161.reuse ;  /* 0x000000a100057202 */ /* 0x088fe20000000f00 */
[--C-:B------:R-:W-:Y:S01]  /*42b0*/  FFMA.FTZ R174, R6, UR7, -R173.reuse ;  /* 0x0000000706ae7c23 */ /* 0x100fe200080108ad */
[C---:B------:R-:W-:Y:S01]  /*42c0*/  @P0 FSEL R5, R161.reuse, -INF , !P2 ;  /* 0xff800000a1050808 */ /* 0x040fe20005000000 */
[----:B------:R-:W-:Y:S01]  /*42d0*/  FFMA.FTZ R161, -R161, R161, 1 ;  /* 0x3f800000a1a17423 */ /* 0x000fe200000101a1 */
[----:B------:R-:W-:Y:S01]  /*42e0*/  FMUL.FTZ R160, R160, UR8 ;  /* 0x00000008a0a07c20 */ /* 0x000fe20008410000 */
[----:B------:R-:W-:Y:S02]  /*42f0*/  FMUL.FTZ R159, R159, UR8 ;  /* 0x000000089f9f7c20 */ /* 0x000fe40008410000 */
[----:B------:R-:W-:Y:S01]  /*4300*/  FFMA.FTZ R173, R5, UR7, -R173 ;  /* 0x0000000705ad7c23 */ /* 0x000fe200080108ad */
[----:B-1----:R-:W-:Y:S01]  /*4310*/  MOV R6, R162 ;  /* 0x000000a200067202 */ /* 0x002fe20000000f00 */
[----:B------:R-:W-:Y:S01]  /*4320*/  MUFU.EX2 R180, R180 ;  /* 0x000000b400b47308 */ /* 0x000fe20000000800 */
[C---:B------:R-:W-:Y:S01]  /*4330*/  @P0 FSEL R6, R162.reuse, -INF , !P1 ;  /* 0xff800000a2060808 */ /* 0x040fe20004800000 */
[----:B------:R-:W-:Y:S01]  /*4340*/  FMUL.FTZ R161, R161, UR8 ;  /* 0x00000008a1a17c20 */ /* 0x000fe20008410000 */
[----:B------:R-:W-:Y:S01]  /*4350*/  IADD3 R92, P1, R235, R232, RZ ;  /* 0x000000e8eb5c7210 */ /* 0x000fe20007f3e0ff */
[----:B------:R-:W-:Y:S02]  /*4360*/  FFMA.FTZ R162, -R162, R162, 1 ;  /* 0x3f800000a2a27423 */ /* 0x000fe400000101a2 */
[--C-:B------:R-:W-:Y:S01]  /*4370*/  FFMA.FTZ R166, R6, UR7, -R4.reuse ;  /* 0x0000000706a67c23 */ /* 0x100fe20008010804 */
[-C--:B--2---:R-:W-:Y:S03]  /*4380*/  MOV R5, R163.reuse ;  /* 0x000000a300057202 */ /* 0x084fe60000000f00 */
[----:B------:R-:W1:Y:S01]  /*4390*/  MUFU.EX2 R179, R179 ;  /* 0x000000b300b37308 */ /* 0x000e620000000800 */
[C---:B------:R-:W-:Y:S01]  /*43a0*/  @P0 FSEL R5, R163.reuse, -INF , !P2 ;  /* 0xff800000a3050808 */ /* 0x040fe20005000000 */
[----:B------:R-:W-:Y:S01]  /*43b0*/  FFMA.FTZ R163, -R163, R163, 1 ;  /* 0x3f800000a3a37423 */ /* 0x000fe200000101a3 */
[----:B------:R-:W-:Y:S01]  /*43c0*/  IADD3.X R93, R222, R231, RZ, P1, !PT ;  /* 0x000000e7de5d7210 */ /* 0x000fe20000ffe4ff */
[----:B------:R-:W-:Y:S02]  /*43d0*/  FMUL.FTZ R162, R162, UR8 ;  /* 0x00000008a2a27c20 */ /* 0x000fe40008410000 */
[----:B------:R-:W-:Y:S01]  /*43e0*/  FFMA.FTZ R4, R5, UR7, -R4 ;  /* 0x0000000705047c23 */ /* 0x000fe20008010804 */
[----:B------:R-:W-:Y:S03]  /*43f0*/  FMUL.FTZ R163, R163, UR8 ;  /* 0x00000008a3a37c20 */ /* 0x000fe60008410000 */
[----:B------:R-:W-:Y:S01]  /*4400*/  MUFU.EX2 R172, R172 ;  /* 0x000000ac00ac7308 */ /* 0x000fe20000000800 */
[----:B------:R-:W2:Y:S05]  /*4410*/  LDG.E R164, desc[UR14][R92.64] ;  /* 0x0000000e5ca47981 */ /* 0x000eaa000c1e1900 */
[----:B------:R3:W4:Y:S04]  /*4420*/  LDG.E R181, desc[UR14][R92.64+0x20] ;  /* 0x0000200e5cb57981 */ /* 0x000728000c1e1900 */
[----:B------:R-:W3:Y:S01]  /*4430*/  MUFU.EX2 R171, R171 ;  /* 0x000000ab00ab7308 */ /* 0x000ee20000000800 */
[----:B-1----:R-:W-:Y:S05]  /*4440*/  F2FP.F16.F32.PACK_AB R7, R179, R180 ;  /* 0x000000b4b307723e */ /* 0x002fea00000000ff */
[----:B------:R1:W-:Y:S04]  /*4450*/  STS [R225+0x20000], R7 ;  /* 0x02000007e1007388 */ /* 0x0003e80000000800 */
[----:B------:R-:W-:Y:S10]  /*4460*/  MUFU.EX2 R178, R178 ;  /* 0x000000b200b27308 */ /* 0x000ff40000000800 */
[----:B------:R-:W1:Y:S01]  /*4470*/  MUFU.EX2 R177, R177 ;  /* 0x000000b100b17308 */ /* 0x000e620000000800 */
[----:B---3--:R-:W-:Y:S05]  /*4480*/  F2FP.F16.F32.PACK_AB R6, R171, R172 ;  /* 0x000000acab06723e */ /* 0x008fea00000000ff */
[----:B------:R3:W-:Y:S04]  /*4490*/  STS [R225+0x20400], R6 ;  /* 0x02040006e1007388 */ /* 0x0007e80000000800 */
[----:B------:R-:W-:Y:S10]  /*44a0*/  MUFU.EX2 R170, R170 ;  /* 0x000000aa00aa7308 */ /* 0x000ff40000000800 */
[----:B------:R-:W3:Y:S01]  /*44b0*/  MUFU.EX2 R169, R169 ;  /* 0x000000a900a97308 */ /* 0x000ee20000000800 */
[----:B-1----:R-:W-:Y:S05]  /*44c0*/  F2FP.F16.F32.PACK_AB R5, R177, R178 ;  /* 0x000000b2b105723e */ /* 0x002fea00000000ff */
[----:B------:R1:W-:Y:S04]  /*44d0*/  STS [R228+0x20000], R5 ;  /* 0x02000005e4007388 */ /* 0x0003e80000000800 */
[----:B------:R3:W-:Y:S10]  /*44e0*/  MUFU.EX2 R165, R4 ;  /* 0x0000000400a57308 */ /* 0x0007f40000000800 */
[----:B------:R-:W-:Y:S10]  /*44f0*/  MUFU.EX2 R176, R176 ;  /* 0x000000b000b07308 */ /* 0x000ff40000000800 */
[----:B------:R-:W1:Y:S01]  /*4500*/  MUFU.EX2 R175, R175 ;  /* 0x000000af00af7308 */ /* 0x000e620000000800 */
[----:B---3--:R-:W-:Y:S05]  /*4510*/  F2FP.F16.F32.PACK_AB R4, R169, R170 ;  /* 0x000000aaa904723e */ /* 0x008fea00000000ff */
[----:B------:R3:W-:Y:S04]  /*4520*/  STS [R228+0x20400], R4 ;  /* 0x02040004e4007388 */ /* 0x0007e80000000800 */
[----:B------:R-:W-:Y:S10]  /*4530*/  MUFU.EX2 R168, R168 ;  /* 0x000000a800a87308 */ /* 0x000ff40000000800 */
[----:B------:R-:W3:Y:S01]  /*4540*/  MUFU.EX2 R167, R167 ;  /* 0x000000a700a77308 */ /* 0x000ee20000000800 */
[----:B-1----:R-:W-:Y:S05]  /*4550*/  F2FP.F16.F32.PACK_AB R7, R175, R176 ;  /* 0x000000b0af07723e */ /* 0x002fea00000000ff */
[----:B------:R-:W-:Y:S04]  /*4560*/  STS [R227+0x20000], R7 ;  /* 0x02000007e3007388 */ /* 0x000fe80000000800 */
[----:B------:R-:W-:Y:S10]  /*4570*/  MUFU.EX2 R174, R174 ;  /* 0x000000ae00ae7308 */ /* 0x000ff40000000800 */
[----:B------:R-:W1:Y:S01]  /*4580*/  MUFU.EX2 R173, R173 ;  /* 0x000000ad00ad7308 */ /* 0x000e620000000800 */
[----:B---3--:R-:W-:Y:S05]  /*4590*/  F2FP.F16.F32.PACK_AB R6, R167, R168 ;  /* 0x000000a8a706723e */ /* 0x008fea00000000ff */
[----:B------:R-:W-:Y:S04]  /*45a0*/  STS [R227+0x20400], R6 ;  /* 0x02040006e3007388 */ /* 0x000fe80000000800 */
[----:B------:R-:W3:Y:S01]  /*45b0*/  MUFU.EX2 R166, R166 ;  /* 0x000000a600a67308 */ /* 0x000ee20000000800 */
[----:B-1----:R-:W-:Y:S05]  /*45c0*/  F2FP.F16.F32.PACK_AB R5, R173, R174 ;  /* 0x000000aead05723e */ /* 0x002fea00000000ff */
[----:B------:R-:W-:Y:S01]  /*45d0*/  STS [R230+0x20000], R5 ;  /* 0x02000005e6007388 */ /* 0x000fe20000000800 */
[----:B---3--:R-:W-:Y:S05]  /*45e0*/  F2FP.F16.F32.PACK_AB R4, R165, R166 ;  /* 0x000000a6a504723e */ /* 0x008fea00000000ff */
[----:B------:R-:W-:Y:S05]  /*45f0*/  STS [R230+0x20400], R4 ;  /* 0x02040004e6007388 */ /* 0x000fea0000000800 */
[----:B------:R-:W-:Y:S05]  /*4600*/  LDSM.16.M88.4 R16, [R99+0xc000] ;  /* 0x00c000006310783b */ /* 0x000fea0000000200 */
[----:B------:R-:W1:Y:S05]  /*4610*/  LDSM.16.M88.4 R8, [R202+UR5+0x18000] ;  /* 0x01800005ca08783b */ /* 0x000e6a0008000200 */
[----:B------:R-:W3:Y:S05]  /*4620*/  LDSM.16.M88.4 R68, [R202+UR5+0x18800] ;  /* 0x01880005ca44783b */ /* 0x000eea0008000200 */
[----:B------:R-:W-:Y:S05]  /*4630*/  LDSM.16.M88.4 R72, [R98+0xc000] ;  /* 0x00c000006248783b */ /* 0x000fea0000000200 */
[----:B------:R-:W3:Y:S05]  /*4640*/  LDSM.16.M88.4 R76, [R201+0x6000] ;  /* 0x00600000c94c783b */ /* 0x000eea0000000200 */
[----:B------:R-:W3:Y:S05]  /*4650*/  LDSM.16.M88.4 R80, [R201+0x6800] ;  /* 0x00680000c950783b */ /* 0x000eea0000000200 */
[----:B------:R-:W-:Y:S05]  /*4660*/  LDSM.16.M88.4 R84, [R97+0xc000] ;  /* 0x00c000006154783b */ /* 0x000fea0000000200 */
[----:B------:R-:W3:Y:S05]  /*4670*/  LDSM.16.M88.4 R88, [R200+0x6000] ;  /* 0x00600000c858783b */ /* 0x000eea0000000200 */
[----:B------:R-:W-:Y:S01]  /*4680*/  LDSM.16.M88.4 R92, [R199+0x6000] ;  /* 0x00600000c75c783b */ /* 0x000fe20000000200 */
[C---:B-1----:R-:W-:Y:S06]  /*4690*/  HMMA.16816.F32 R4, R16.reuse, R8, RZ ;  /* 0x000000081004723c */ /* 0x042fec00000018ff */
[C---:B------:R-:W-:Y:S06]  /*46a0*/  HMMA.16816.F32 R8, R16.reuse, R10, RZ ;  /* 0x0000000a1008723c */ /* 0x040fec00000018ff */
[C---:B---3--:R-:W-:Y:S06]  /*46b0*/  HMMA.16816.F32 R12, R16.reuse, R68, RZ ;  /* 0x00000044100c723c */ /* 0x048fec00000018ff */
[----:B------:R-:W-:Y:S01]  /*46c0*/  HMMA.16816.F32 R16, R16, R70, RZ ;  /* 0x000000461010723c */ /* 0x000fe200000018ff */
[----:B------:R-:W1:Y:S05]  /*46d0*/  LDSM.16.M88.4 R68, [R200+0x6800] ;  /* 0x00680000c844783b */ /* 0x000e6a0000000200 */
[C---:B------:R-:W-:Y:S06]  /*46e0*/  HMMA.16816.F32 R4, R72.reuse, R76, R4 ;  /* 0x0000004c4804723c */ /* 0x040fec0000001804 */
[C---:B------:R-:W-:Y:S01]  /*46f0*/  HMMA.16816.F32 R8, R72.reuse, R78, R8 ;  /* 0x0000004e4808723c */ /* 0x040fe20000001808 */
[----:B------:R-:W3:Y:S05]  /*4700*/  LDSM.16.M88.4 R76, [R96+0xc000] ;  /* 0x00c00000604c783b */ /* 0x000eea0000000200 */
[C---:B------:R-:W-:Y:S06]  /*4710*/  HMMA.16816.F32 R12, R72.reuse, R80, R12 ;  /* 0x00000050480c723c */ /* 0x040fec000000180c */
[----:B------:R-:W-:Y:S01]  /*4720*/  HMMA.16816.F32 R16, R72, R82, R16 ;  /* 0x000000524810723c */ /* 0x000fe20000001810 */
[----:B------:R-:W3:Y:S05]  /*4730*/  LDSM.16.M88.4 R72, [R199+0x6800] ;  /* 0x00680000c748783b */ /* 0x000eea0000000200 */
[C---:B------:R-:W-:Y:S01]  /*4740*/  HMMA.16816.F32 R4, R84.reuse, R88, R4 ;  /* 0x000000585404723c */ /* 0x040fe20000001804 */
[----:B------:R-:W-:Y:S05]  /*4750*/  LDSM.16.M88.4 R80, [R99+0xe000] ;  /* 0x00e000006350783b */ /* 0x000fea0000000200 */
[C---:B------:R-:W-:Y:S01]  /*4760*/  HMMA.16816.F32 R8, R84.reuse, R90, R8 ;  /* 0x0000005a5408723c */ /* 0x040fe20000001808 */
[----:B------:R-:W2:Y:S05]  /*4770*/  LDSM.16.M88.4 R88, [R202+UR5+0x1a000] ;  /* 0x01a00005ca58783b */ /* 0x000eaa0008000200 */
[C---:B-1----:R-:W-:Y:S06]  /*4780*/  HMMA.16816.F32 R12, R84.reuse, R68, R12 ;  /* 0x00000044540c723c */ /* 0x042fec000000180c */
[----:B------:R-:W-:Y:S01]  /*4790*/  HMMA.16816.F32 R16, R84, R70, R16 ;  /* 0x000000465410723c */ /* 0x000fe20000001810 */
[----:B------:R-:W1:Y:S05]  /*47a0*/  LDSM.16.M88.4 R68, [R202+UR5+0x1a800] ;  /* 0x01a80005ca44783b */ /* 0x000e6a0008000200 */
[C---:B---3--:R-:W-:Y:S01]  /*47b0*/  HMMA.16816.F32 R4, R76.reuse, R92, R4 ;  /* 0x0000005c4c04723c */ /* 0x048fe20000001804 */
[----:B------:R-:W-:Y:S05]  /*47c0*/  LDSM.16.M88.4 R84, [R98+0xe000] ;  /* 0x00e000006254783b */ /* 0x000fea0000000200 */
[C---:B------:R-:W-:Y:S01]  /*47d0*/  HMMA.16816.F32 R8, R76.reuse, R94, R8 ;  /* 0x0000005e4c08723c */ /* 0x040fe20000001808 */
[----:B------:R-:W3:Y:S05]  /*47e0*/  LDSM.16.M88.4 R92, [R201+0x8000] ;  /* 0x00800000c95c783b */ /* 0x000eea0000000200 */
[C---:B------:R-:W-:Y:S06]  /*47f0*/  HMMA.16816.F32 R12, R76.reuse, R72, R12 ;  /* 0x000000484c0c723c */ /* 0x040fec000000180c */
[----:B------:R-:W-:Y:S01]  /*4800*/  HMMA.16816.F32 R16, R76, R74, R16 ;  /* 0x0000004a4c10723c */ /* 0x000fe20000001810 */
[----:B------:R-:W4:Y:S05]  /*4810*/  LDSM.16.M88.4 R72, [R201+0x8800] ;  /* 0x00880000c948783b */ /* 0x000f2a0000000200 */
[C---:B--2---:R-:W-:Y:S01]  /*4820*/  HMMA.16816.F32 R4, R80.reuse, R88, R4 ;  /* 0x000000585004723c */ /* 0x044fe20000001804 */
[----:B------:R-:W-:Y:S05]  /*4830*/  LDSM.16.M88.4 R76, [R97+0xe000] ;  /* 0x00e00000614c783b */ /* 0x000fea0000000200 */
[C---:B------:R-:W-:Y:S01]  /*4840*/  HMMA.16816.F32 R8, R80.reuse, R90, R8 ;  /* 0x0000005a5008723c */ /* 0x040fe20000001808 */
[----:B------:R-:W2:Y:S05]  /*4850*/  LDSM.16.M88.4 R88, [R200+0x8000] ;  /* 0x00800000c858783b */ /* 0x000eaa0000000200 */
[C---:B-1----:R-:W-:Y:S06]  /*4860*/  HMMA.16816.F32 R12, R80.reuse, R68, R12 ;  /* 0x00000044500c723c */ /* 0x042fec000000180c */
[----:B------:R-:W-:Y:S01]  /*4870*/  HMMA.16816.F32 R16, R80, R70, R16 ;  /* 0x000000465010723c */ /* 0x000fe20000001810 */
[----:B------:R-:W1:Y:S05]  /*4880*/  LDSM.16.M88.4 R68, [R200+0x8800] ;  /* 0x00880000c844783b */ /* 0x000e6a0000000200 */
[C---:B---3--:R-:W-:Y:S01]  /*4890*/  HMMA.16816.F32 R4, R84.reuse, R92, R4 ;  /* 0x0000005c5404723c */ /* 0x048fe20000001804 */
[----:B------:R-:W-:Y:S05]  /*48a0*/  LDSM.16.M88.4 R80, [R96+0xe000] ;  /* 0x00e000006050783b */ /* 0x000fea0000000200 */
[C---:B------:R-:W-:Y:S01]  /*48b0*/  HMMA.16816.F32 R8, R84.reuse, R94, R8 ;  /* 0x0000005e5408723c */ /* 0x040fe20000001808 */
[----:B------:R-:W3:Y:S05]  /*48c0*/  LDSM.16.M88.4 R92, [R199+0x8000] ;  /* 0x00800000c75c783b */ /* 0x000eea0000000200 */
[C---:B----4-:R-:W-:Y:S06]  /*48d0*/  HMMA.16816.F32 R12, R84.reuse, R72, R12 ;  /* 0x00000048540c723c */ /* 0x050fec000000180c */
[----:B------:R-:W-:Y:S01]  /*48e0*/  HMMA.16816.F32 R16, R84, R74, R16 ;  /* 0x0000004a5410723c */ /* 0x000fe20000001810 */
[----:B------:R-:W4:Y:S05]  /*48f0*/  LDSM.16.M88.4 R72, [R199+0x8800] ;  /* 0x00880000c748783b */ /* 0x000f2a0000000200 */
[C---:B--2---:R-:W-:Y:S01]  /*4900*/  HMMA.16816.F32 R4, R76.reuse, R88, R4 ;  /* 0x000000584c04723c */ /* 0x044fe20000001804 */
        /* <DEDUP_REMOVED lines=27> */
[C---:B--2---:R-:W-:Y:S06]  /*4ac0*/  HMMA.16816.F32 R4, R80.reuse, R88, R4 ;  /* 0x000000585004723c */ /* 0x044fec0000001804 */
[C---:B------:R-:W-:Y:S06]  /*4ad0*/  HMMA.16816.F32 R8, R80.reuse, R90, R8 ;  /* 0x0000005a5008723c */ /* 0x040fec0000001808 */
[C---:B-1----:R-:W-:Y:S06]  /*4ae0*/  HMMA.16816.F32 R12, R80.reuse, R68, R12 ;  /* 0x00000044500c723c */ /* 0x042fec000000180c */
[----:B------:R-:W-:Y:S06]  /*4af0*/  HMMA.16816.F32 R16, R80, R70, R16 ;  /* 0x000000465010723c */ /* 0x000fec0000001810 */
[C---:B---3--:R-:W-:Y:S06]  /*4b00*/  HMMA.16816.F32 R4, R84.reuse, R92, R4 ;  /* 0x0000005c5404723c */ /* 0x048fec0000001804 */
[C---:B------:R-:W-:Y:S06]  /*4b10*/  HMMA.16816.F32 R8, R84.reuse, R94, R8 ;  /* 0x0000005e5408723c */ /* 0x040fec0000001808 */
[C---:B----4-:R-:W-:Y:S06]  /*4b20*/  HMMA.16816.F32 R12, R84.reuse, R72, R12 ;  /* 0x00000048540c723c */ /* 0x050fec000000180c */
[----:B------:R-:W-:Y:S06]  /*4b30*/  HMMA.16816.F32 R16, R84, R74, R16 ;  /* 0x0000004a5410723c */ /* 0x000fec0000001810 */
[C---:B------:R-:W-:Y:S01]  /*4b40*/  FADD.FTZ R4, -R164.reuse, R4 ;  /* 0x00000004a4047221 */ /* 0x040fe20000010100 */
[C---:B------:R-:W-:Y:S01]  /*4b50*/  FADD.FTZ R5, -R164.reuse, R5 ;  /* 0x00000005a4057221 */ /* 0x040fe20000010100 */
        /* <DEDUP_REMOVED lines=30> */
[----:B------:R-:W-:Y:S01]  /*4d40*/  F2FP.F16.F32.PACK_AB R4, R5, R4 ;  /* 0x000000040504723e */ /* 0x000fe200000000ff */
        /* <DEDUP_REMOVED lines=96> */
.L_x_1116:
        /* <DEDUP_REMOVED lines=139> */
.L_x_1117:
        /* <DEDUP_REMOVED lines=485> */
.L_x_1119:
        /* <DEDUP_REMOVED lines=13> */
.L_x_1120:
        /* <DEDUP_REMOVED lines=50> */
.L_x_1122:
[----:B------:R-:W-:Y:S05]  /*7e40*/  BSYNC B0 ;  /* 0x0000000000007941 */ /* 0x000fea0003800000 */
.L_x_1121:
        /* <DEDUP_REMOVED lines=20> */
.L_x_1124:
[----:B------:R-:W-:Y:S05]  /*7f90*/  BSYNC B0 ;  /* 0x0000000000007941 */ /* 0x000fea0003800000 */
.L_x_1123:
        /* <DEDUP_REMOVED lines=28> */
.L_x_1126:
[----:B------:R-:W-:Y:S05]  /*8160*/  BSYNC B0 ;  /* 0x0000000000007941 */ /* 0x000fea0003800000 */
.L_x_1125:
        /* <DEDUP_REMOVED lines=21> */
.L_x_1097:
        /* <DEDUP_REMOVED lines=26> */
.L_x_1128:
        /* <DEDUP_REMOVED lines=12> */
.L_x_1129:
        /* <DEDUP_REMOVED lines=32> */
.L_x_1131:
[----:B------:R-:W-:Y:S05]  /*8720*/  BSYNC B0 ;  /* 0x0000000000007941 */ /* 0x000fea0003800000 */
.L_x_1130:
        /* <DEDUP_REMOVED lines=19> */
.L_x_1133:
[----:B------:R-:W-:Y:S05]  /*8860*/  BSYNC B0 ;  /* 0x0000000000007941 */ /* 0x000fea0003800000 */
.L_x_1132:
        /* <DEDUP_REMOVED lines=28> */
.L_x_1135:
[----:B------:R-:W-:Y:S05]  /*8a30*/  BSYNC B0 ;  /* 0x0000000000007941 */ /* 0x000fea0003800000 */
.L_x_1134:
        /* <DEDUP_REMOVED lines=19> */
.L_x_1127:
[----:B------:R-:W-:Y:S05]  /*8b70*/  BSYNC B1 ;  /* 0x0000000000017941 */ /* 0x000fea0003800000 */
.L_x_1092:
[----:B-1-34-:R-:W1:Y:S02]  /*8b80*/  LDC R2, c[0x0][0xc] ;  /* 0x00000300ff027b82 */ /* 0x01ae640000000800 */
[----:B-1----:R-:W-:-:S04]  /*8b90*/  IADD3 R221, R2, R221, RZ ;  /* 0x000000dd02dd7210 */ /* 0x002fc80007ffe0ff */
[----:B------:R-:W-:-:S13]  /*8ba0*/  ISETP.GE.AND P0, PT, R221, UR12, PT ;  /* 0x0000000cdd007c0c */ /* 0x000fda000bf06270 */
[----:B------:R-:W-:Y:S05]  /*8bb0*/  @P0 BRA `(.L_x_1136) ;  /* 0x0000000000040947 */ /* 0x000fea0003800000 */
[----:B------:R-:W-:Y:S05]  /*8bc0*/  BRA `(.L_x_1137) ;  /* 0xffffff7c00587947 */ /* 0x000fea000383ffff */
.L_x_1136:
[----:B------:R-:W-:Y:S05]  /*8bd0*/  EXIT ;  /* 0x000000000000794d */ /* 0x000fea0003800000 */
.L_x_1138:
        /* <DEDUP_REMOVED lines=10> */
.L_x_1611:


//--------------------- .text._ZN5flash44flash_bwd_dq_dk_dv_loop_seqk_parallel_kernelI23Flash_bwd_kernel_traitsILi192ELi64ELi64ELi8ELi4ELi2ELi2ELb0ELb0EN7cutlass6half_tE19Flash_kernel_traitsILi192ELi64ELi64ELi8ES3_EELb1ELb0ELb1ELb0ELb0ELb0ELb0EEEvNS_16Flash_bwd_paramsE --------------------------
	.section	.text._ZN5flash44flash_bwd_dq_dk_dv_loop_seqk_parallel_kernelI23Flash_bwd_kernel_traitsILi192ELi64ELi64ELi8ELi4ELi2ELi2ELb0ELb0EN7cutlass6half_tE19Flash_kernel_traitsILi192ELi64ELi64ELi8ES3_EELb1ELb0ELb1ELb0ELb0ELb0ELb0EEEvNS_16Flash_bwd_paramsE,"ax",@progbits
	.align	128
        .global         _ZN5flash44flash_bwd_dq_dk_dv_loop_seqk_parallel_kernelI23Flash_bwd_kernel_traitsILi192ELi64ELi64ELi8ELi4ELi2ELi2ELb0ELb0EN7cutlass6half_tE19Flash_kernel_traitsILi192ELi64ELi64ELi8ES3_EELb1ELb0ELb1ELb0ELb0ELb0ELb0EEEvNS_16Flash_bwd_paramsE
        .type           _ZN5flash44flash_bwd_dq_dk_dv_loop_seqk_parallel_kernelI23Flash_bwd_kernel_traitsILi192ELi64ELi64ELi8ELi4ELi2ELi2ELb0ELb0EN7cutlass6half_tE19Flash_kernel_traitsILi192ELi64ELi64ELi8ES3_EELb1ELb0ELb1ELb0ELb0ELb0ELb0EEEvNS_16Flash_bwd_paramsE,@function
        .size           _ZN5flash44flash_bwd_dq_dk_dv_loop_seqk_parallel_kernelI23Flash_bwd_kernel_traitsILi192ELi64ELi64ELi8ELi4ELi2ELi2ELb0ELb0EN7cutlass6half_tE19Flash_kernel_traitsILi192ELi64ELi64ELi8ES3_EELb1ELb0ELb1ELb0ELb0ELb0ELb0EEEvNS_16Flash_bwd_paramsE,(.L_x_1612 - _ZN5flash44flash_bwd_dq_dk_dv_loop_seqk_parallel_kernelI23Flash_bwd_kernel_traitsILi192ELi64ELi64ELi8ELi4ELi2ELi2ELb0ELb0EN7cutlass6half_tE19Flash_kernel_traitsILi192ELi64ELi64ELi8ES3_EELb1ELb0ELb1ELb0ELb0ELb0ELb0EEEvNS_16Flash_bwd_paramsE)
        .other          _ZN5flash44flash_bwd_dq_dk_dv_loop_seqk_parallel_kernelI23Flash_bwd_kernel_traitsILi192ELi64ELi64ELi8ELi4ELi2ELi2ELb0ELb0EN7cutlass6half_tE19Flash_kernel_traitsILi192ELi64ELi64ELi8ES3_EELb1ELb0ELb1ELb0ELb0ELb0ELb0EEEvNS_16Flash_bwd_paramsE,@"STO_CUDA_ENTRY STV_DEFAULT"
_ZN5flash44flash_bwd_dq_dk_dv_loop_seqk_parallel_kernelI23Flash_bwd_kernel_traitsILi192ELi64ELi64ELi8ELi4ELi2ELi2ELb0ELb0EN7cutlass6half_tE19Flash_kernel_traitsILi192ELi64ELi64ELi8ES3_EELb1ELb0ELb1ELb0ELb0ELb0ELb0EEEvNS_16Flash_bwd_paramsE:
.text._ZN5flash44flash_bwd_dq_dk_dv_loop_seqk_parallel_kernelI23Flash_bwd_kernel_traitsILi192ELi64ELi64ELi8ELi4ELi2ELi2ELb0ELb0EN7cutlass6half_tE19Flash_kernel_traitsILi192ELi64ELi64ELi8ES3_EELb1ELb0ELb1ELb0ELb0ELb0ELb0EEEvNS_16Flash_bwd_paramsE:
        /* <DEDUP_REMOVED lines=40> */
[--C-:B------:R-:W-:Y:S01]  /*0280*/  SHF.R.S32.HI R2, RZ, 0x2, R7.reuse ;  /* 0x00000002ff027819 */ /* 0x100fe20000011407 */
[----:B------:R-:W-:Y:S01]  /*0290*/  IMAD.SHL.U32 R208, R10, 0x8, RZ ;  /* 0x000000080ad07824 */ /* 0x000fe200078e00ff */
[----:B------:R-:W-:-:S02]  /*02a0*/  SHF.R.S32.HI R7, RZ, 0x1f, R7 ;  /* 0x0000001fff077819 */ /* 0x000fc40000011407 */
[----:B------:R-:W-:Y:S01]  /*02b0*/  LEA.HI R4, R4, R5, RZ, 0x1 ;  /* 0x0000000504047211 */ /* 0x000fe200078f08ff */
[C---:B------:R-:W-:Y:S01]  /*02c0*/  VIADD R214, R208.reuse, 0x40 ;  /* 0x00000040d0d67836 */ /* 0x040fe20000000000 */
[----:B------:R-:W-:Y:S01]  /*02d0*/  SHF.R.S32.HI R205, RZ, 0x1f, R3 ;  /* 0x0000001fffcd7819 */ /* 0x000fe20000011403 */
[----:B------:R-:W-:Y:S01]  /*02e0*/  VIADD R213, R208, 0x80 ;  /* 0x00000080d0d57836 */ /* 0x000fe20000000000 */
[----:B------:R-:W-:Y:S02]  /*02f0*/  LEA.HI R3, R3, R6, RZ, 0x1 ;  /* 0x0000000603037211 */ /* 0x000fe400078f08ff */
[----:B------:R-:W-:Y:S02]  /*0300*/  LEA.HI R7, R7, R2, RZ, 0x3 ;  /* 0x0000000207077211 */ /* 0x000fe400078f18ff */
[----:B------:R-:W-:Y:S02]  /*0310*/  LOP3.LUT R4, R4, 0xfffffffe, RZ, 0xc0, !PT ;  /* 0xfffffffe04047812 */ /* 0x000fe400078ec0ff */
[----:B------:R-:W-:-:S02]  /*0320*/  LOP3.LUT R3, R3, 0xfffffffe, RZ, 0xc0, !PT ;  /* 0xfffffffe03037812 */ /* 0x000fc400078ec0ff */
[----:B------:R-:W-:Y:S01]  /*0330*/  LOP3.LUT R11, R11, 0x1c0, RZ, 0xc0, !PT ;  /* 0x000001c00b0b7812 */ /* 0x000fe200078ec0ff */
[----:B------:R-:W-:Y:S01]  /*0340*/  IMAD.IADD R4, R5, 0x1, -R4 ;  /* 0x0000000105047824 */ /* 0x000fe200078e0a04 */
[----:B------:R-:W-:Y:S01]  /*0350*/  LOP3.LUT R7, R7, 0xfffffff8, RZ, 0xc0, !PT ;  /* 0xfffffff807077812 */ /* 0x000fe200078ec0ff */
[----:B------:R-:W-:Y:S01]  /*0360*/  IMAD.IADD R3, R6, 0x1, -R3 ;  /* 0x0000000106037824 */ /* 0x000fe200078e0a03 */
[----:B------:R-:W-:Y:S01]  /*0370*/  LOP3.LUT P4, RZ, R10, 0x4, RZ, 0xc0, !PT ;  /* 0x000000040aff7812 */ /* 0x000fe2000788c0ff */
[----:B------:R-:W-:Y:S01]  /*0380*/  IMAD.SHL.U32 R199, R4, 0x20, RZ ;  /* 0x0000002004c77824 */ /* 0x000fe200078e00ff */
[----:B------:R-:W-:Y:S01]  /*0390*/  LOP3.LUT R5, R11, 0x38, R208, 0xf8, !PT ;  /* 0x000000380b057812 */ /* 0x000fe200078ef8d0 */
[----:B------:R-:W-:Y:S01]  /*03a0*/  IMAD.IADD R7, R2, 0x1, -R7 ;  /* 0x0000000102077824 */ /* 0x000fe200078e0a07 */
[----:B------:R-:W-:Y:S01]  /*03b0*/  SHF.R.U32.HI R206, RZ, 0x3, R11 ;  /* 0x00000003ffce7819 */ /* 0x000fe2000001160b */
[----:B------:R-:W-:Y:S01]  /*03c0*/  IMAD.SHL.U32 R11, R4, 0x200, RZ ;  /* 0x00000200040b7824 */ /* 0x000fe200078e00ff */
[C---:B------:R-:W-:Y:S01]  /*03d0*/  LOP3.LUT P3, RZ, R10.reuse, 0x2, RZ, 0xc0, !PT ;  /* 0x000000020aff7812 */ /* 0x040fe2000786c0ff */
[----:B------:R-:W-:Y:S01]  /*03e0*/  IMAD.SHL.U32 R10, R10, 0x40, RZ ;  /* 0x000000400a0a7824 */ /* 0x000fe200078e00ff */
[----:B------:R-:W-:-:S02]  /*03f0*/  LEA.HI R205, R205, R6, RZ, 0x2 ;  /* 0x00000006cdcd7211 */ /* 0x000fc400078f10ff */
[----:B------:R-:W-:Y:S02]  /*0400*/  SHF.R.S32.HI R2, RZ, 0x1f, R9 ;  /* 0x0000001fff027819 */ /* 0x000fe40000011409 */
[----:B------:R-:W-:Y:S01]  /*0410*/  LOP3.LUT R206, R5, R206, RZ, 0x3c, !PT ;  /* 0x000000ce05ce7212 */ /* 0x000fe200078e3cff */
[----:B------:R-:W-:Y:S01]  /*0420*/  IMAD.SHL.U32 R5, R3, 0x10, RZ ;  /* 0x0000001003057824 */ /* 0x000fe200078e00ff */
[----:B------:R-:W-:Y:S02]  /*0430*/  LOP3.LUT R205, R205, 0xfffffffc, RZ, 0xc0, !PT ;  /* 0xfffffffccdcd7812 */ /* 0x000fe400078ec0ff */
[----:B------:R-:W-:Y:S02]  /*0440*/  LOP3.LUT R10, R10, 0x1c0, RZ, 0xc0, !PT ;  /* 0x000001c00a0a7812 */ /* 0x000fe400078ec0ff */
[----:B------:R-:W-:Y:S01]  /*0450*/  LEA.HI R2, R2, R9, RZ, 0x2 ;  /* 0x0000000902027211 */ /* 0x000fe200078f10ff */
[----:B------:R-:W-:Y:S01]  /*0460*/  IMAD.IADD R205, R6, 0x1, -R205 ;  /* 0x0000000106cd7824 */ /* 0x000fe200078e0acd */
[----:B------:R-:W-:-:S02]  /*0470*/  SHF.R.S32.HI R9, RZ, 0x1f, R14 ;  /* 0x0000001fff097819 */ /* 0x000fc4000001140e */
[C---:B------:R-:W-:Y:S02]  /*0480*/  LOP3.LUT R198, R10.reuse, 0x10, R5, 0xf8, !PT ;  /* 0x000000100ac67812 */ /* 0x040fe400078ef805 */
[----:B------:R-:W-:Y:S02]  /*0490*/  LEA.HI R6, R9, R14, RZ, 0x3 ;  /* 0x0000000e09067211 */ /* 0x000fe400078f18ff */
[----:B------:R-:W-:Y:S02]  /*04a0*/  SHF.R.S32.HI R204, RZ, 0x7, R204 ;  /* 0x00000007ffcc7819 */ /* 0x000fe400000114cc */
[--C-:B------:R-:W-:Y:S02]  /*04b0*/  LOP3.LUT R12, R10, 0x8, R13.reuse, 0xf8, !PT ;  /* 0x000000080a0c7812 */ /* 0x100fe400078ef80d */
[----:B------:R-:W-:Y:S02]  /*04c0*/  SHF.R.U32.HI R9, RZ, 0x3, R10 ;  /* 0x00000003ff097819 */ /* 0x000fe4000001160a */
[----:B------:R-:W-:-:S02]  /*04d0*/  LOP3.LUT R198, R198, 0x8, R13, 0xf8, !PT ;  /* 0x00000008c6c67812 */ /* 0x000fc400078ef80d */
[----:B------:R-:W-:Y:S01]  /*04e0*/  LOP3.LUT R189, R12, R9, RZ, 0x3c, !PT ;  /* 0x000000090cbd7212 */ /* 0x000fe200078e3cff */
[----:B------:R-:W-:Y:S01]  /*04f0*/  IMAD R12, R204, 0x800, R11 ;  /* 0x00000800cc0c7824 */ /* 0x000fe200078e020b */
[----:B------:R-:W-:Y:S01]  /*0500*/  LOP3.LUT R198, R11, R198, R9, 0xf6, !PT ;  /* 0x000000c60bc67212 */ /* 0x000fe200078ef609 */
[C---:B------:R-:W-:Y:S01]  /*0510*/  IMAD.SHL.U32 R9, R7.reuse, 0x40, RZ ;  /* 0x0000004007097824 */ /* 0x040fe200078e00ff */
[----:B------:R-:W-:Y:S01]  /*0520*/  SHF.R.S32.HI R11, RZ, 0x6, R8 ;  /* 0x00000006ff0b7819 */ /* 0x000fe20000011408 */
[----:B------:R-:W-:Y:S01]  /*0530*/  IMAD.SHL.U32 R8, R0, 0x2, RZ ;  /* 0x0000000200087824 */ /* 0x000fe200078e00ff */
[C---:B------:R-:W-:Y:S01]  /*0540*/  LOP3.LUT R5, R6.reuse, 0xfffffff8, RZ, 0xc0, !PT ;  /* 0xfffffff806057812 */ /* 0x040fe200078ec0ff */
[----:B------:R-:W-:Y:S01]  /*0550*/  IMAD.SHL.U32 R0, R6, 0x40, RZ ;  /* 0x0000004006007824 */ /* 0x000fe200078e00ff */
[----:B------:R-:W-:Y:S01]  /*0560*/  LOP3.LUT R10, R7, 0x1, RZ, 0xc0, !PT ;  /* 0x00000001070a7812 */ /* 0x000fe200078ec0ff */
[----:B------:R-:W-:Y:S01]  /*0570*/  IMAD.SHL.U32 R218, R11, 0x8, RZ ;  /* 0x000000080bda7824 */ /* 0x000fe200078e00ff */
[----:B------:R-:W-:Y:S01]  /*0580*/  LOP3.LUT R9, R9, 0x1c0, RZ, 0xc0, !PT ;  /* 0x000001c009097812 */ /* 0x000fe200078ec0ff */
[----:B------:R-:W-:Y:S01]  /*0590*/  IMAD.IADD R5, R14, 0x1, -R5 ;  /* 0x000000010e057824 */ /* 0x000fe200078e0a05 */
[----:B------:R-:W-:Y:S01]  /*05a0*/  ISETP.NE.U32.AND P0, PT, R10, 0x1, PT ;  /* 0x000000010a00780c */ /* 0x000fe20003f05070 */
[----:B------:R-:W-:Y:S01]  /*05b0*/  IMAD.SHL.U32 R10, R204, 0x20, RZ ;  /* 0x00000020cc0a7824 */ /* 0x000fe200078e00ff */
[----:B------:R-:W-:Y:S01]  /*05c0*/  LOP3.LUT R218, R218, 0x18, RZ, 0xc0, !PT ;  /* 0x00000018dada7812 */ /* 0x000fe200078ec0ff */
[----:B------:R-:W-:Y:S01]  /*05d0*/  IMAD.SHL.U32 R5, R5, 0x40, RZ ;  /* 0x0000004005057824 */ /* 0x000fe200078e00ff */
[----:B------:R-:W-:Y:S01]  /*05e0*/  R2P PR, R7, 0x6 ;  /* 0x0000000607007804 */ /* 0x000fe20000000000 */
[----:B------:R-:W-:Y:S01]  /*05f0*/  IMAD.IADD R189, R12, 0x1, R189 ;  /* 0x000000010cbd7824 */ /* 0x000fe200078e02bd */
[----:B------:R-:W-:Y:S01]  /*0600*/  SHF.R.U32.HI R220, RZ, 0x3, R9 ;  /* 0x00000003ffdc7819 */ /* 0x000fe20000011609 */
[----:B------:R-:W-:Y:S01]  /*0610*/  IMAD R206, R11, 0x200, R206 ;  /* 0x000002000bce7824 */ /* 0x000fe200078e02ce */
[----:B------:R-:W-:-:S02]  /*0620*/  LOP3.LUT R7, R9, 0x20, R10, 0xf8, !PT ;  /* 0x0000002009077812 */ /* 0x000fc400078ef80a */
[----:B------:R-:W-:Y:S02]  /*0630*/  LOP3.LUT R199, R218, 0x20, R199, 0xf8, !PT ;  /* 0x00000020dac77812 */ /* 0x000fe400078ef8c7 */
[----:B------:R-:W-:Y:S02]  /*0640*/  LOP3.LUT R218, R220, R9, R218, 0x1e, !PT ;  /* 0x00000009dcda7212 */ /* 0x000fe400078e1eda */
[----:B------:R-:W-:Y:S01]  /*0650*/  LOP3.LUT R220, R7, R220, RZ, 0x3c, !PT ;  /* 0x000000dc07dc7212 */ /* 0x000fe200078e3cff */
[----:B------:R-:W-:Y:S01]  /*0660*/  IMAD.SHL.U32 R7, R4, 0x8, RZ ;  /* 0x0000000804077824 */ /* 0x000fe200078e00ff */
[----:B------:R-:W-:Y:S01]  /*0670*/  LOP3.LUT R10, R5, 0x1c0, RZ, 0xc0, !PT ;  /* 0x000001c0050a7812 */ /* 0x000fe200078ec0ff */
[----:B------:R-:W-:Y:S01]  /*0680*/  IMAD R5, R205, 0x400, R8 ;  /* 0x00000400cd057824 */ /* 0x000fe200078e0208 */
[----:B------:R-:W-:Y:S02]  /*0690*/  LOP3.LUT R0, R0, 0xfffffe00, RZ, 0xc0, !PT ;  /* 0xfffffe0000007812 */ /* 0x000fe400078ec0ff */
[----:B------:R-:W-:Y:S01]  /*06a0*/  SHF.R.U32.HI R197, RZ, 0x3, R10 ;  /* 0x00000003ffc57819 */ /* 0x000fe2000001160a */
[----:B------:R-:W-:Y:S01]  /*06b0*/  IMAD.IADD R220, R5, 0x1, R220 ;  /* 0x0000000105dc7824 */ /* 0x000fe200078e02dc */
[----:B------:R-:W-:Y:S01]  /*06c0*/  LOP3.LUT R4, R10, 0x8, R7, 0xf8, !PT ;  /* 0x000000080a047812 */ /* 0x000fe200078ef807 */
[----:B------:R-:W-:Y:S01]  /*06d0*/  IMAD R5, R3, 0x400, R8 ;  /* 0x0000040003057824 */ /* 0x000fe200078e0208 */
[----:B------:R-:W-:Y:S01]  /*06e0*/  LOP3.LUT R199, R197, R199, R10, 0x1e, !PT ;  /* 0x000000c7c5c77212 */ /* 0x000fe200078e1e0a */
[----:B------:R-:W-:Y:S01]  /*06f0*/  IMAD R200, R205, 0x400, R0 ;  /* 0x00000400cdc87824 */ /* 0x000fe200078e0200 */
[----:B------:R-:W-:Y:S01]  /*0700*/  LOP3.LUT R197, R4, R197, RZ, 0x3c, !PT ;  /* 0x000000c504c57212 */ /* 0x000fe200078e3cff */
[----:B------:R-:W-:Y:S01]  /*0710*/  IMAD.IADD R218, R5, 0x1, R218 ;  /* 0x0000000105da7824 */ /* 0x000fe200078e02da */
[----:B------:R-:W-:Y:S01]  /*0720*/  LEA R220, R220, UR5, 0x1 ;  /* 0x00000005dcdc7c11 */ /* 0x000fe2000f8e08ff */
[----:B------:R-:W-:Y:S01]  /*0730*/  IMAD.MOV.U32 R5, RZ, RZ, 0x40 ;  /* 0x00000040ff057424 */ /* 0x000fe200078e00ff */
[----:B------:R-:W-:Y:S01]  /*0740*/  SEL R188, R188, 0xffffffe0, !P3 ;  /* 0xffffffe0bcbc7807 */ /* 0x000fe20005800000 */
[----:B------:R-:W-:Y:S01]  /*0750*/  IMAD R4, R3, 0x400, R0 ;  /* 0x0000040003047824 */ /* 0x000fe200078e0200 */
[----:B------:R-:W-:Y:S01]  /*0760*/  LEA R189, R189, UR5, 0x1 ;  /* 0x00000005bdbd7c11 */ /* 0x000fe2000f8e08ff */
[----:B------:R-:W-:Y:S01]  /*0770*/  IMAD.IADD R200, R200, 0x1, R197 ;  /* 0x00000001c8c87824 */ /* 0x000fe200078e02c5 */
[----:B------:R-:W-:Y:S01]  /*0780*/  SHF.R.S32.HI R2, RZ, 0x2, R2 ;  /* 0x00000002ff027819 */ /* 0x000fe20000011402 */
[----:B------:R-:W-:Y:S01]  /*0790*/  IMAD.IADD R197, R197, 0x1, R4 ;  /* 0x00000001c5c57824 */ /* 0x000fe200078e0204 */
[----:B------:R-:W-:Y:S01]  /*07a0*/  SEL R226, R226, 0x10, !P0 ;  /* 0x00000010e2e27807 */ /* 0x000fe20004000000 */
[----:B------:R-:W-:Y:S01]  /*07b0*/  VIADD R219, R220, 0x20 ;  /* 0x00000020dcdb7836 */ /* 0x000fe20000000000 */
[----:B------:R-:W-:Y:S01]  /*07c0*/  LEA R218, R218, UR6, 0x1 ;  /* 0x00000006dada7c11 */ /* 0x000fe2000f8e08ff */
[--C-:B------:R-:W-:Y:S01]  /*07d0*/  IMAD.IADD R188, R188, 0x1, R189.reuse ;  /* 0x00000001bcbc7824 */ /* 0x100fe200078e02bd */
[----:B------:R-:W-:Y:S01]  /*07e0*/  SEL R5, R5, 0xffffffc0, !P4 ;  /* 0xffffffc005057807 */ /* 0x000fe20006000000 */
[----:B------:R-:W-:Y:S01]  /*07f0*/  @P1 VIADD R219, R220, 0xffffffe0 ;  /* 0xffffffe0dcdb1836 */ /* 0x000fe20000000000 */
[----:B------:R-:W-:Y:S01]  /*0800*/  LEA R198, R198, UR5, 0x1 ;  /* 0x00000005c6c67c11 */ /* 0x000fe2000f8e08ff */
[----:B------:R-:W-:Y:S01]  /*0810*/  IMAD R212, R205, 0x10, R2 ;  /* 0x00000010cdd47824 */ /* 0x000fe200078e0202 */
[----:B------:R-:W-:Y:S01]  /*0820*/  LOP3.LUT R199, R199, R0, RZ, 0xfc, !PT ;  /* 0x00000000c7c77212 */ /* 0x000fe200078efcff */
[----:B------:R-:W-:Y:S01]  /*0830*/  VIADD R217, R218, 0x40 ;  /* 0x00000040dad97836 */ /* 0x000fe20000000000 */
[----:B------:R-:W-:Y:S01]  /*0840*/  LEA R216, R206, UR5, 0x1 ;  /* 0x00000005ced87c11 */ /* 0x000fe2000f8e08ff */
[----:B------:R-:W-:Y:S01]  /*0850*/  IMAD.IADD R221, R220, 0x1, R226 ;  /* 0x00000001dcdd7824 */ /* 0x000fe200078e02e2 */
[----:B------:R-:W-:Y:S01]  /*0860*/  LEA R197, R197, UR4, 0x1 ;  /* 0x00000004c5c57c11 */ /* 0x000fe2000f8e08ff */
[----:B------:R-:W-:-:S02]  /*0870*/  IMAD.IADD R3, R5, 0x1, R189 ;  /* 0x0000000105037824 */ /* 0x000fc400078e02bd */
[C---:B------:R-:W-:Y:S02]  /*0880*/  IMAD.IADD R2, R5.reuse, 0x1, R188 ;  /* 0x0000000105027824 */ /* 0x040fe400078e02bc */
[----:B------:R-:W-:Y:S02]  /*0890*/  IMAD.IADD R0, R5, 0x1, R198 ;  /* 0x0000000105007824 */ /* 0x000fe400078e02c6 */
[----:B------:R-:W-:Y:S02]  /*08a0*/  @P2 VIADD R217, R218, 0xffffffc0 ;  /* 0xffffffc0dad92836 */ /* 0x000fe40000000000 */
[----:B---34-:R-:W-:-:S07]  /*08b0*/  IMAD.IADD R226, R226, 0x1, R219 ;  /* 0x00000001e2e27824 */ /* 0x018fce00078e02db */
.L_x_1187:
[----:B-1----:R-:W1:Y:S01]  /*08c0*/  LDC.64 R6, c[0x0][0x2f0] ;  /* 0x0000bc00ff067b82 */ /* 0x002e620000000a00 */
[C---:B------:R-:W-:Y:S01]  /*08d0*/  IMAD.SHL.U32 R11, R211.reuse, 0x4, RZ ;  /* 0x00000004d30b7824 */ /* 0x040fe200078e00ff */
        /* <DEDUP_REMOVED lines=45> */
.L_x_1139:
[----:B------:R-:W-:Y:S01]  /*0bb0*/  IMAD.SHL.U32 R227, R215, 0x40, RZ ;  /* 0x00000040d7e37824 */ /* 0x000fe200078e00ff */
[----:B-----5:R-:W-:-:S04]  /*0bc0*/  @!P2 IADD3 R238, R8, R4, -R239 ;  /* 0x0000000408eea210 */ /* 0x020fc80007ffe8ef */
[----:B------:R-:W-:-:S13]  /*0bd0*/  ISETP.GT.AND P0, PT, R238, R227, PT ;  /* 0x000000e3ee00720c */ /* 0x000fda0003f04270 */
[----:B------:R-:W-:Y:S05]  /*0be0*/  @!P0 BRA `(.L_x_1140) ;  /* 0x0000008800588947 */ /* 0x000fea0003800000 */
[----:B------:R-:W3:Y:S01]  /*0bf0*/  LDC R9, c[0x0][0x278] ;  /* 0x00009e00ff097b82 */ /* 0x000ee20000000800 */
[----:B--2---:R-:W-:Y:S02]  /*0c00*/  IABS R10, R210 ;  /* 0x000000d2000a7213 */ /* 0x004fe40000000000 */
        /* <DEDUP_REMOVED lines=8> */
[----:B------:R-:W2:Y:S01]  /*0c90*/  LDC R11, c[0x0][0x394] ;  /* 0x0000e500ff0b7b82 */ /* 0x000ea20000000800 */
[----:B------:R-:W-:Y:S02]  /*0ca0*/  SHF.R.S32.HI R14, RZ, 0x6, R14 ;  /* 0x00000006ff0e7819 */ /* 0x000fe4000001140e */
[----:B------:R-:W-:Y:S02]  /*0cb0*/  @P0 IADD3 R22, R239, R242, RZ ;  /* 0x000000f2ef160210 */ /* 0x000fe40007ffe0ff */
[----:B---3--:R-:W-:-:S03]  /*0cc0*/  IABS R8, R9 ;  /* 0x0000000900087213 */ /* 0x008fc60000000000 */
[----:B------:R-:W3:Y:S01]  /*0cd0*/  LDC R32, c[0x0][0x2d4] ;  /* 0x0000b500ff207b82 */ /* 0x000ee20000000800 */
[----:B------:R-:W4:Y:S01]  /*0ce0*/  I2F.RP R12, R8 ;  /* 0x00000008000c7306 */ /* 0x000f220000209400 */
[----:B-1----:R-:W-:-:S06]  /*0cf0*/  IMAD.WIDE.U32 R28, R211, R6, RZ ;  /* 0x00000006d31c7225 */ /* 0x002fcc00078e00ff */
[----:B------:R-:W1:Y:S08]  /*0d00*/  LDC R33, c[0x0][0x2dc] ;  /* 0x0000b700ff217b82 */ /* 0x000e700000000800 */
[----:B------:R-:W1:Y:S01]  /*0d10*/  LDC R16, c[0x0][0x270] ;  /* 0x00009c00ff107b82 */ /* 0x000e620000000800 */
[----:B----4-:R-:W4:Y:S01]  /*0d20*/  MUFU.RCP R4, R12 ;  /* 0x0000000c00047308 */ /* 0x010f220000001000 */
[----:B---3--:R-:W-:Y:S01]  /*0d30*/  SHF.R.S32.HI R18, RZ, 0x1f, R32 ;  /* 0x0000001fff127819 */ /* 0x008fe20000011420 */
[----:B------:R-:W-:-:S05]  /*0d40*/  IMAD.WIDE.U32 R36, R211, R32, RZ ;  /* 0x00000020d3247225 */ /* 0x000fca00078e00ff */
[----:B------:R-:W3:Y:S08]  /*0d50*/  LDC R26, c[0x0][0x2c4] ;  /* 0x0000b100ff1a7b82 */ /* 0x000ef00000000800 */
[----:B------:R-:W5:Y:S01]  /*0d60*/  LDC.U8 R21, c[0x0][0x480] ;  /* 0x00012000ff157b82 */ /* 0x000f620000000000 */
[----:B----4-:R-:W-:Y:S01]  /*0d70*/  IADD3 R4, R4, 0xffffffe, RZ ;  /* 0x0ffffffe04047810 */ /* 0x010fe20007ffe0ff */
[----:B------:R-:W-:-:S03]  /*0d80*/  IMAD R12, R19, R6, RZ ;  /* 0x00000006130c7224 */ /* 0x000fc600078e02ff */
[----:B------:R-:W4:Y:S01]  /*0d90*/  F2I.FTZ.U32.TRUNC.NTZ R5, R4 ;  /* 0x0000000400057305 */ /* 0x000f22000021f000 */
[----:B------:R-:W-:Y:S02]  /*0da0*/  IMAD R7, R211, R7, R12 ;  /* 0x00000007d3077224 */ /* 0x000fe400078e020c */
[----:B------:R-:W2:Y:S01]  /*0db0*/  LDC.U8 R6, c[0x0][0x3d8] ;  /* 0x0000f600ff067b82 */ /* 0x000ea20000000000 */
[----:B-1----:R-:W-:-:S04]  /*0dc0*/  IMAD.WIDE R38, R33, R16, RZ ;  /* 0x0000001021267225 */ /* 0x002fc800078e02ff */
[----:B------:R-:W-:Y:S02]  /*0dd0*/  IMAD.IADD R25, R29, 0x1, R7 ;  /* 0x000000011d197824 */ /* 0x000fe400078e0207 */
[----:B------:R-:W-:Y:S02]  /*0de0*/  IMAD R7, R18, R211, RZ ;  /* 0x000000d312077224 */ /* 0x000fe400078e02ff */
[----:B------:R-:W-:Y:S01]  /*0df0*/  IMAD R27, R39, R36, RZ ;  /* 0x00000024271b7224 */ /* 0x000fe200078e02ff */
[----:B------:R-:W1:Y:S01]  /*0e00*/  S2R R18, SR_CTAID.X ;  /* 0x0000000000127919 */ /* 0x000e620000002500 */
[----:B------:R-:W-:Y:S01]  /*0e10*/  IMAD R7, R19, R32, R7 ;  /* 0x0000002013077224 */ /* 0x000fe200078e0207 */
[----:B----4-:R-:W-:Y:S01]  /*0e20*/  IADD3 R17, RZ, -R5, RZ ;  /* 0x80000005ff117210 */ /* 0x010fe20007ffe0ff */
[----:B------:R-:W-:Y:S02]  /*0e30*/  IMAD.MOV.U32 R4, RZ, RZ, RZ ;  /* 0x000000ffff047224 */ /* 0x000fe400078e00ff */
[----:B------:R-:W-:-:S02]  /*0e40*/  IMAD.IADD R7, R37, 0x1, R7 ;  /* 0x0000000125077824 */ /* 0x000fc400078e0207 */
[----:B------:R-:W-:Y:S02]  /*0e50*/  IMAD R17, R17, R8, RZ ;  /* 0x0000000811117224 */ /* 0x000fe400078e02ff */
[----:B------:R-:W-:Y:S02]  /*0e60*/  IMAD R27, R38, R7, R27 ;  /* 0x00000007261b7224 */ /* 0x000fe400078e021b */
[----:B------:R-:W-:Y:S02]  /*0e70*/  IMAD.HI.U32 R17, R5, R17, R4 ;  /* 0x0000001105117227 */ /* 0x000fe400078e0004 */
[----:B------:R-:W4:Y:S01]  /*0e80*/  LDC.64 R4, c[0x0][0x240] ;  /* 0x00009000ff047b82 */ /* 0x000f220000000a00 */
[----:B--2---:R-:W-:Y:S01]  /*0e90*/  ISETP.NE.AND P2, PT, R6, RZ, PT ;  /* 0x000000ff0600720c */ /* 0x004fe20003f45270 */
[----:B------:R-:W-:-:S04]  /*0ea0*/  IMAD.WIDE.U32 R36, R38, R36, RZ ;  /* 0x0000002426247225 */ /* 0x000fc800078e00ff */
[----:B------:R-:W-:Y:S01]  /*0eb0*/  IMAD.HI.U32 R17, R17, R10, RZ ;  /* 0x0000000a11117227 */ /* 0x000fe200078e00ff */
[----:B------:R-:W-:-:S03]  /*0ec0*/  IADD3 R27, R37, R27, RZ ;  /* 0x0000001b251b7210 */ /* 0x000fc60007ffe0ff */
[----:B------:R-:W-:Y:S02]  /*0ed0*/  IMAD.MOV R15, RZ, RZ, -R17 ;  /* 0x000000ffff0f7224 */ /* 0x000fe400078e0a11 */
[-C--:B------:R-:W-:Y:S02]  /*0ee0*/  IMAD R6, R39, R34.reuse, RZ ;  /* 0x0000002227067224 */ /* 0x080fe400078e02ff */
[----:B------:R-:W-:Y:S01]  /*0ef0*/  IMAD R15, R8, R15, R10 ;  /* 0x0000000f080f7224 */ /* 0x000fe200078e020a */
[----:B------:R-:W-:Y:S01]  /*0f00*/  IADD3 R10, R240, 0x40, R227 ;  /* 0x00000040f00a7810 */ /* 0x000fe20007ffe0e3 */
[----:B------:R-:W-:-:S03]  /*0f10*/  IMAD.WIDE.U32 R30, R38, R34, RZ ;  /* 0x00000022261e7225 */ /* 0x000fc600078e00ff */
[----:B------:R-:W-:Y:S01]  /*0f20*/  IADD3 R10, R10, R11, -R238 ;  /* 0x0000000b0a0a7210 */ /* 0x000fe20007ffe8ee */
[----:B------:R-:W-:Y:S01]  /*0f30*/  @P1 IMAD.IADD R27, R31, 0x1, R6 ;  /* 0x000000011f1b1824 */ /* 0x000fe200078e0206 */
[----:B------:R-:W-:Y:S01]  /*0f40*/  ISETP.GT.U32.AND P4, PT, R8, R15, PT ;  /* 0x0000000f0800720c */ /* 0x000fe20003f84070 */
[----:B------:R-:W1:Y:S01]  /*0f50*/  LDC.64 R6, c[0x0][0x488] ;  /* 0x00012200ff067b82 */ /* 0x000e620000000a00 */
[----:B------:R-:W-:Y:S01]  /*0f60*/  IADD3 R10, R10, 0x3f, RZ ;  /* 0x0000003f0a0a7810 */ /* 0x000fe20007ffe0ff */
[----:B----4-:R-:W-:Y:S01]  /*0f70*/  IMAD.WIDE.U32 R12, R34, R4, RZ ;  /* 0x00000004220c7225 */ /* 0x010fe200078e00ff */
[----:B------:R-:W-:Y:S02]  /*0f80*/  SEL R30, R36, R30, !P1 ;  /* 0x0000001e241e7207 */ /* 0x000fe40004800000 */
[----:B------:R-:W-:Y:S02]  /*0f90*/  SHF.R.S32.HI R237, RZ, 0x1f, R10 ;  /* 0x0000001fffed7819 */ /* 0x000fe4000001140a */
[----:B------:R-:W-:Y:S01]  /*0fa0*/  SEL R28, R28, R12, !P1 ;  /* 0x0000000c1c1c7207 */ /* 0x000fe20004800000 */
[----:B------:R-:W-:Y:S01]  /*0fb0*/  IMAD R12, R34, R5, RZ ;  /* 0x00000005220c7224 */ /* 0x000fe200078e02ff */
[----:B------:R-:W-:Y:S01]  /*0fc0*/  LEA.HI R237, R237, R10, RZ, 0x6 ;  /* 0x0000000aeded7211 */ /* 0x000fe200078f30ff */
[----:B------:R-:W2:Y:S02]  /*0fd0*/  @P2 LDC R31, c[0x0][0x2e4] ;  /* 0x0000b900ff1f2b82 */ /* 0x000ea40000000800 */
[----:B------:R-:W-:Y:S01]  /*0fe0*/  @!P4 IADD3 R15, R15, -R8, RZ ;  /* 0x800000080f0fc210 */ /* 0x000fe20007ffe0ff */
[----:B------:R-:W-:Y:S01]  /*0ff0*/  @!P4 VIADD R17, R17, 0x1 ;  /* 0x000000011111c836 */ /* 0x000fe20000000000 */
[----:B------:R-:W-:-:S02]  /*1000*/  SHF.R.S32.HI R237, RZ, 0x6, R237 ;  /* 0x00000006ffed7819 */ /* 0x000fc400000114ed */
[----:B------:R-:W-:Y:S02]  /*1010*/  ISETP.GE.U32.AND P6, PT, R15, R8, PT ;  /* 0x000000080f00720c */ /* 0x000fe40003fc6070 */
[----:B------:R-:W4:Y:S01]  /*1020*/  @P0 LDC.64 R10, c[0x0][0x250] ;  /* 0x00009400ff0a0b82 */ /* 0x000f220000000a00 */
[----:B------:R-:W-:Y:S02]  /*1030*/  LOP3.LUT R8, R210, R9, RZ, 0x3c, !PT ;  /* 0x00000009d2087212 */ /* 0x000fe400078e3cff */
[----:B------:R-:W-:Y:S02]  /*1040*/  @P1 IADD3 R25, R13, R12, RZ ;  /* 0x0000000c0d191210 */ /* 0x000fe40007ffe0ff */
[----:B------:R-:W-:Y:S02]  /*1050*/  ISETP.GE.AND P3, PT, R8, RZ, PT ;  /* 0x000000ff0800720c */ /* 0x000fe40003f66270 */
[----:B------:R-:W-:Y:S01]  /*1060*/  ISETP.NE.AND P4, PT, R9, RZ, PT ;  /* 0x000000ff0900720c */ /* 0x000fe20003f85270 */
[----:B------:R-:W3:Y:S01]  /*1070*/  @!P1 LDC.64 R12, c[0x0][0x418] ;  /* 0x00010600ff0c9b82 */ /* 0x000ee20000000a00 */
[----:B------:R-:W-:-:S02]  /*1080*/  VIMNMX R237, R14, R237, PT ;  /* 0x000000ed0eed7248 */ /* 0x000fc40003fe0100 */
[----:B------:R-:W-:Y:S02]  /*1090*/  @P6 VIADD R17, R17, 0x1 ;  /* 0x0000000111116836 */ /* 0x000fe40000000000 */
[----:B------:R-:W-:-:S03]  /*10a0*/  LEA R24, R237, 0xffffffc0, 0x6 ;  /* 0xffffffc0ed187811 */ /* 0x000fc600078e30ff */
[----:B------:R-:W5:Y:S01]  /*10b0*/  @P1 LDC.64 R14, c[0x0][0x420] ;  /* 0x00010800ff0e1b82 */ /* 0x000f620000000a00 */
[----:B------:R-:W-:Y:S02]  /*10c0*/  SHF.R.S32.HI R29, RZ, 0x1f, R24 ;  /* 0x0000001fff1d7819 */ /* 0x000fe40000011418 */
[----:B------:R-:W-:Y:S02]  /*10d0*/  @!P3 IADD3 R17, -R17, RZ, RZ ;  /* 0x000000ff1111b210 */ /* 0x000fe40007ffe1ff */
[----:B------:R-:W-:Y:S01]  /*10e0*/  @!P4 LOP3.LUT R17, RZ, R9, RZ, 0x33, !PT ;  /* 0x00000009ff11c212 */ /* 0x000fe200078e33ff */
[C---:B----4-:R-:W-:Y:S02]  /*10f0*/  @P0 IMAD R20, R22.reuse, R11, RZ ;  /* 0x0000000b16140224 */ /* 0x050fe400078e02ff */
[----:B------:R-:W4:Y:S01]  /*1100*/  @P0 LDC.64 R8, c[0x0][0x248] ;  /* 0x00009200ff080b82 */ /* 0x000f220000000a00 */
[----:B------:R-:W-:-:S04]  /*1110*/  @P0 IMAD.WIDE.U32 R22, R22, R10, RZ ;  /* 0x0000000a16160225 */ /* 0x000fc800078e00ff */
[----:B------:R-:W-:Y:S01]  /*1120*/  @P0 IMAD.IADD R20, R23, 0x1, R20 ;  /* 0x0000000117140824 */ /* 0x000fe200078e0214 */
[----:B------:R-:W-:Y:S01]  /*1130*/  SHF.L.U32 R23, R211, 0x7, RZ ;  /* 0x00000007d3177819 */ /* 0x000fe200000006ff */
[----:B---3--:R-:W-:-:S03]  /*1140*/  @!P1 IMAD R44, R19, R12, RZ ;  /* 0x0000000c132c9224 */ /* 0x008fc600078e02ff */
[----:B------:R-:W-:Y:S01]  /*1150*/  SEL R23, R23, RZ, P5 ;  /* 0x000000ff17177207 */ /* 0x000fe20002800000 */
[C---:B------:R-:W-:Y:S02]  /*1160*/  @!P1 IMAD R13, R211.reuse, R13, R44 ;  /* 0x0000000dd30d9224 */ /* 0x040fe400078e022c */
[----:B------:R-:W-:Y:S01]  /*1170*/  @!P1 IMAD.WIDE.U32 R44, R211, R12, RZ ;  /* 0x0000000cd32c9225 */ /* 0x000fe200078e00ff */
[----:B------:R-:W-:-:S03]  /*1180*/  IADD3 R40, P3, R24, R23, RZ ;  /* 0x0000001718287210 */ /* 0x000fc60007f7e0ff */
[----:B------:R-:W-:Y:S02]  /*1190*/  @P2 IMAD R23, R211, R26, RZ ;  /* 0x0000001ad3172224 */ /* 0x000fe400078e02ff */
[----:B-----5:R-:W-:-:S03]  /*11a0*/  @P1 IMAD.WIDE.U32 R36, R34, R14, RZ ;  /* 0x0000000e22241225 */ /* 0x020fc600078e00ff */
[----:B------:R-:W-:Y:S01]  /*11b0*/  @P2 SEL R12, R23, R34, !P1 ;  /* 0x00000022170c2207 */ /* 0x000fe20004800000 */
[----:B------:R-:W-:Y:S01]  /*11c0*/  @P1 IMAD R15, R34, R15, R37 ;  /* 0x0000000f220f1224 */ /* 0x000fe200078e0225 */
[----:B------:R-:W-:Y:S01]  /*11d0*/  @P1 MOV R35, R36 ;  /* 0x0000002400231202 */ /* 0x000fe20000000f00 */
[----:B------:R-:W-:Y:S01]  /*11e0*/  @!P1 IMAD.IADD R15, R45, 0x1, R13 ;  /* 0x000000012d0f9824 */ /* 0x000fe200078e020d */
[----:B------:R-:W-:Y:S01]  /*11f0*/  @!P1 MOV R35, R44 ;  /* 0x0000002c00239202 */ /* 0x000fe20000000f00 */
[----:B------:R-:W-:Y:S02]  /*1200*/  @!P2 IMAD R13, R211, R16, R210 ;  /* 0x00000010d30da224 */ /* 0x000fe400078e02d2 */
[----:B-1----:R-:W-:-:S04]  /*1210*/  IMAD.WIDE.U32 R36, R18, R6, RZ ;  /* 0x0000000612247225 */ /* 0x002fc800078e00ff */
[----:B------:R-:W-:Y:S02]  /*1220*/  @P0 IMAD.IADD R6, R239, 0x1, R242 ;  /* 0x00000001ef060824 */ /* 0x000fe400078e02f2 */
[----:B--2---:R-:W-:Y:S02]  /*1230*/  @P2 IMAD R31, R210, R31, R12 ;  /* 0x0000001fd21f2224 */ /* 0x004fe400078e020c */
[----:B------:R-:W-:Y:S01]  /*1240*/  IMAD.X R14, R29, 0x1, R42, P3 ;  /* 0x000000011d0e7824 */ /* 0x000fe200018e062a */
[----:B------:R-:W-:Y:S01]  /*1250*/  ISETP.NE.AND P3, PT, R21, RZ, PT ;  /* 0x000000ff1500720c */ /* 0x000fe20003f65270 */
[----:B------:R-:W-:Y:S01]  /*1260*/  IMAD R43, R39, R40, RZ ;  /* 0x00000028272b7224 */ /* 0x000fe200078e02ff */
[----:B------:R-:W-:Y:S01]  /*1270*/  SHF.R.S32.HI R21, RZ, 0x1f, R227 ;  /* 0x0000001fff157819 */ /* 0x000fe200000114e3 */
[----:B------:R-:W-:Y:S02]  /*1280*/  @!P2 IMAD R31, R13, R26, RZ ;  /* 0x0000001a0d1fa224 */ /* 0x000fe400078e02ff */
[----:B------:R-:W-:Y:S01]  /*1290*/  IMAD R7, R18, R7, R37 ;  /* 0x0000000712077224 */ /* 0x000fe200078e0225 */
[----:B------:R-:W-:Y:S01]  /*12a0*/  SEL R37, R36, RZ, P3 ;  /* 0x000000ff24257207 */ /* 0x000fe20001800000 */
[----:B------:R-:W-:-:S02]  /*12b0*/  IMAD R39, R210, R33, RZ ;  /* 0x00000021d2277224 */ /* 0x000fc400078e02ff */
[C---:B----4-:R-:W-:Y:S01]  /*12c0*/  @P0 IMAD R23, R6.reuse, R9, RZ ;  /* 0x0000000906170224 */ /* 0x050fe200078e02ff */
[----:B------:R-:W-:Y:S01]  /*12d0*/  SEL R36, R7, RZ, P3 ;  /* 0x000000ff07247207 */ /* 0x000fe20001800000 */
[----:B------:R-:W-:-:S04]  /*12e0*/  @P0 IMAD.WIDE.U32 R12, R6, R8, RZ ;  /* 0x00000008060c0225 */ /* 0x000fc800078e00ff */
[----:B------:R-:W-:Y:S01]  /*12f0*/  IMAD.WIDE.U32 R40, R38, R40, RZ ;  /* 0x0000002826287225 */ /* 0x000fe200078e00ff */
[----:B------:R-:W-:-:S03]  /*1300*/  @P0 IADD3 R23, R13, R23, RZ ;  /* 0x000000170d170210 */ /* 0x000fc60007ffe0ff */
[----:B------:R-:W-:Y:S01]  /*1310*/  IMAD R43, R38, R14, R43 ;  /* 0x0000000e262b7224 */ /* 0x000fe200078e022b */
[----:B------:R-:W-:Y:S01]  /*1320*/  SHF.R.S32.HI R14, RZ, 0x1f, R210 ;  /* 0x0000001fff0e7819 */ /* 0x000fe200000114d2 */
[----:B------:R-:W-:Y:S01]  /*1330*/  @P0 IMAD.MOV.U32 R26, RZ, RZ, R12 ;  /* 0x000000ffff1a0224 */ /* 0x000fe200078e000c */
[----:B------:R-:W-:Y:S01]  /*1340*/  SHF.R.S32.HI R38, RZ, 0x1f, R39 ;  /* 0x0000001fff267819 */ /* 0x000fe20000011427 */
        /* <DEDUP_REMOVED lines=13> */
.L_x_1141:
        /* <DEDUP_REMOVED lines=13> */
.L_x_1142:
        /* <DEDUP_REMOVED lines=10> */
.L_x_1143:
[----:B------:R-:W-:-:S04]  /*1590*/  IMAD R45, R211, R16, R210 ;  /* 0x00000010d32d7224 */ /* 0x000fc800078e02d2 */
[----:B------:R-:W-:-:S07]  /*15a0*/  IMAD R45, R45, R32, RZ ;  /* 0x000000202d2d7224 */ /* 0x000fce00078e02ff */
.L_x_1144:
[----:B------:R-:W1:Y:S01]  /*15b0*/  S2R R13, SR_TID.X ;  /* 0x00000000000d7919 */ /* 0x000e620000002100 */
[----:B------:R-:W2:Y:S01]  /*15c0*/  LDC.64 R6, c[0x0][0x420] ;  /* 0x00010800ff067b82 */ /* 0x000ea20000000a00 */
[----:B------:R-:W-:Y:S01]  /*15d0*/  IMAD R33, R33, R16, RZ ;  /* 0x0000001021217224 */ /* 0x000fe200078e02ff */
[----:B------:R-:W-:Y:S01]  /*15e0*/  SHF.R.S32.HI R209, RZ, 0x1f, R208 ;  /* 0x0000001fffd17819 */ /* 0x000fe200000114d0 */
[----:B------:R-:W-:Y:S01]  /*15f0*/  ULDC.64 UR6, c[0x0][0x428] ;  /* 0x00010a0000067ab9 */ /* 0x000fe20000000a00 */
[----:B------:R-:W-:Y:S01]  /*1600*/  IADD3 R225, R227, R240, RZ ;  /* 0x000000f0e3e17210 */ /* 0x000fe20007ffe0ff */
[----:B------:R-:W-:Y:S01]  /*1610*/  IMAD.SHL.U32 R34, R33, 0x40, RZ ;  /* 0x0000004021227824 */ /* 0x000fe200078e00ff */
[----:B------:R-:W-:Y:S01]  /*1620*/  ULDC.64 UR8, c[0x0][0x210] ;  /* 0x0000840000087ab9 */ /* 0x000fe20000000a00 */
[C---:B------:R-:W-:Y:S01]  /*1630*/  IMAD.IADD R45, R24.reuse, 0x1, R45 ;  /* 0x00000001182d7824 */ /* 0x040fe200078e022d */
[----:B------:R-:W3:Y:S01]  /*1640*/  LDC R223, c[0x0][0x398] ;  /* 0x0000e600ffdf7b82 */ /* 0x000ee20000000800 */
[----:B------:R-:W-:Y:S01]  /*1650*/  IMAD.IADD R250, R24, 0x1, R31 ;  /* 0x0000000118fa7824 */ /* 0x000fe200078e021f */
[----:B------:R-:W-:Y:S01]  /*1660*/  IADD3 R39, P2, P1, R40, R34, R39 ;  /* 0x0000002228277210 */ /* 0x000fe2000795e027 */
[----:B------:R-:W-:Y:S01]  /*1670*/  BSSY B1, `(.L_x_1140) ;  /* 0x00007ed000017945 */ /* 0x000fe20003800000 */
[----:B------:R-:W-:-:S02]  /*1680*/  IADD3 R40, P4, R208, R35, RZ ;  /* 0x00000023d0287210 */ /* 0x000fc40007f9e0ff */
[----:B------:R-:W-:-:S03]  /*1690*/  SHF.R.S32.HI R34, RZ, 0x1f, R34 ;  /* 0x0000001fff227819 */ /* 0x000fc60000011422 */
[----:B------:R-:W-:Y:S01]  /*16a0*/  IMAD.X R41, R209, 0x1, R15, P4 ;  /* 0x00000001d1297824 */ /* 0x000fe200020e060f */
[----:B------:R-:W-:Y:S02]  /*16b0*/  SHF.R.S32.HI R15, RZ, 0x1f, R207 ;  /* 0x0000001fff0f7819 */ /* 0x000fe400000114cf */
[----:B------:R-:W-:Y:S02]  /*16c0*/  IADD3.X R34, R43, R34, R38, P2, P1 ;  /* 0x000000222b227210 */ /* 0x000fe400017e2426 */
[----:B------:R-:W-:Y:S01]  /*16d0*/  IADD3 R30, P2, P1, R37, R39, R30 ;  /* 0x00000027251e7210 */ /* 0x000fe2000795e01e */
[----:B--2---:R-:W-:-:S03]  /*16e0*/  IMAD.WIDE.U32 R40, R24, R6, R40 ;  /* 0x0000000618287225 */ /* 0x004fc600078e0028 */
[----:B------:R-:W-:Y:S02]  /*16f0*/  IADD3.X R34, R36, R34, R27, P2, P1 ;  /* 0x0000002224227210 */ /* 0x000fe400017e241b */
[----:B-1----:R-:W-:-:S04]  /*1700*/  SHF.R.S32.HI R12, RZ, 0x1f, R13 ;  /* 0x0000001fff0c7819 */ /* 0x002fc8000001140d */
[----:B------:R-:W-:-:S04]  /*1710*/  LEA.HI R32, R12, R13, RZ, 0x5 ;  /* 0x0000000d0c207211 */ /* 0x000fc800078f28ff */
[----:B------:R-:W-:Y:S02]  /*1720*/  LOP3.LUT R230, R32, 0xffffffe0, RZ, 0xc0, !PT ;  /* 0xffffffe020e67812 */ /* 0x000fe400078ec0ff */
[----:B------:R-:W-:-:S03]  /*1730*/  SHF.R.S32.HI R32, RZ, 0x5, R32 ;  /* 0x00000005ff207819 */ /* 0x000fc60000011420 */
[----:B------:R-:W-:-:S04]  /*1740*/  IMAD.IADD R230, R13, 0x1, -R230 ;  /* 0x000000010de67824 */ /* 0x000fc800078e0ae6 */
[----:B------:R-:W-:Y:S01]  /*1750*/  IMAD R35, R32, R33, R230 ;  /* 0x0000002120237224 */ /* 0x000fe200078e02e6 */
[----:B------:R-:W-:Y:S01]  /*1760*/  IADD3 R33, P4, R207, R24, RZ ;  /* 0x00000018cf217210 */ /* 0x000fe20007f9e0ff */
[----:B------:R-:W-:-:S03]  /*1770*/  IMAD R32, R29, R6, RZ ;  /* 0x000000061d207224 */ /* 0x000fc600078e02ff */
[----:B------:R-:W-:Y:S01]  /*1780*/  IADD3 R27, P1, R35, R30, RZ ;  /* 0x0000001e231b7210 */ /* 0x000fe20007f3e0ff */
[----:B------:R-:W-:Y:S02]  /*1790*/  IMAD.X R29, R15, 0x1, R29, P4 ;  /* 0x000000010f1d7824 */ /* 0x000fe400020e061d */
[----:B------:R-:W-:-:S04]  /*17a0*/  IMAD.WIDE.U32 R38, R33, R4, R208 ;  /* 0x0000000421267225 */ /* 0x000fc800078e00d0 */
[----:B------:R-:W-:Y:S01]  /*17b0*/  IMAD R30, R29, R4, RZ ;  /* 0x000000041d1e7224 */ /* 0x000fe200078e02ff */
[----:B------:R-:W-:Y:S01]  /*17c0*/  IADD3 R38, P2, R28, R38, RZ ;  /* 0x000000261c267210 */ /* 0x000fe20007f5e0ff */
[----:B------:R-:W-:Y:S01]  /*17d0*/  IMAD R32, R24, R7, R32 ;  /* 0x0000000718207224 */ /* 0x000fe200078e0220 */
[----:B---3--:R-:W-:Y:S01]  /*17e0*/  IADD3 R24, R225, -R223, -R238 ;  /* 0x800000dfe1187210 */ /* 0x008fe20007ffe8ee */
[----:B------:R-:W-:Y:S02]  /*17f0*/  IMAD R30, R33, R5, R30 ;  /* 0x00000005211e7224 */ /* 0x000fe400078e021e */
[----:B------:R-:W-:Y:S02]  /*1800*/  IMAD R29, R14, UR6, RZ ;  /* 0x000000060e1d7c24 */ /* 0x000fe4000f8e02ff */
[----:B------:R-:W-:Y:S01]  /*1810*/  IMAD.IADD R41, R41, 0x1, R32 ;  /* 0x0000000129297824 */ /* 0x000fe200078e0220 */
[----:B------:R-:W-:Y:S01]  /*1820*/  IADD3.X R39, R25, R39, R30, P2, !PT ;  /* 0x0000002719277210 */ /* 0x000fe200017fe41e */
[C---:B------:R-:W-:Y:S01]  /*1830*/  IMAD R29, R210.reuse, UR7, R29 ;  /* 0x00000007d21d7c24 */ /* 0x040fe2000f8e021d */
[----:B------:R-:W-:Y:S01]  /*1840*/  SHF.R.S32.HI R25, RZ, 0x1f, R24 ;  /* 0x0000001fff197819 */ /* 0x000fe20000011418 */
[----:B------:R-:W-:Y:S01]  /*1850*/  IMAD.WIDE.U32 R36, R210, UR6, R40 ;  /* 0x00000006d2247c25 */ /* 0x000fe2000f8e0028 */
[----:B------:R-:W-:Y:S01]  /*1860*/  LEA.HI.X.SX32 R32, R35, R34, 0x1, P1 ;  /* 0x0000002223207211 */ /* 0x000fe200008f0eff */
[----:B------:R-:W-:Y:S01]  /*1870*/  ULDC.64 UR6, c[0x0][0x400] ;  /* 0x0001000000067ab9 */ /* 0x000fe20000000a00 */
[----:B------:R-:W-:Y:S01]  /*1880*/  LEA.HI R24, R25, R24, RZ, 0x6 ;  /* 0x0000001819187211 */ /* 0x000fe200078f30ff */
[----:B------:R-:W-:Y:S01]  /*1890*/  IMAD.IADD R37, R37, 0x1, R29 ;  /* 0x0000000125257824 */ /* 0x000fe200078e021d */
[----:B------:R-:W1:Y:S01]  /*18a0*/  LDC.64 R34, c[0x0][0x478] ;  /* 0x00011e00ff227b82 */ /* 0x000e620000000a00 */
[----:B------:R-:W-:-:S02]  /*18b0*/  LEA R244, P1, R27, UR6, 0x2 ;  /* 0x000000061bf47c11 */ /* 0x000fc4000f8210ff */
[----:B------:R-:W-:Y:S02]  /*18c0*/  SHF.R.S32.HI R24, RZ, 0x6, R24 ;  /* 0x00000006ff187819 */ /* 0x000fe40000011418 */
[----:B------:R-:W-:Y:S01]  /*18d0*/  LEA.HI.X R245, R27, UR7, R32, 0x2, P1 ;  /* 0x000000071bf57c11 */ /* 0x000fe200088f1420 */
[----:B------:R-:W-:Y:S01]  /*18e0*/  ULDC.64 UR6, c[0x0][0x258] ;  /* 0x0000960000067ab9 */ /* 0x000fe20000000a00 */
[----:B------:R-:W-:Y:S01]  /*18f0*/  VIMNMX R224, RZ, R24, !PT ;  /* 0x00000018ffe07248 */ /* 0x000fe20007fe0100 */
[----:B------:R-:W2:Y:S01]  /*1900*/  LDC.64 R28, c[0x0][0x2b0] ;  /* 0x0000ac00ff1c7b82 */ /* 0x000ea20000000a00 */
[----:B------:R-:W-:Y:S02]  /*1910*/  IMAD R32, R15, R6, RZ ;  /* 0x000000060f207224 */ /* 0x000fe400078e02ff */
[----:B------:R-:W-:Y:S01]  /*1920*/  ISETP.GT.AND P4, PT, R237, R224, PT ;  /* 0x000000e0ed00720c */ /* 0x000fe20003f84270 */
[----:B------:R-:W-:Y:S02]  /*1930*/  IMAD R27, R14, UR6, RZ ;  /* 0x000000060e1b7c24 */ /* 0x000fe4000f8e02ff */
[----:B------:R-:W-:-:S02]  /*1940*/  IMAD R25, R207, R7, R32 ;  /* 0x00000007cf197224 */ /* 0x000fc400078e0220 */
[C---:B------:R-:W-:Y:S02]  /*1950*/  IMAD R27, R210.reuse, UR7, R27 ;  /* 0x00000007d21b7c24 */ /* 0x040fe4000f8e021b */
[----:B------:R-:W-:Y:S01]  /*1960*/  IMAD.WIDE.U32 R30, R210, UR6, R38 ;  /* 0x00000006d21e7c25 */ /* 0x000fe2000f8e0026 */
[----:B------:R-:W-:-:S03]  /*1970*/  ULDC.64 UR6, c[0x0][0x3e0] ;  /* 0x0000f80000067ab9 */ /* 0x000fc60000000a00 */
[----:B------:R-:W-:Y:S01]  /*1980*/  IMAD.WIDE.U32 R32, R207, R6, R36 ;  /* 0x00000006cf207225 */ /* 0x000fe200078e0024 */
[----:B------:R-:W-:-:S03]  /*1990*/  LEA R248, P2, R30, UR8, 0x1 ;  /* 0x000000081ef87c11 */ /* 0x000fc6000f8408ff */
[----:B------:R-:W-:Y:S01]  /*19a0*/  IMAD.IADD R24, R31, 0x1, R27 ;  /* 0x000000011f187824 */ /* 0x000fe200078e021b */
[----:B------:R-:W-:Y:S01]  /*19b0*/  IADD3 R25, R33, R25, RZ ;  /* 0x0000001921197210 */ /* 0x000fe20007ffe0ff */
[----:B-1----:R-:W-:Y:S01]  /*19c0*/  IMAD.WIDE R228, R45, 0x4, R34 ;  /* 0x000000042de47825 */ /* 0x002fe200078e0222 */
[----:B------:R-:W-:Y:S02]  /*19d0*/  LEA R246, P1, R32, UR6, 0x1 ;  /* 0x0000000620f67c11 */ /* 0x000fe4000f8208ff */
[----:B------:R-:W-:Y:S01]  /*19e0*/  LEA.HI.X R249, R30, UR9, R24, 0x1, P2 ;  /* 0x000000091ef97c11 */ /* 0x000fe200090f0c18 */
[----:B--2---:R-:W-:Y:S01]  /*19f0*/  IMAD.WIDE R250, R250, 0x4, R28 ;  /* 0x00000004fafa7825 */ /* 0x004fe200078e021c */
[----:B------:R-:W-:-:S03]  /*1a00*/  LEA.HI.X R247, R32, UR7, R25, 0x1, P1 ;  /* 0x0000000720f77c11 */ /* 0x000fc600088f0c19 */
[----:B------:R-:W-:Y:S01]  /*1a10*/  VIADD R237, R237, 0xffffffff ;  /* 0xffffffffeded7836 */ /* 0x000fe20000000000 */
[----:B------:R-:W-:Y:S06]  /*1a20*/  @P4 BRA `(.L_x_1145) ;  /* 0x00000008002c4947 */ /* 0x000fec0003800000 */
        /* <DEDUP_REMOVED lines=24> */
.L_x_1146:
        /* <DEDUP_REMOVED lines=12> */
.L_x_1147:
        /* <DEDUP_REMOVED lines=32> */
.L_x_1149:
[----:B------:R-:W-:Y:S05]  /*1e70*/  BSYNC B0 ;  /* 0x0000000000007941 */ /* 0x000fea0003800000 */
.L_x_1148:
        /* <DEDUP_REMOVED lines=20> */
.L_x_1151:
[----:B------:R-:W-:Y:S05]  /*1fc0*/  BSYNC B0 ;  /* 0x0000000000007941 */ /* 0x000fea0003800000 */
.L_x_1150:
        /* <DEDUP_REMOVED lines=28> */
.L_x_1153:
[----:B------:R-:W-:Y:S05]  /*2190*/  BSYNC B0 ;  /* 0x0000000000007941 */ /* 0x000fea0003800000 */
.L_x_1152:
        /* <DEDUP_REMOVED lines=20> */
.L_x_1145:
        /* <DEDUP_REMOVED lines=33> */
.L_x_1156:
[----:B------:R-:W-:Y:S05]  /*24f0*/  BSYNC B0 ;  /* 0x0000000000007941 */ /* 0x000fea0003800000 */
.L_x_1155:
        /* <DEDUP_REMOVED lines=38> */
.L_x_1158:
[----:B------:R-:W-:Y:S05]  /*2760*/  BSYNC B0 ;  /* 0x0000000000007941 */ /* 0x000fea0003800000 */
.L_x_1157:
        /* <DEDUP_REMOVED lines=16> */
.L_x_1160:
        /* <DEDUP_REMOVED lines=29> */
.L_x_1161:
[----:B------:R-:W-:Y:S05]  /*2a40*/  BSYNC B0 ;  /* 0x0000000000007941 */ /* 0x000fea0003800000 */
.L_x_1159:
        /* <DEDUP_REMOVED lines=17> */
.L_x_1163:
        /* <DEDUP_REMOVED lines=37> */
.L_x_1164:
[----:B------:R-:W-:Y:S05]  /*2db0*/  BSYNC B0 ;  /* 0x0000000000007941 */ /* 0x000fea0003800000 */
.L_x_1162:
        /* <DEDUP_REMOVED lines=14> */
[----:B------:R-:W-:Y:S02]  /*2ea0*/  IMAD R6, R18, UR6, RZ ;  /* 0x0000000612067c24 */ /* 0x000fe4000f8e02ff */
[----:B------:R-:W-:Y:S01]  /*2eb0*/  IMAD R5, R227, R11, R26 ;  /* 0x0000000be3057224 */ /* 0x000fe200078e021a */
[----:B------:R1:W-:Y:S01]  /*2ec0*/  @P6 STS.128 [R216+0x14000], RZ ;  /* 0x014000ffd8006388 */ /* 0x0003e20000000c00 */
[----:B------:R-:W-:Y:S01]  /*2ed0*/  IADD3 R26, P1, R22, R30, RZ ;  /* 0x0000001e161a7210 */ /* 0x000fe20007f3e0ff */
[C---:B------:R-:W-:Y:S02]  /*2ee0*/  IMAD R19, R17.reuse, UR7, R6 ;  /* 0x0000000711137c24 */ /* 0x040fe4000f8e0206 */
[----:B------:R1:W-:Y:S01]  /*2ef0*/  @P6 STS.128 [R216+0x16000], RZ ;  /* 0x016000ffd8006388 */ /* 0x0003e20000000c00 */
[----:B------:R-:W-:Y:S01]  /*2f00*/  IMAD.WIDE.U32 R22, R17, UR6, R28 ;  /* 0x0000000611167c25 */ /* 0x000fe2000f8e001c */
[----:B------:R-:W-:-:S04]  /*2f10*/  IADD3.X R27, R20, R31, R5, P1, !PT ;  /* 0x0000001f141b7210 */ /* 0x000fc80000ffe405 */
        /* <DEDUP_REMOVED lines=37> */
.L_x_1166:
[----:B------:R-:W-:Y:S05]  /*3170*/  BSYNC B0 ;  /* 0x0000000000007941 */ /* 0x000fea0003800000 */
.L_x_1165:
        /* <DEDUP_REMOVED lines=16> */
[----:B------:R2:W-:Y:S06]  /*3280*/  @P4 STS.128 [R216+0x13000], RZ ;  /* 0x013000ffd8004388 */ /* 0x0005ec0000000c00 */
[----:B-1----:R-:W1:Y:S01]  /*3290*/  @!P3 LDC.64 R4, c[0x0][0x218] ;  /* 0x00008600ff04bb82 */ /* 0x002e620000000a00 */
[----:B--2---:R-:W-:Y:S01]  /*32a0*/  @!P4 LEA R8, P2, R22, R6, 0x1 ;  /* 0x000000061608c211 */ /* 0x004fe200078408ff */
[----:B------:R-:W-:-:S05]  /*32b0*/  IMAD.IADD R6, R23, 0x1, R21 ;  /* 0x0000000117067824 */ /* 0x000fca00078e0215 */
        /* <DEDUP_REMOVED lines=21> */
.L_x_1168:
[----:B------:R-:W-:Y:S05]  /*3410*/  BSYNC B0 ;  /* 0x0000000000007941 */ /* 0x000fea0003800000 */
.L_x_1167:
        /* <DEDUP_REMOVED lines=11> */
[-C--:B-1----:R-:W-:Y:S01]  /*34d0*/  IMAD R8, R15, R10.reuse, RZ ;  /* 0x0000000a0f087224 */ /* 0x082fe200078e02ff */
        /* <DEDUP_REMOVED lines=8> */
[----:B--2---:R-:W1:Y:S01]  /*3560*/  @!P4 LDC.64 R6, c[0x0][0x220] ;  /* 0x00008800ff06cb82 */ /* 0x004e620000000a00 */
        /* <DEDUP_REMOVED lines=24> */
.L_x_1170:
[----:B------:R-:W-:Y:S05]  /*36f0*/  BSYNC B0 ;  /* 0x0000000000007941 */ /* 0x000fea0003800000 */
.L_x_1169:
        /* <DEDUP_REMOVED lines=18> */
[----:B--2---:R-:W2:Y:S08]  /*3820*/  @!P4 LDC.64 R6, c[0x0][0x220] ;  /* 0x00008800ff06cb82 */ /* 0x004eb00000000a00 */
[----:B------:R-:W5:Y:S01]  /*3830*/  @!P2 LDC.64 R4, c[0x0][0x220] ;  /* 0x00008800ff04ab82 */ /* 0x000f620000000a00 */
[----:B-1----:R-:W-:Y:S01]  /*3840*/  @!P5 LEA R10, P6, R20, R8, 0x1 ;  /* 0x00000008140ad211 */ /* 0x002fe200078c08ff */
[----:B------:R-:W-:-:S05]  /*3850*/  IMAD.IADD R8, R21, 0x1, R15 ;  /* 0x0000000115087824 */ /* 0x000fca00078e020f */
[C---:B------:R-:W-:Y:S02]  /*3860*/  @!P5 LEA.HI.X R11, R20.reuse, R9, R8, 0x1, P6 ;  /* 0x00000009140bd211 */ /* 0x040fe400030f0c08 */
[----:B--2---:R-:W-:-:S03]  /*3870*/  @!P4 LEA R6, P3, R20, R6, 0x1 ;  /* 0x000000061406c211 */ /* 0x004fc600078608ff */
[----:B------:R-:W-:Y:S01]  /*3880*/  @!PT LDS RZ, [RZ] ;  /* 0x00000000fffff984 */ /* 0x000fe20000000800 */
[----:B------:R-:W-:Y:S01]  /*3890*/  @!PT LDS RZ, [RZ] ;  /* 0x00000000fffff984 */ /* 0x000fe20000000800 */
[----:B------:R-:W-:Y:S01]  /*38a0*/  @!PT LDS RZ, [RZ] ;  /* 0x00000000fffff984 */ /* 0x000fe20000000800 */
[----:B------:R1:W-:Y:S01]  /*38b0*/  @!P5 LDGSTS.E.BYPASS.LTC128B.128 [R216+0x19000], desc[UR14][R10.64] ;  /* 0x190000000ad8dfae */ /* 0x0003e2000b901d4e */
[----:B------:R-:W-:-:S03]  /*38c0*/  @!P4 LEA.HI.X R7, R20, R7, R8, 0x1, P3 ;  /* 0x000000071407c211 */ /* 0x000fc600018f0c08 */
[----:B------:R1:W-:Y:S01]  /*38d0*/  @P4 STS.128 [R216+0x1b000], RZ ;  /* 0x01b000ffd8004388 */ /* 0x0003e20000000c00 */
        /* <DEDUP_REMOVED lines=11> */
.L_x_1172:
[----:B------:R-:W-:Y:S05]  /*3990*/  BSYNC B0 ;  /* 0x0000000000007941 */ /* 0x000fea0003800000 */
.L_x_1171:
[----:B-12---:R-:W-:Y:S01]  /*39a0*/  LEA.HI R4, R12, R13, RZ, 0x4 ;  /* 0x0000000d0c047211 */ /* 0x006fe200078f20ff */
[----:B------:R-:W1:Y:S01]  /*39b0*/  LDC R234, c[0x0][0x394] ;  /* 0x0000e500ffea7b82 */ /* 0x000e620000000800 */
[----:B------:R-:W-:Y:S01]  /*39c0*/  SHF.R.S32.HI R231, RZ, 0x1f, R230 ;  /* 0x0000001fffe77819 */ /* 0x000fe200000114e6 */
[----:B------:R-:W-:Y:S01]  /*39d0*/  IMAD.MOV.U32 R194, RZ, RZ, 0x20 ;  /* 0x00000020ffc27424 */ /* 0x000fe200078e00ff */
[----:B------:R-:W-:Y:S01]  /*39e0*/  LOP3.LUT R4, R4, 0xfffffff0, RZ, 0xc0, !PT ;  /* 0xfffffff004047812 */ /* 0x000fe200078ec0ff */
[----:B------:R-:W-:Y:S01]  /*39f0*/  ULDC UR4, c[0x0][0x2d0] ;  /* 0x0000b40000047ab9 */ /* 0x000fe20000000800 */
[----:B------:R-:W-:Y:S01]  /*3a00*/  IADD3 R8, -R238, 0x40, R225 ;  /* 0x00000040ee087810 */ /* 0x000fe20007ffe1e1 */
[----:B------:R-:W-:Y:S01]  /*3a10*/  ULDC UR7, c[0x0][0x398] ;  /* 0x0000e60000077ab9 */ /* 0x000fe20000000800 */
[----:B------:R-:W-:Y:S01]  /*3a20*/  ULDC UR6, c[0x0][0x2dc] ;  /* 0x0000b70000067ab9 */ /* 0x000fe20000000800 */
[----:B------:R-:W-:Y:S01]  /*3a30*/  IMAD.IADD R4, R13, 0x1, -R4 ;  /* 0x000000010d047824 */ /* 0x000fe200078e0a04 */
[----:B------:R-:W2:Y:S01]  /*3a40*/  LDC R222, c[0x0][0x394] ;  /* 0x0000e500ffde7b82 */ /* 0x000ea20000000800 */
[----:B------:R-:W-:Y:S01]  /*3a50*/  IMAD.MOV.U32 R193, RZ, RZ, 0x40 ;  /* 0x00000040ffc17424 */ /* 0x000fe200078e00ff */
[----:B------:R-:W-:Y:S01]  /*3a60*/  CS2R R142, SRZ ;  /* 0x00000000008e7805 */ /* 0x000fe2000001ff00 */
[----:B------:R-:W-:Y:S01]  /*3a70*/  IMAD.MOV.U32 R232, RZ, RZ, R236 ;  /* 0x000000ffffe87224 */ /* 0x000fe200078e00ec */
[----:B------:R-:W-:-:S02]  /*3a80*/  SHF.R.S32.HI R9, RZ, 0x1f, R4 ;  /* 0x0000001fff097819 */ /* 0x000fc40000011404 */
[----:B------:R-:W-:Y:S02]  /*3a90*/  CS2R R140, SRZ ;  /* 0x00000000008c7805 */ /* 0x000fe4000001ff00 */
[----:B------:R-:W-:Y:S02]  /*3aa0*/  CS2R R146, SRZ ;  /* 0x0000000000927805 */ /* 0x000fe4000001ff00 */
[----:B------:R-:W-:Y:S02]  /*3ab0*/  CS2R R144, SRZ ;  /* 0x0000000000907805 */ /* 0x000fe4000001ff00 */
[----:B------:R-:W-:Y:S02]  /*3ac0*/  LEA.HI R9, R9, R4, RZ, 0x3 ;  /* 0x0000000409097211 */ /* 0x000fe400078f18ff */
[----:B------:R-:W-:Y:S02]  /*3ad0*/  CS2R R138, SRZ ;  /* 0x00000000008a7805 */ /* 0x000fe4000001ff00 */
        /* <DEDUP_REMOVED lines=8> */
[----:B------:R-:W-:Y:S01]  /*3b60*/  CS2R R128, SRZ ;  /* 0x0000000000807805 */ /* 0x000fe2000001ff00 */
[----:B------:R-:W-:Y:S01]  /*3b70*/  IMAD.IADD R223, R8, 0x1, -R223 ;  /* 0x0000000108df7824 */ /* 0x000fe200078e0adf */
        /* <DEDUP_REMOVED lines=36> */
[----:B------:R-:W-:Y:S01]  /*3dc0*/  ULDC.U8 UR9, c[0x0][0x388] ;  /* 0x0000e20000097ab9 */ /* 0x000fe20000000000 */
[----:B------:R-:W-:Y:S01]  /*3dd0*/  ULDC UR8, c[0x0][0x2ec] ;  /* 0x0000bb0000087ab9 */ /* 0x000fe20000000800 */
[----:B------:R-:W3:Y:S04]  /*3de0*/  LDG.E.64 R6, desc[UR14][R24.64+0x8] ;  /* 0x0000080e18067981 */ /* 0x000ee8000c1e1b00 */
[----:B------:R1:W5:Y:S01]  /*3df0*/  LDG.E.64 R202, desc[UR14][R24.64] ;  /* 0x0000000e18ca7981 */ /* 0x000362000c1e1b00 */
[C---:B------:R-:W-:Y:S01]  /*3e00*/  VIADD R5, R212.reuse, 0x8 ;  /* 0x00000008d4057836 */ /* 0x040fe20000000000 */
[----:B------:R-:W-:-:S02]  /*3e10*/  ISETP.GE.AND P2, PT, R212, R14, PT ;  /* 0x0000000ed400720c */ /* 0x000fc40003f46270 */
[----:B------:R-:W0:Y:S02]  /*3e20*/  LDGDEPBAR ;  /* 0x00000000000079af */ /* 0x000e240000000000 */
[----:B------:R-:W-:Y:S01]  /*3e30*/  ISETP.GE.AND P1, PT, R5, R14, PT ;  /* 0x0000000e0500720c */ /* 0x000fe20003f26270 */
[----:B------:R-:W-:Y:S02]  /*3e40*/  IMAD R5, R211, R16, R210 ;  /* 0x00000010d3057224 */ /* 0x000fe400078e02d2 */
[----:B------:R-:W-:Y:S02]  /*3e50*/  IMAD.MOV.U32 R233, RZ, RZ, 0x7f800000 ;  /* 0x7f800000ffe97424 */ /* 0x000fe400078e00ff */
[----:B------:R-:W-:Y:S02]  /*3e60*/  IMAD.SHL.U32 R5, R5, 0x20, RZ ;  /* 0x0000002005057824 */ /* 0x000fe400078e00ff */
[----:B------:R-:W-:Y:S02]  /*3e70*/  IMAD.MOV.U32 R235, RZ, RZ, 0x7f800000 ;  /* 0x7f800000ffeb7424 */ /* 0x000fe400078e00ff */
[----:B------:R-:W-:-:S05]  /*3e80*/  IMAD.WIDE R10, R212, 0x4, R250 ;  /* 0x00000004d40a7825 */ /* 0x000fca00078e02fa */
[----:B------:R1:W5:Y:S04]  /*3e90*/  @!P2 LDG.E R233, desc[UR14][R10.64] ;  /* 0x0000000e0ae9a981 */ /* 0x000368000c1e1900 */
[----:B------:R1:W5:Y:S01]  /*3ea0*/  @!P1 LDG.E R235, desc[UR14][R10.64+0x20] ;  /* 0x0000200e0aeb9981 */ /* 0x000362000c1e1900 */
[----:B---3--:R-:W-:-:S04]  /*3eb0*/  IADD3 R230, P4, P3, R5, R6, R230 ;  /* 0x0000000605e67210 */ /* 0x008fc80007b9e0e6 */
[----:B------:R-:W-:Y:S01]  /*3ec0*/  R2P PR, R4, 0x6 ;  /* 0x0000000604007804 */ /* 0x000fe20000000000 */
[----:B------:R-:W-:Y:S01]  /*3ed0*/  VIADD R4, R199, 0x3000 ;  /* 0x00003000c7047836 */ /* 0x000fe20000000000 */
[----:B------:R-:W-:Y:S01]  /*3ee0*/  SHF.R.S32.HI R6, RZ, 0x1f, R5 ;  /* 0x0000001fff067819 */ /* 0x000fe20000011405 */
[----:B------:R-:W-:Y:S02]  /*3ef0*/  VIADD R5, R200, 0x3000 ;  /* 0x00003000c8057836 */ /* 0x000fe40000000000 */
[----:B------:R-:W-:Y:S02]  /*3f00*/  SEL R194, R194, 0xffffffe0, !P1 ;  /* 0xffffffe0c2c27807 */ /* 0x000fe40004800000 */
[----:B------:R-:W-:Y:S02]  /*3f10*/  SEL R193, R193, 0xffffffc0, !P2 ;  /* 0xffffffc0c1c17807 */ /* 0x000fe40005000000 */
[----:B------:R-:W-:Y:S01]  /*3f20*/  SEL R196, R5, R200, !P0 ;  /* 0x000000c805c47207 */ /* 0x000fe20004000000 */
[C---:B------:R-:W-:Y:S01]  /*3f30*/  IMAD.IADD R192, R197.reuse, 0x1, R194 ;  /* 0x00000001c5c07824 */ /* 0x040fe200078e02c2 */
[----:B------:R-:W-:Y:S01]  /*3f40*/  SEL R195, R4, R199, !P0 ;  /* 0x000000c704c37207 */ /* 0x000fe20004000000 */
[----:B------:R-:W-:Y:S01]  /*3f50*/  IMAD.IADD R190, R197, 0x1, R193 ;  /* 0x00000001c5be7824 */ /* 0x000fe200078e02c1 */
[----:B------:R-:W-:Y:S01]  /*3f60*/  IADD3.X R231, R6, R7, R231, P4, P3 ;  /* 0x0000000706e77210 */ /* 0x000fe200027e64e7 */
[----:B------:R-:W-:Y:S01]  /*3f70*/  IMAD.IADD R191, R193, 0x1, R192 ;  /* 0x00000001c1bf7824 */ /* 0x000fe200078e02c0 */
[----:B------:R-:W-:-:S02]  /*3f80*/  LEA R196, R196, UR5, 0x1 ;  /* 0x00000005c4c47c11 */ /* 0x000fc4000f8e08ff */
[----:B-12---:R-:W-:-:S07]  /*3f90*/  LEA R195, R195, UR5, 0x1 ;  /* 0x00000005c3c37c11 */ /* 0x006fce000f8e08ff */
.L_x_1177:
[----:B------:R-:W0:Y:S01]  /*3fa0*/  LDGDEPBAR ;  /* 0x00000000000079af */ /* 0x000e220000000000 */
[----:B------:R-:W-:Y:S01]  /*3fb0*/  IMAD.IADD R94, R196, 0x1, R194 ;  /* 0x00000001c45e7824 */ /* 0x000fe200078e02c2 */
[----:B------:R-:W-:Y:S01]  /*3fc0*/  LEA R96, P0, R212, R228, 0x2 ;  /* 0x000000e4d4607211 */ /* 0x000fe200078010ff */
[----:B------:R-:W-:Y:S01]  /*3fd0*/  IMAD.IADD R93, R196, 0x1, R193 ;  /* 0x00000001c45d7824 */ /* 0x000fe200078e02c1 */
[----:B------:R-:W-:Y:S02]  /*3fe0*/  MOV R95, R222 ;  /* 0x000000de005f7202 */ /* 0x000fe40000000f00 */
[----:B------:R-:W-:Y:S02]  /*3ff0*/  IADD3 R92, R94, R193, RZ ;  /* 0x000000c15e5c7210 */ /* 0x000fe40007ffe0ff */
[----:B------:R-:W-:Y:S01]  /*4000*/  LEA.HI.X.SX32 R97, R212, R229, 0x2, P0 ;  /* 0x000000e5d4617211 */ /* 0x000fe200000f16ff */
[----:B------:R-:W-:Y:S04]  /*4010*/  DEPBAR.LE SB0, 0x0 ;  /* 0x000080000000791a */ /* 0x000fe80000000000 */
[----:B------:R-:W-:Y:S06]  /*4020*/  BAR.SYNC.DEFER_BLOCKING 0x0 ;  /* 0x0000000000007b1d */ /* 0x000fec0000010000 */
[----:B------:R-:W-:Y:S04]  /*4030*/  LDSM.16.M88.4 R20, [R196] ;  /* 0x00000000c414783b */ /* 0x000fe80000000200 */
[----:B------:R-:W1:Y:S04]  /*4040*/  LDSM.16.M88.4 R24, [R189+0x12000] ;  /* 0x01200000bd18783b */ /* 0x000e680000000200 */
[----:B------:R-:W2:Y:S04]  /*4050*/  LDSM.16.M88.4 R28, [R189+0x12800] ;  /* 0x01280000bd1c783b */ /* 0x000ea80000000200 */
[----:B------:R-:W-:Y:S04]  /*4060*/  LDSM.16.M88.4 R32, [R94] ;  /* 0x000000005e20783b */ /* 0x000fe80000000200 */
[----:B------:R-:W3:Y:S04]  /*4070*/  LDSM.16.M88.4 R84, [R188+0x12000] ;  /* 0x01200000bc54783b */ /* 0x000ee80000000200 */
[----:B------:R-:W4:Y:S04]  /*4080*/  LDSM.16.M88.4 R88, [R188+0x12800] ;  /* 0x01280000bc58783b */ /* 0x000f280000000200 */
[----:B-----5:R-:W5:Y:S04]  /*4090*/  LDG.E R165, desc[UR14][R96.64] ;  /* 0x0000000e60a57981 */ /* 0x020f68000c1e1900 */
[----:B------:R2:W5:Y:S01]  /*40a0*/  LDG.E R164, desc[UR14][R96.64+0x20] ;  /* 0x0000200e60a47981 */ /* 0x000562000c1e1900 */
[C---:B-1----:R-:W-:Y:S06]  /*40b0*/  HMMA.16816.F32 R4, R20.reuse, R24, RZ ;  /* 0x000000181404723c */ /* 0x042fec00000018ff */
[C---:B------:R-:W-:Y:S01]  /*40c0*/  HMMA.16816.F32 R8, R20.reuse, R26, RZ ;  /* 0x0000001a1408723c */ /* 0x040fe200000018ff */
[----:B------:R-:W-:Y:S01]  /*40d0*/  LDSM.16.M88.4 R24, [R3+0x12000] ;  /* 0x012000000318783b */ /* 0x000fe20000000200 */
[----:B--2---:R-:W-:Y:S04]  /*40e0*/  IMAD.SHL.U32 R96, R237, 0x40, RZ ;  /* 0x00000040ed607824 */ /* 0x004fe800078e00ff */
[C---:B------:R-:W-:Y:S01]  /*40f0*/  HMMA.16816.F32 R12, R20.reuse, R28, RZ ;  /* 0x0000001c140c723c */ /* 0x040fe200000018ff */
[----:B------:R-:W-:Y:S05]  /*4100*/  ISETP.GE.AND P0, PT, R96, R223, PT ;  /* 0x000000df6000720c */ /* 0x000fea0003f06270 */
[----:B------:R-:W-:Y:S01]  /*4110*/  HMMA.16816.F32 R16, R20, R30, RZ ;  /* 0x0000001e1410723c */ /* 0x000fe200000018ff */
[----:B------:R-:W1:Y:S04]  /*4120*/  LDSM.16.M88.4 R20, [R93] ;  /* 0x000000005d14783b */ /* 0x000e680000000200 */
[----:B------:R-:W2:Y:S01]  /*4130*/  LDSM.16.M88.4 R28, [R3+0x12800] ;  /* 0x01280000031c783b */ /* 0x000ea20000000200 */
[C---:B---3--:R-:W-:Y:S06]  /*4140*/  HMMA.16816.F32 R4, R32.reuse, R84, R4 ;  /* 0x000000542004723c */ /* 0x048fec0000001804 */
[C---:B------:R-:W-:Y:S01]  /*4150*/  HMMA.16816.F32 R8, R32.reuse, R86, R8 ;  /* 0x000000562008723c */ /* 0x040fe20000001808 */
[----:B------:R-:W-:Y:S05]  /*4160*/  LDSM.16.M88.4 R84, [R2+0x12000] ;  /* 0x012000000254783b */ /* 0x000fea0000000200 */
[C---:B----4-:R-:W-:Y:S06]  /*4170*/  HMMA.16816.F32 R12, R32.reuse, R88, R12 ;  /* 0x00000058200c723c */ /* 0x050fec000000180c */
[----:B------:R-:W-:Y:S01]  /*4180*/  HMMA.16816.F32 R16, R32, R90, R16 ;  /* 0x0000005a2010723c */ /* 0x000fe20000001810 */
[----:B------:R-:W3:Y:S04]  /*4190*/  LDSM.16.M88.4 R32, [R92] ;  /* 0x000000005c20783b */ /* 0x000ee80000000200 */
        /* <DEDUP_REMOVED lines=76> */
.L_x_1173:
[--C-:B------:R-:W-:Y:S01]  /*4660*/  IADD3 R26, R238, 0x1, -R240.reuse ;  /* 0x00000001ee1a7810 */ /* 0x100fe20007ffe8f0 */
[----:B------:R-:W1:Y:S01]  /*4670*/  S2R R23, SR_TID.X ;  /* 0x0000000000177919 */ /* 0x000e620000002100 */
[----:B------:R-:W-:Y:S01]  /*4680*/  IADD3 R24, -R95, R238, -R240 ;  /* 0x000000ee5f187210 */ /* 0x000fe20007ffe9f0 */
[----:B------:R-:W-:Y:S02]  /*4690*/  IMAD.SHL.U32 R22, R204, 0x20, RZ ;  /* 0x00000020cc167824 */ /* 0x000fe400078e00ff */
[----:B------:R-:W-:Y:S02]  /*46a0*/  IMAD.IADD R20, R212, 0x1, R96 ;  /* 0x00000001d4147824 */ /* 0x000fe400078e0260 */
[----:B------:R-:W-:Y:S02]  /*46b0*/  VIADD R29, R26, UR7 ;  /* 0x000000071a1d7c36 */ /* 0x000fe40008000000 */
[----:B------:R-:W-:Y:S01]  /*46c0*/  VIADD R21, R20, 0x8 ;  /* 0x0000000814157836 */ /* 0x000fe20000000000 */
[-C--:B------:R-:W-:Y:S01]  /*46d0*/  VIADDMNMX R31, R24, R20.reuse, RZ, !PT ;  /* 0x00000014181f7246 */ /* 0x080fe200078001ff */
[----:B------:R-:W-:Y:S01]  /*46e0*/  IMAD.MOV.U32 R234, RZ, RZ, R95 ;  /* 0x000000ffffea7224 */ /* 0x000fe200078e005f */
[----:B------:R-:W-:Y:S01]  /*46f0*/  VIADDMNMX R29, R29, R20, R238, PT ;  /* 0x000000141d1d7246 */ /* 0x000fe200038001ee */
[----:B-1----:R-:W-:Y:S05]  /*4700*/  IMAD.SHL.U32 R23, R23, 0x2, RZ ;  /* 0x0000000217177824 */ /* 0x002fea00078e00ff */
[----:B------:R-:W-:Y:S02]  /*4710*/  LOP3.LUT R22, R22, 0x6, R23, 0xf8, !PT ;  /* 0x0000000616167812 */ /* 0x000fe400078ef817 */
[----:B------:R-:W-:Y:S02]  /*4720*/  IADD3 R23, R21, UR7, R26 ;  /* 0x0000000715177c10 */ /* 0x000fe4000fffe01a */
[----:B------:R-:W-:Y:S01]  /*4730*/  VIADDMNMX R21, R24, R21, RZ, !PT ;  /* 0x0000001518157246 */ /* 0x000fe200078001ff */
[----:B------:R-:W-:Y:S01]  /*4740*/  IMAD R22, R215, 0x40, R22 ;  /* 0x00000040d7167824 */ /* 0x000fe200078e0216 */
[----:B------:R-:W-:Y:S03]  /*4750*/  VIMNMX R20, R23, R238, PT ;  /* 0x000000ee17147248 */ /* 0x000fe60003fe0100 */
[C---:B------:R-:W-:Y:S01]  /*4760*/  VIADD R28, R22.reuse, 0x1 ;  /* 0x00000001161c7836 */ /* 0x040fe20000000000 */
[C---:B------:R-:W-:Y:S01]  /*4770*/  ISETP.GE.AND P1, PT, R22.reuse, R31, PT ;  /* 0x0000001f1600720c */ /* 0x040fe20003f26270 */
[C---:B------:R-:W-:Y:S01]  /*4780*/  VIADD R27, R22.reuse, 0x8 ;  /* 0x00000008161b7836 */ /* 0x040fe20000000000 */
[C---:B------:R-:W-:Y:S01]  /*4790*/  ISETP.GE.AND P0, PT, R22.reuse, R21, PT ;  /* 0x000000151600720c */ /* 0x040fe20003f06270 */
[C---:B------:R-:W-:Y:S01]  /*47a0*/  VIADD R26, R22.reuse, 0x9 ;  /* 0x00000009161a7836 */ /* 0x040fe20000000000 */
[C---:B------:R-:W-:Y:S01]  /*47b0*/  ISETP.GE.OR P1, PT, R22.reuse, R29, !P1 ;  /* 0x0000001d1600720c */ /* 0x040fe20004f26670 */
[C---:B------:R-:W-:Y:S01]  /*47c0*/  VIADD R25, R22.reuse, 0x10 ;  /* 0x0000001016197836 */ /* 0x040fe20000000000 */
[CC--:B------:R-:W-:Y:S01]  /*47d0*/  ISETP.GE.OR P0, PT, R22.reuse, R20.reuse, !P0 ;  /* 0x000000141600720c */ /* 0x0c0fe20004706670 */
[----:B------:R-:W-:Y:S01]  /*47e0*/  VIADD R24, R22, 0x11 ;  /* 0x0000001116187836 */ /* 0x000fe20000000000 */
[----:B------:R-:W-:Y:S01]  /*47f0*/  FSEL R4, R4, -INF , !P1 ;  /* 0xff80000004047808 */ /* 0x000fe20004800000 */
[----:B------:R-:W-:Y:S01]  /*4800*/  VIADD R23, R22, 0x18 ;  /* 0x0000001816177836 */ /* 0x000fe20000000000 */
[----:B------:R-:W-:Y:S01]  /*4810*/  FSEL R6, R6, -INF , !P0 ;  /* 0xff80000006067808 */ /* 0x000fe20004000000 */
[----:B------:R-:W-:Y:S01]  /*4820*/  VIADD R22, R22, 0x19 ;  /* 0x0000001916167836 */ /* 0x000fe20000000000 */
        /* <DEDUP_REMOVED lines=42> */
.L_x_1174:
[----:B------:R-:W-:Y:S04]  /*4ad0*/  IMAD.WIDE.U32 R28, R230, -0x2daee0ad, RZ ;  /* 0xd2511f53e61c7825 */ /* 0x000fe800078e00ff */
[C---:B------:R-:W-:Y:S01]  /*4ae0*/  FMUL.FTZ R20, R233.reuse, 1.4426950216293334961 ;  /* 0x3fb8aa3be9147820 */ /* 0x040fe20000410000 */
[----:B------:R-:W-:Y:S01]  /*4af0*/  FSETP.NEU.FTZ.AND P0, PT, R233, -INF , PT ;  /* 0xff800000e900780b */ /* 0x000fe20003f1d000 */
[----:B------:R-:W-:Y:S01]  /*4b00*/  FMUL.FTZ R21, R235, 1.4426950216293334961 ;  /* 0x3fb8aa3beb157820 */ /* 0x000fe20000410000 */
[----:B------:R-:W-:Y:S01]  /*4b10*/  IMAD R26, R215, 0x2, R204 ;  /* 0x00000002d71a7824 */ /* 0x000fe200078e02cc */
[----:B------:R-:W-:Y:S01]  /*4b20*/  LEA R163, R200, UR5, 0x1 ;  /* 0x00000005c8a37c11 */ /* 0x000fe2000f8e08ff */
[----:B------:R-:W-:Y:S01]  /*4b30*/  IMAD R22, R237, 0x4, R205 ;  /* 0x00000004ed167824 */ /* 0x000fe200078e02cd */
[----:B------:R-:W-:Y:S01]  /*4b40*/  FSEL R20, R20, RZ, P0 ;  /* 0x000000ff14147208 */ /* 0x000fe20000000000 */
[----:B------:R-:W-:Y:S01]  /*4b50*/  VIADD R23, R202, 0x9e3779b9 ;  /* 0x9e3779b9ca177836 */ /* 0x000fe20000000000 */
[----:B------:R-:W-:Y:S01]  /*4b60*/  LOP3.LUT R26, R29, R203, R26, 0x96, !PT ;  /* 0x000000cb1d1a7212 */ /* 0x000fe200078e961a */
[----:B------:R-:W-:Y:S01]  /*4b70*/  IMAD.WIDE.U32 R24, R22, -0x326172a9, RZ ;  /* 0xcd9e8d5716187825 */ /* 0x000fe200078e00ff */
[----:B------:R-:W-:Y:S03]  /*4b80*/  FSETP.NEU.FTZ.AND P0, PT, R235, -INF , PT ;  /* 0xff800000eb00780b */ /* 0x000fe60003f1d000 */
[----:B------:R-:W-:Y:S01]  /*4b90*/  FFMA.FTZ R167, R8, UR8, -R20 ;  /* 0x0000000808a77c23 */ /* 0x000fe20008010814 */
[----:B------:R-:W-:Y:S01]  /*4ba0*/  IMAD.WIDE.U32 R26, R26, -0x326172a9, RZ ;  /* 0xcd9e8d571a1a7825 */ /* 0x000fe200078e00ff */
[----:B------:R-:W-:Y:S03]  /*4bb0*/  LOP3.LUT R22, R25, R231, R202, 0x96, !PT ;  /* 0x000000e719167212 */ /* 0x000fe600078e96ca */
[--C-:B------:R-:W-:Y:S01]  /*4bc0*/  FFMA.FTZ R166, R16, UR8, -R20.reuse ;  /* 0x0000000810a67c23 */ /* 0x100fe20008010814 */
[----:B------:R-:W-:Y:S01]  /*4bd0*/  FSEL R21, R21, RZ, P0 ;  /* 0x000000ff15157208 */ /* 0x000fe20000000000 */
[----:B------:R-:W-:Y:S01]  /*4be0*/  MUFU.EX2 R167, R167 ;  /* 0x000000a700a77308 */ /* 0x000fe20000000800 */
[----:B------:R-:W-:Y:S01]  /*4bf0*/  LOP3.LUT R24, R27, R24, R23, 0x96, !PT ;  /* 0x000000181b187212 */ /* 0x000fe200078e9617 */
[----:B------:R-:W-:Y:S04]  /*4c00*/  IMAD.WIDE.U32 R30, R22, -0x2daee0ad, RZ ;  /* 0xd2511f53161e7825 */ /* 0x000fe800078e00ff */
[--C-:B------:R-:W-:Y:S01]  /*4c10*/  FFMA.FTZ R170, R4, UR8, -R20.reuse ;  /* 0x0000000804aa7c23 */ /* 0x100fe20008010814 */
[--C-:B------:R-:W-:Y:S01]  /*4c20*/  FFMA.FTZ R169, R7, UR8, -R21.reuse ;  /* 0x0000000807a97c23 */ /* 0x100fe20008010815 */
[----:B------:R-:W-:Y:S02]  /*4c30*/  VIADD R23, R203, 0xbb67ae85 ;  /* 0xbb67ae85cb177836 */ /* 0x000fe40000000000 */
[----:B------:R-:W-:Y:S01]  /*4c40*/  FFMA.FTZ R172, R6, UR8, -R21 ;  /* 0x0000000806ac7c23 */ /* 0x000fe20008010815 */
[----:B------:R-:W-:Y:S01]  /*4c50*/  IMAD.WIDE.U32 R24, R24, -0x2daee0ad, RZ ;  /* 0xd2511f5318187825 */ /* 0x000fe200078e00ff */
[----:B------:R-:W-:Y:S02]  /*4c60*/  MUFU.EX2 R166, R166 ;  /* 0x000000a600a67308 */ /* 0x000fe40000000800 */
[----:B------:R-:W-:Y:S01]  /*4c70*/  LOP3.LUT R23, R31, R28, R23, 0x96, !PT ;  /* 0x0000001c1f177212 */ /* 0x000fe200078e9617 */
[----:B------:R-:W-:Y:S02]  /*4c80*/  VIADD R27, R203, 0x76cf5d0a ;  /* 0x76cf5d0acb1b7836 */ /* 0x000fe40000000000 */
[--C-:B------:R-:W-:Y:S01]  /*4c90*/  FFMA.FTZ R174, R9, UR8, -R20.reuse ;  /* 0x0000000809ae7c23 */ /* 0x100fe20008010814 */
[----:B------:R-:W-:Y:S02]  /*4ca0*/  VIADD R22, R202, 0x3c6ef372 ;  /* 0x3c6ef372ca167836 */ /* 0x000fe40000000000 */
[--C-:B------:R-:W-:Y:S01]  /*4cb0*/  FFMA.FTZ R177, R10, UR8, -R21.reuse ;  /* 0x000000080ab17c23 */ /* 0x100fe20008010815 */
[----:B------:R-:W-:Y:S01]  /*4cc0*/  FFMA.FTZ R168, R11, UR8, -R21 ;  /* 0x000000080ba87c23 */ /* 0x000fe20008010815 */
[----:B------:R-:W-:Y:S01]  /*4cd0*/  LOP3.LUT R28, R25, R30, R27, 0x96, !PT ;  /* 0x0000001e191c7212 */ /* 0x000fe200078e961b */
[----:B------:R-:W-:Y:S01]  /*4ce0*/  IMAD.WIDE.U32 R30, R23, -0x326172a9, RZ ;  /* 0xcd9e8d57171e7825 */ /* 0x000fe200078e00ff */
[----:B------:R-:W-:Y:S03]  /*4cf0*/  MUFU.EX2 R169, R169 ;  /* 0x000000a900a97308 */ /* 0x000fe60000000800 */
[----:B------:R-:W-:Y:S01]  /*4d00*/  FFMA.FTZ R171, R5, UR8, -R20 ;  /* 0x0000000805ab7c23 */ /* 0x000fe20008010814 */
[----:B------:R-:W-:Y:S01]  /*4d10*/  IMAD.WIDE.U32 R28, R28, -0x326172a9, RZ ;  /* 0xcd9e8d571c1c7825 */ /* 0x000fe200078e00ff */
[----:B------:R-:W-:Y:S03]  /*4d20*/  LOP3.LUT R22, R31, R26, R22, 0x96, !PT ;  /* 0x0000001a1f167212 */ /* 0x000fe600078e9616 */
[--C-:B------:R-:W-:Y:S01]  /*4d30*/  FFMA.FTZ R181, R12, UR8, -R20.reuse ;  /* 0x000000080cb57c23 */ /* 0x100fe20008010814 */
[----:B------:R-:W-:Y:S01]  /*4d40*/  VIADD R23, R202, 0xdaa66d2b ;  /* 0xdaa66d2bca177836 */ /* 0x000fe20000000000 */
[----:B------:R-:W-:Y:S01]  /*4d50*/  MUFU.EX2 R172, R172 ;  /* 0x000000ac00ac7308 */ /* 0x000fe20000000800 */
[----:B------:R-:W-:Y:S02]  /*4d60*/  VIADD R25, R203, 0x32370b8f ;  /* 0x32370b8fcb197836 */ /* 0x000fe40000000000 */
[--C-:B------:R-:W-:Y:S01]  /*4d70*/  FFMA.FTZ R180, R13, UR8, -R20.reuse ;  /* 0x000000080db47c23 */ /* 0x100fe20008010814 */
[----:B------:R-:W-:Y:S01]  /*4d80*/  FFMA.FTZ R175, R15, UR8, -R21 ;  /* 0x000000080faf7c23 */ /* 0x000fe20008010815 */
[----:B------:R-:W-:Y:S01]  /*4d90*/  LOP3.LUT R26, R29, R30, R23, 0x96, !PT ;  /* 0x0000001e1d1a7212 */ /* 0x000fe200078e9617 */
[----:B------:R-:W-:Y:S04]  /*4da0*/  IMAD.WIDE.U32 R30, R22, -0x2daee0ad, RZ ;  /* 0xd2511f53161e7825 */ /* 0x000fe800078e00ff */
[----:B------:R-:W-:Y:S01]  /*4db0*/  FFMA.FTZ R178, R14, UR8, -R21 ;  /* 0x000000080eb27c23 */ /* 0x000fe20008010815 */
[----:B------:R-:W-:Y:S01]  /*4dc0*/  MUFU.EX2 R170, R170 ;  /* 0x000000aa00aa7308 */ /* 0x000fe20000000800 */
[----:B------:R-:W-:Y:S01]  /*4dd0*/  IMAD.WIDE.U32 R26, R26, -0x2daee0ad, RZ ;  /* 0xd2511f531a1a7825 */ /* 0x000fe200078e00ff */
[----:B------:R-:W-:Y:S03]  /*4de0*/  LOP3.LUT R25, R31, R24, R25, 0x96, !PT ;  /* 0x000000181f197212 */ /* 0x000fe600078e9619 */
[----:B------:R-:W-:Y:S01]  /*4df0*/  FFMA.FTZ R20, R17, UR8, -R20 ;  /* 0x0000000811147c23 */ /* 0x000fe20008010814 */
[----:B------:R-:W-:Y:S02]  /*4e00*/  VIADD R23, R203, 0xed9eba14 ;  /* 0xed9eba14cb177836 */ /* 0x000fe40000000000 */
[--C-:B------:R-:W-:Y:S01]  /*4e10*/  FFMA.FTZ R173, R19, UR8, -R21.reuse ;  /* 0x0000000813ad7c23 */ /* 0x100fe20008010815 */
[----:B------:R-:W-:Y:S01]  /*4e20*/  VIADD R22, R202, 0x1715609d ;  /* 0x1715609dca167836 */ /* 0x000fe20000000000 */
[----:B------:R-:W-:Y:S01]  /*4e30*/  MUFU.EX2 R174, R174 ;  /* 0x000000ae00ae7308 */ /* 0x000fe20000000800 */
[----:B------:R-:W-:Y:S01]  /*4e40*/  FFMA.FTZ R21, R18, UR8, -R21 ;  /* 0x0000000812157c23 */ /* 0x000fe20008010815 */
[----:B------:R-:W-:Y:S01]  /*4e50*/  LOP3.LUT R24, R27, R30, R23, 0x96, !PT ;  /* 0x0000001e1b187212 */ /* 0x000fe200078e9617 */
[----:B------:R-:W-:Y:S04]  /*4e60*/  IMAD.WIDE.U32 R30, R25, -0x326172a9, RZ ;  /* 0xcd9e8d57191e7825 */ /* 0x000fe800078e00ff */
[----:B------:R-:W-:Y:S03]  /*4e70*/  VIADD R23, R202, 0x78dde6e4 ;  /* 0x78dde6e4ca177836 */ /* 0x000fe60000000000 */
[----:B------:R-:W-:Y:S01]  /*4e80*/  MUFU.EX2 R177, R177 ;  /* 0x000000b100b17308 */ /* 0x000fe20000000800 */
[----:B------:R-:W-:Y:S01]  /*4e90*/  IMAD.WIDE.U32 R24, R24, -0x326172a9, RZ ;  /* 0xcd9e8d5718187825 */ /* 0x000fe200078e00ff */
[----:B------:R-:W-:Y:S03]  /*4ea0*/  LOP3.LUT R28, R31, R28, R23, 0x96, !PT ;  /* 0x0000001c1f1c7212 */ /* 0x000fe600078e9617 */
[----:B------:R-:W-:Y:S01]  /*4eb0*/  VIADD R23, R203, 0xa9066899 ;  /* 0xa9066899cb177836 */ /* 0x000fe20000000000 */
[----:B------:R-:W-:Y:S01]  /*4ec0*/  LOP3.LUT R22, R25, R30, R22, 0x96, !PT ;  /* 0x0000001e19167212 */ /* 0x000fe200078e9616 */
[----:B------:R-:W-:Y:S03]  /*4ed0*/  VIADD R27, R202, 0xb54cda56 ;  /* 0xb54cda56ca1b7836 */ /* 0x000fe60000000000 */
[----:B------:R-:W-:Y:S01]  /*4ee0*/  MUFU.EX2 R168, R168 ;  /* 0x000000a800a87308 */ /* 0x000fe20000000800 */
[----:B------:R-:W-:Y:S04]  /*4ef0*/  IMAD.WIDE.U32 R28, R28, -0x2daee0ad, RZ ;  /* 0xd2511f531c1c7825 */ /* 0x000fe800078e00ff */
[----:B------:R-:W-:Y:S01]  /*4f00*/  IMAD.WIDE.U32 R30, R22, -0x2daee0ad, RZ ;  /* 0xd2511f53161e7825 */ /* 0x000fe200078e00ff */
[----:B------:R-:W-:Y:S04]  /*4f10*/  LOP3.LUT R23, R29, R26, R23, 0x96, !PT ;  /* 0x0000001a1d177212 */ /* 0x000fe800078e9617 */
[----:B------:R-:W-:Y:S01]  /*4f20*/  MUFU.EX2 R171, R171 ;  /* 0x000000ab00ab7308 */ /* 0x000fe20000000800 */
[----:B------:R-:W-:Y:S01]  /*4f30*/  VIADD R22, R203, 0x646e171e ;  /* 0x646e171ecb167836 */ /* 0x000fe20000000000 */
[----:B------:R-:W-:Y:S01]  /*4f40*/  SHF.R.U32.HI R26, RZ, 0x18, R30 ;  /* 0x00000018ff1a7819 */ /* 0x000fe2000001161e */
[----:B------:R-:W-:Y:S01]  /*4f50*/  IMAD.WIDE.U32 R32, R23, -0x326172a9, RZ ;  /* 0xcd9e8d5717207825 */ /* 0x000fe200078e00ff */
[----:B------:R-:W-:Y:S02]  /*4f60*/  LOP3.LUT R23, R30, 0xffff, RZ, 0xc0, !PT ;  /* 0x0000ffff1e177812 */ /* 0x000fe400078ec0ff */
[----:B------:R-:W-:Y:S01]  /*4f70*/  LOP3.LUT R22, R31, R28, R22, 0x96, !PT ;  /* 0x0000001c1f167212 */ /* 0x000fe200078e9616 */
[--C-:B------:R-:W-:Y:S01]  /*4f80*/  IMAD.IADD R162, R194, 0x1, R163.reuse ;  /* 0x00000001c2a27824 */ /* 0x100fe200078e02a3 */
[----:B------:R-:W-:Y:S02]  /*4f90*/  LOP3.LUT R28, R30, 0xff, RZ, 0xc0, !PT ;  /* 0x000000ff1e1c7812 */ /* 0x000fe400078ec0ff */
[----:B------:R-:W-:Y:S01]  /*4fa0*/  MUFU.EX2 R181, R181 ;  /* 0x000000b500b57308 */ /* 0x000fe20000000800 */
[----:B------:R-:W-:Y:S01]  /*4fb0*/  SHF.R.U32.HI R25, RZ, 0x10, R30 ;  /* 0x00000010ff197819 */ /* 0x000fe2000001161e */
[C---:B------:R-:W-:Y:S01]  /*4fc0*/  IMAD.IADD R161, R193.reuse, 0x1, R163 ;  /* 0x00000001c1a17824 */ /* 0x040fe200078e02a3 */
[----:B------:R-:W-:Y:S01]  /*4fd0*/  LOP3.LUT R30, R32, 0xff, RZ, 0xc0, !PT ;  /* 0x000000ff201e7812 */ /* 0x000fe200078ec0ff */
[----:B------:R-:W-:Y:S01]  /*4fe0*/  IMAD.IADD R160, R193, 0x1, R162 ;  /* 0x00000001c1a07824 */ /* 0x000fe200078e02a2 */
[----:B------:R-:W-:Y:S02]  /*4ff0*/  ISETP.LE.U32.AND P0, PT, R26, UR9, PT ;  /* 0x000000091a007c0c */ /* 0x000fe4000bf03070 */
[----:B------:R-:W-:Y:S03]  /*5000*/  ISETP.LE.U32.AND P6, PT, R30, UR9, PT ;  /* 0x000000091e007c0c */ /* 0x000fe6000bfc3070 */
[----:B------:R-:W-:Y:S01]  /*5010*/  MUFU.EX2 R175, R175 ;  /* 0x000000af00af7308 */ /* 0x000fe20000000800 */
[----:B------:R-:W-:Y:S02]  /*5020*/  SHF.R.U32.HI R26, RZ, 0x18, R22 ;  /* 0x00000018ff1a7819 */ /* 0x000fe40000011616 */
[----:B------:R-:W-:Y:S02]  /*5030*/  LOP3.LUT R27, R33, R24, R27, 0x96, !PT ;  /* 0x00000018211b7212 */ /* 0x000fe400078e961b */
[--C-:B------:R-:W-:Y:S02]  /*5040*/  SHF.R.U32.HI R29, RZ, 0x18, R32.reuse ;  /* 0x00000018ff1d7819 */ /* 0x100fe40000011620 */
[----:B------:R-:W-:Y:S03]  /*5050*/  ISETP.LE.U32.AND P2, PT, R28, UR9, PT ;  /* 0x000000091c007c0c */ /* 0x000fe6000bf43070 */
[----:B------:R-:W-:Y:S01]  /*5060*/  MUFU.EX2 R180, R180 ;  /* 0x000000b400b47308 */ /* 0x000fe20000000800 */
[----:B------:R-:W-:Y:S02]  /*5070*/  ISETP.LE.U32.AND P3, PT, R26, UR9, PT ;  /* 0x000000091a007c0c */ /* 0x000fe4000bf63070 */
[--C-:B------:R-:W-:Y:S02]  /*5080*/  SHF.R.U32.HI R26, RZ, 0x10, R27.reuse ;  /* 0x00000010ff1a7819 */ /* 0x100fe4000001161b */
[----:B------:R-:W-:Y:S02]  /*5090*/  ISETP.LE.U32.AND P1, PT, R29, UR9, PT ;  /* 0x000000091d007c0c */ /* 0x000fe4000bf23070 */
[----:B------:R-:W-:Y:S03]  /*50a0*/  SHF.R.U32.HI R29, RZ, 0x18, R27 ;  /* 0x00000018ff1d7819 */ /* 0x000fe6000001161b */
[----:B------:R-:W-:Y:S01]  /*50b0*/  MUFU.EX2 R178, R178 ;  /* 0x000000b200b27308 */ /* 0x000fe20000000800 */
[----:B------:R-:W-:Y:S02]  /*50c0*/  LOP3.LUT R26, R26, 0xff, RZ, 0xc0, !PT ;  /* 0x000000ff1a1a7812 */ /* 0x000fe400078ec0ff */
[----:B------:R-:W-:Y:S02]  /*50d0*/  ISETP.LE.U32.AND P4, PT, R29, UR9, PT ;  /* 0x000000091d007c0c */ /* 0x000fe4000bf83070 */
[C---:B------:R-:W-:Y:S02]  /*50e0*/  LOP3.LUT R29, R27.reuse, 0xff, RZ, 0xc0, !PT ;  /* 0x000000ff1b1d7812 */ /* 0x040fe400078ec0ff */
[----:B------:R-:W-:Y:S03]  /*50f0*/  LOP3.LUT R28, R32, 0xffff, RZ, 0xc0, !PT ;  /* 0x0000ffff201c7812 */ /* 0x000fe600078ec0ff */
[----:B------:R-:W-:Y:S01]  /*5100*/  MUFU.EX2 R179, R20 ;  /* 0x0000001400b37308 */ /* 0x000fe20000000800 */
[----:B------:R-:W-:Y:S02]  /*5110*/  SHF.R.U32.HI R24, RZ, 0x10, R32 ;  /* 0x00000010ff187819 */ /* 0x000fe40000011620 */
[----:B------:R-:W-:Y:S02]  /*5120*/  SHF.R.U32.HI R28, RZ, 0x8, R28 ;  /* 0x00000008ff1c7819 */ /* 0x000fe4000001161c */
[----:B------:R-:W-:Y:S02]  /*5130*/  LOP3.LUT R27, R27, 0xffff, RZ, 0xc0, !PT ;  /* 0x0000ffff1b1b7812 */ /* 0x000fe400078ec0ff */
[----:B------:R-:W-:Y:S03]  /*5140*/  LOP3.LUT R28, R28, 0xffff, RZ, 0xc0, !PT ;  /* 0x0000ffff1c1c7812 */ /* 0x000fe600078ec0ff */
[----:B------:R-:W-:Y:S01]  /*5150*/  MUFU.EX2 R176, R21 ;  /* 0x0000001500b07308 */ /* 0x000fe20000000800 */
[----:B------:R-:W-:Y:S02]  /*5160*/  SHF.R.U32.HI R27, RZ, 0x8, R27 ;  /* 0x00000008ff1b7819 */ /* 0x000fe4000001161b */
[----:B------:R-:W-:Y:S02]  /*5170*/  LOP3.LUT R24, R24, 0xff, RZ, 0xc0, !PT ;  /* 0x000000ff18187812 */ /* 0x000fe400078ec0ff */
[----:B------:R-:W-:Y:S02]  /*5180*/  LOP3.LUT R27, R27, 0xffff, RZ, 0xc0, !PT ;  /* 0x0000ffff1b1b7812 */ /* 0x000fe400078ec0ff */
[----:B------:R-:W-:Y:S03]  /*5190*/  LOP3.LUT R30, R22, 0xff, RZ, 0xc0, !PT ;  /* 0x000000ff161e7812 */ /* 0x000fe600078ec0ff */
[----:B------:R-:W1:Y:S01]  /*51a0*/  MUFU.EX2 R173, R173 ;  /* 0x000000ad00ad7308 */ /* 0x000e620000000800 */
[----:B------:R-:W-:Y:S02]  /*51b0*/  SHF.R.U32.HI R23, RZ, 0x8, R23 ;  /* 0x00000008ff177819 */ /* 0x000fe40000011617 */
[----:B------:R-:W-:Y:S02]  /*51c0*/  ISETP.LE.U32.AND P5, PT, R30, UR9, PT ;  /* 0x000000091e007c0c */ /* 0x000fe4000bfa3070 */
[----:B------:R-:W-:Y:S02]  /*51d0*/  LOP3.LUT R25, R25, 0xff, RZ, 0xc0, !PT ;  /* 0x000000ff19197812 */ /* 0x000fe400078ec0ff */
[----:B------:R-:W-:Y:S01]  /*51e0*/  LOP3.LUT R23, R23, 0xffff, RZ, 0xc0, !PT ;  /* 0x0000ffff17177812 */ /* 0x000fe200078ec0ff */
[----:B-1----:R-:W-:Y:S01]  /*51f0*/  @!P0 FADD.FTZ R173, -R173, -RZ ;  /* 0x800000ffadad8221 */ /* 0x002fe20000010100 */
[----:B------:R-:W-:Y:S01]  /*5200*/  @!P6 FADD.FTZ R167, -R167, -RZ ;  /* 0x800000ffa7a7e221 */ /* 0x000fe20000010100 */
[----:B------:R-:W-:Y:S01]  /*5210*/  ISETP.LE.U32.AND P6, PT, R26, UR9, PT ;  /* 0x000000091a007c0c */ /* 0x000fe2000bfc3070 */
[----:B------:R-:W-:Y:S01]  /*5220*/  @!P2 FADD.FTZ R166, -R166, -RZ ;  /* 0x800000ffa6a6a221 */ /* 0x000fe20000010100 */
[----:B------:R-:W-:Y:S01]  /*5230*/  ISETP.LE.U32.AND P2, PT, R29, UR9, PT ;  /* 0x000000091d007c0c */ /* 0x000fe2000bf43070 */
[----:B------:R-:W-:Y:S01]  /*5240*/  @!P4 FADD.FTZ R169, -R169, -RZ ;  /* 0x800000ffa9a9c221 */ /* 0x000fe20000010100 */
[----:B------:R-:W-:Y:S01]  /*5250*/  ISETP.LE.U32.AND P4, PT, R28, UR9, PT ;  /* 0x000000091c007c0c */ /* 0x000fe2000bf83070 */
[----:B------:R-:W-:Y:S01]  /*5260*/  @!P1 FADD.FTZ R168, -R168, -RZ ;  /* 0x800000ffa8a89221 */ /* 0x000fe20000010100 */
[----:B------:R-:W-:Y:S01]  /*5270*/  ISETP.LE.U32.AND P1, PT, R25, UR9, PT ;  /* 0x0000000919007c0c */ /* 0x000fe2000bf23070 */
[----:B------:R-:W-:Y:S01]  /*5280*/  @!P5 FADD.FTZ R181, -R181, -RZ ;  /* 0x800000ffb5b5d221 */ /* 0x000fe20000010100 */
[----:B------:R-:W-:Y:S01]  /*5290*/  @!P3 FADD.FTZ R175, -R175, -RZ ;  /* 0x800000ffafafb221 */ /* 0x000fe20000010100 */
[----:B------:R-:W-:Y:S04]  /*52a0*/  FSETP.GE.FTZ.AND P0, PT, R169, RZ, PT ;  /* 0x000000ffa900720b */ /* 0x000fe80003f16000 */
[----:B------:R-:W-:Y:S01]  /*52b0*/  @!P6 FADD.FTZ R172, -R172, -RZ ;  /* 0x800000ffacace221 */ /* 0x000fe20000010100 */
[----:B------:R-:W-:Y:S01]  /*52c0*/  ISETP.LE.U32.AND P6, PT, R24, UR9, PT ;  /* 0x0000000918007c0c */ /* 0x000fe2000bfc3070 */
[----:B------:R-:W-:Y:S01]  /*52d0*/  @!P2 FADD.FTZ R170, -R170, -RZ ;  /* 0x800000ffaaaaa221 */ /* 0x000fe20000010100 */
[----:B------:R-:W-:Y:S01]  /*52e0*/  SHF.R.U32.HI R24, RZ, 0x10, R22 ;  /* 0x00000010ff187819 */ /* 0x000fe20000011616 */
[----:B------:R-:W-:Y:S01]  /*52f0*/  @!P4 FADD.FTZ R174, -R174, -RZ ;  /* 0x800000ffaeaec221 */ /* 0x000fe20000010100 */
[----:B------:R-:W-:Y:S01]  /*5300*/  LOP3.LUT R22, R22, 0xffff, RZ, 0xc0, !PT ;  /* 0x0000ffff16167812 */ /* 0x000fe200078ec0ff */
[----:B------:R-:W-:Y:S01]  /*5310*/  @!P1 FADD.FTZ R176, -R176, -RZ ;  /* 0x800000ffb0b09221 */ /* 0x000fe20000010100 */
[----:B------:R-:W-:Y:S02]  /*5320*/  ISETP.LE.U32.AND P2, PT, R27, UR9, PT ;  /* 0x000000091b007c0c */ /* 0x000fe4000bf43070 */
[----:B------:R-:W-:Y:S02]  /*5330*/  SHF.R.U32.HI R22, RZ, 0x8, R22 ;  /* 0x00000008ff167819 */ /* 0x000fe40000011616 */
[----:B------:R-:W-:Y:S02]  /*5340*/  LOP3.LUT R24, R24, 0xff, RZ, 0xc0, !PT ;  /* 0x000000ff18187812 */ /* 0x000fe400078ec0ff */
[----:B------:R-:W-:Y:S01]  /*5350*/  LOP3.LUT R22, R22, 0xffff, RZ, 0xc0, !PT ;  /* 0x0000ffff16167812 */ /* 0x000fe200078ec0ff */
[----:B------:R-:W-:Y:S01]  /*5360*/  @!P6 FADD.FTZ R177, -R177, -RZ ;  /* 0x800000ffb1b1e221 */ /* 0x000fe20000010100 */
[----:B------:R-:W-:Y:S02]  /*5370*/  ISETP.LE.U32.AND P4, PT, R24, UR9, PT ;  /* 0x0000000918007c0c */ /* 0x000fe4000bf83070 */
[----:B------:R-:W-:Y:S02]  /*5380*/  ISETP.LE.U32.AND P6, PT, R22, UR9, PT ;  /* 0x0000000916007c0c */ /* 0x000fe4000bfc3070 */
[----:B------:R-:W-:Y:S01]  /*5390*/  F2FP.RELU.F16.F32.PACK_AB R20, R174, R167 ;  /* 0x000000a7ae14723e */ /* 0x000fe200000008ff */
[----:B------:R-:W-:Y:S01]  /*53a0*/  @!P2 FADD.FTZ R171, -R171, -RZ ;  /* 0x800000ffababa221 */ /* 0x000fe20000010100 */
[----:B------:R-:W-:Y:S02]  /*53b0*/  ISETP.LE.U32.AND P2, PT, R23, UR9, PT ;  /* 0x0000000917007c0c */ /* 0x000fe4000bf43070 */
[----:B------:R-:W-:Y:S02]  /*53c0*/  F2FP.RELU.F16.F32.PACK_AB R23, R169, R172 ;  /* 0x000000aca917723e */ /* 0x000fe400000008ff */
[----:B------:R-:W-:Y:S02]  /*53d0*/  F2FP.RELU.F16.F32.PACK_AB R25, R171, R170 ;  /* 0x000000aaab19723e */ /* 0x000fe400000008ff */
[----:B------:R-:W-:Y:S01]  /*53e0*/  F2FP.RELU.F16.F32.PACK_AB R22, R168, R177 ;  /* 0x000000b1a816723e */ /* 0x000fe200000008ff */
[----:B------:R-:W-:Y:S01]  /*53f0*/  STS [R220+0x20400], R23 ;  /* 0x02040017dc007388 */ /* 0x000fe20000000800 */
[----:B------:R-:W-:Y:S01]  /*5400*/  @!P4 FADD.FTZ R178, -R178, -RZ ;  /* 0x800000ffb2b2c221 */ /* 0x000fe20000010100 */
[----:B------:R-:W-:Y:S01]  /*5410*/  @!P6 FADD.FTZ R180, -R180, -RZ ;  /* 0x800000ffb4b4e221 */ /* 0x000fe20000010100 */
[----:B------:R-:W-:Y:S01]  /*5420*/  F2FP.RELU.F16.F32.PACK_AB R29, R173, R176 ;  /* 0x000000b0ad1d723e */ /* 0x000fe200000008ff */
[----:B------:R-:W-:Y:S01]  /*5430*/  STS [R220+0x20000], R25 ;  /* 0x02000019dc007388 */ /* 0x000fe20000000800 */
[----:B------:R-:W-:Y:S01]  /*5440*/  FSETP.GE.FTZ.AND P3, PT, R170, RZ, PT ;  /* 0x000000ffaa00720b */ /* 0x000fe20003f76000 */
[----:B------:R-:W-:Y:S01]  /*5450*/  @!P2 FADD.FTZ R179, -R179, -RZ ;  /* 0x800000ffb3b3a221 */ /* 0x000fe20000010100 */
[----:B------:R-:W-:Y:S01]  /*5460*/  F2FP.RELU.F16.F32.PACK_AB R26, R180, R181 ;  /* 0x000000b5b41a723e */ /* 0x000fe200000008ff */
[----:B------:R-:W-:Y:S01]  /*5470*/  STS [R221+0x20000], R20 ;  /* 0x02000014dd007388 */ /* 0x000fe20000000800 */
[----:B------:R-:W-:Y:S02]  /*5480*/  F2FP.RELU.F16.F32.PACK_AB R24, R175, R178 ;  /* 0x000000b2af18723e */ /* 0x000fe400000008ff */
[----:B------:R-:W-:Y:S01]  /*5490*/  F2FP.RELU.F16.F32.PACK_AB R31, R179, R166 ;  /* 0x000000a6b31f723e */ /* 0x000fe200000008ff */
[----:B------:R-:W-:Y:S01]  /*54a0*/  STS [R221+0x20400], R22 ;  /* 0x02040016dd007388 */ /* 0x000fe20000000800 */
[----:B------:R-:W-:Y:S02]  /*54b0*/  FSETP.GE.FTZ.AND P1, PT, R172, RZ, PT ;  /* 0x000000ffac00720b */ /* 0x000fe40003f36000 */
[----:B------:R-:W-:Y:S01]  /*54c0*/  FSETP.GE.FTZ.AND P2, PT, R171, RZ, PT ;  /* 0x000000ffab00720b */ /* 0x000fe20003f56000 */
[----:B------:R-:W-:Y:S01]  /*54d0*/  STS [R219+0x20000], R26 ;  /* 0x0200001adb007388 */ /* 0x000fe20000000800 */
[----:B------:R-:W-:Y:S03]  /*54e0*/  ISETP.GT.AND P6, PT, R237, R224, PT ;  /* 0x000000e0ed00720c */ /* 0x000fe60003fc4270 */
[----:B------:R-:W-:Y:S04]  /*54f0*/  STS [R219+0x20400], R24 ;  /* 0x02040018db007388 */ /* 0x000fe80000000800 */
[----:B------:R-:W-:Y:S04]  /*5500*/  STS [R226+0x20000], R31 ;  /* 0x0200001fe2007388 */ /* 0x000fe80000000800 */
[----:B------:R-:W-:Y:S04]  /*5510*/  STS [R226+0x20400], R29 ;  /* 0x0204001de2007388 */ /* 0x000fe80000000800 */
[----:B------:R-:W-:Y:S08]  /*5520*/  LDSM.16.M88.4 R84, [R163+0xc000] ;  /* 0x00c00000a354783b */ /* 0x000ff00000000200 */
[----:B------:R-:W1:Y:S08]  /*5530*/  LDSM.16.M88.4 R88, [R189+0x18000] ;  /* 0x01800000bd58783b */ /* 0x000e700000000200 */
[----:B------:R-:W2:Y:S08]  /*5540*/  LDSM.16.M88.4 R92, [R189+0x18800] ;  /* 0x01880000bd5c783b */ /* 0x000eb00000000200 */
[----:B------:R-:W-:Y:S08]  /*5550*/  LDSM.16.M88.4 R96, [R162+0xc000] ;  /* 0x00c00000a260783b */ /* 0x000ff00000000200 */
[----:B------:R-:W3:Y:S08]  /*5560*/  LDSM.16.M88.4 R148, [R188+0x18000] ;  /* 0x01800000bc94783b */ /* 0x000ef00000000200 */
[----:B------:R-:W-:Y:S01]  /*5570*/  LDSM.16.M88.4 R152, [R161+0xc000] ;  /* 0x00c00000a198783b */ /* 0x000fe20000000200 */
[C---:B-1----:R-:W-:Y:S07]  /*5580*/  HMMA.16816.F32 R20, R84.reuse, R88, RZ ;  /* 0x000000585414723c */ /* 0x042fee00000018ff */
[----:B------:R-:W-:Y:S01]  /*5590*/  LDSM.16.M88.4 R156, [R3+0x18000] ;  /* 0x01800000039c783b */ /* 0x000fe20000000200 */
[C---:B------:R-:W-:Y:S07]  /*55a0*/  HMMA.16816.F32 R24, R84.reuse, R90, RZ ;  /* 0x0000005a5418723c */ /* 0x040fee00000018ff */
[----:B------:R-:W1:Y:S01]  /*55b0*/  LDSM.16.M88.4 R88, [R188+0x18800] ;  /* 0x01880000bc58783b */ /* 0x000e620000000200 */
[C---:B--2---:R-:W-:Y:S06]  /*55c0*/  HMMA.16816.F32 R28, R84.reuse, R92, RZ ;  /* 0x0000005c541c723c */ /* 0x044fec00000018ff */
[----:B------:R-:W-:Y:S01]  /*55d0*/  HMMA.16816.F32 R32, R84, R94, RZ ;  /* 0x0000005e5420723c */ /* 0x000fe200000018ff */
[----:B------:R-:W2:Y:S05]  /*55e0*/  LDSM.16.M88.4 R84, [R3+0x18800] ;  /* 0x018800000354783b */ /* 0x000eaa0000000200 */
[C---:B---3--:R-:W-:Y:S03]  /*55f0*/  HMMA.16816.F32 R20, R96.reuse, R148, R20 ;  /* 0x000000946014723c */ /* 0x048fe60000001814 */
[----:B------:R-:W-:Y:S03]  /*5600*/  LDSM.16.M88.4 R92, [R160+0xc000] ;  /* 0x00c00000a05c783b */ /* 0x000fe60000000200 */
[C---:B------:R-:W-:Y:S05]  /*5610*/  HMMA.16816.F32 R24, R96.reuse, R150, R24 ;  /* 0x000000966018723c */ /* 0x040fea0000001818 */
[----:B------:R-:W3:Y:S01]  /*5620*/  LDSM.16.M88.4 R148, [R2+0x18000] ;  /* 0x018000000294783b */ /* 0x000ee20000000200 */
[C---:B-1----:R-:W-:Y:S06]  /*5630*/  HMMA.16816.F32 R28, R96.reuse, R88, R28 ;  /* 0x00000058601c723c */ /* 0x042fec000000181c */
[----:B------:R-:W-:Y:S01]  /*5640*/  HMMA.16816.F32 R32, R96, R90, R32 ;  /* 0x0000005a6020723c */ /* 0x000fe20000001820 */
[----:B------:R-:W1:Y:S05]  /*5650*/  LDSM.16.M88.4 R88, [R2+0x18800] ;  /* 0x018800000258783b */ /* 0x000e6a0000000200 */
[C---:B------:R-:W-:Y:S03]  /*5660*/  HMMA.16816.F32 R20, R152.reuse, R156, R20 ;  /* 0x0000009c9814723c */ /* 0x040fe60000001814 */
[----:B------:R-:W-:Y:S03]  /*5670*/  LDSM.16.M88.4 R96, [R163+0xe000] ;  /* 0x00e00000a360783b */ /* 0x000fe60000000200 */
[C---:B------:R-:W-:Y:S05]  /*5680*/  HMMA.16816.F32 R24, R152.reuse, R158, R24 ;  /* 0x0000009e9818723c */ /* 0x040fea0000001818 */
[----:B------:R-:W4:Y:S01]  /*5690*/  LDSM.16.M88.4 R156, [R189+0x1a000] ;  /* 0x01a00000bd9c783b */ /* 0x000f220000000200 */
[C---:B--2---:R-:W-:Y:S06]  /*56a0*/  HMMA.16816.F32 R28, R152.reuse, R84, R28 ;  /* 0x00000054981c723c */ /* 0x044fec000000181c */
[----:B------:R-:W-:Y:S01]  /*56b0*/  HMMA.16816.F32 R32, R152, R86, R32 ;  /* 0x000000569820723c */ /* 0x000fe20000001820 */
        /* <DEDUP_REMOVED lines=8> */
[C---:B----4-:R-:W-:Y:S03]  /*5740*/  HMMA.16816.F32 R20, R96.reuse, R156, R20 ;  /* 0x0000009c6014723c */ /* 0x050fe60000001814 */
        /* <DEDUP_REMOVED lines=41> */
[C---:B----4-:R-:W-:Y:S06]  /*59e0*/  HMMA.16816.F32 R20, R96.reuse, R156, R20 ;  /* 0x0000009c6014723c */ /* 0x050fec0000001814 */
[C---:B------:R-:W-:Y:S06]  /*59f0*/  HMMA.16816.F32 R24, R96.reuse, R158, R24 ;  /* 0x0000009e6018723c */ /* 0x040fec0000001818 */
[C---:B--2---:R-:W-:Y:S06]  /*5a00*/  HMMA.16816.F32 R28, R96.reuse, R84, R28 ;  /* 0x00000054601c723c */ /* 0x044fec000000181c */
[----:B------:R-:W-:Y:S06]  /*5a10*/  HMMA.16816.F32 R32, R96, R86, R32 ;  /* 0x000000566020723c */ /* 0x000fec0000001820 */
[C---:B---3--:R-:W-:Y:S06]  /*5a20*/  HMMA.16816.F32 R20, R148.reuse, R152, R20 ;  /* 0x000000989414723c */ /* 0x048fec0000001814 */
[C---:B------:R-:W-:Y:S06]  /*5a30*/  HMMA.16816.F32 R24, R148.reuse, R154, R24 ;  /* 0x0000009a9418723c */ /* 0x040fec0000001818 */
[C---:B-1----:R-:W-:Y:S06]  /*5a40*/  HMMA.16816.F32 R28, R148.reuse, R88, R28 ;  /* 0x00000058941c723c */ /* 0x042fec000000181c */
[----:B------:R-:W-:Y:S06]  /*5a50*/  HMMA.16816.F32 R32, R148, R90, R32 ;  /* 0x0000005a9420723c */ /* 0x000fec0000001820 */
[C---:B-----5:R-:W-:Y:S01]  /*5a60*/  FADD.FTZ R20, -R165.reuse, R20 ;  /* 0x00000014a5147221 */ /* 0x060fe20000010100 */
[----:B------:R-:W-:Y:S01]  /*5a70*/  FADD.FTZ R23, -R164, R23 ;  /* 0x00000017a4177221 */ /* 0x000fe20000010100 */
[----:B------:R-:W-:Y:S03]  /*5a80*/  FADD.FTZ R96, -R165, R21 ;  /* 0x00000015a5607221 */ /* 0x000fe60000010100 */
[-C--:B------:R-:W-:Y:S01]  /*5a90*/  FSEL R97, R20, R165.reuse, P3 ;  /* 0x000000a514617208 */ /* 0x080fe20001800000 */
[C---:B------:R-:W-:Y:S01]  /*5aa0*/  FADD.FTZ R21, -R164.reuse, R22 ;  /* 0x00000016a4157221 */ /* 0x040fe20000010100 */
[-C--:B------:R-:W-:Y:S01]  /*5ab0*/  FSEL R20, R23, R164.reuse, P0 ;  /* 0x000000a417147208 */ /* 0x080fe20000000000 */
[----:B------:R-:W-:Y:S01]  /*5ac0*/  FADD.FTZ R27, -R164, R27 ;  /* 0x0000001ba41b7221 */ /* 0x000fe20000010100 */
[----:B------:R-:W-:Y:S01]  /*5ad0*/  FSETP.GE.FTZ.AND P0, PT, R168, RZ, PT ;  /* 0x000000ffa800720b */ /* 0x000fe20003f16000 */
[----:B------:R-:W-:Y:S01]  /*5ae0*/  FADD.FTZ R22, -R165, R25 ;  /* 0x00000019a5167221 */ /* 0x000fe20000010100 */
[-C--:B------:R-:W-:Y:S01]  /*5af0*/  FSEL R21, R21, R164.reuse, P1 ;  /* 0x000000a415157208 */ /* 0x080fe20000800000 */
[----:B------:R-:W-:Y:S01]  /*5b00*/  FADD.FTZ R28, -R165, R28 ;  /* 0x0000001ca51c7221 */ /* 0x000fe20000010100 */
[----:B------:R-:W-:Y:S01]  /*5b10*/  FSEL R96, R96, R165, P2 ;  /* 0x000000a560607208 */ /* 0x000fe20001000000 */
[----:B------:R-:W-:Y:S01]  /*5b20*/  FADD.FTZ R25, -R164, R26 ;  /* 0x0000001aa4197221 */ /* 0x000fe20000010100 */
[----:B------:R-:W-:Y:S01]  /*5b30*/  FSEL R27, R27, R164, P0 ;  /* 0x000000a41b1b7208 */ /* 0x000fe20000000000 */
[----:B------:R-:W-:Y:S01]  /*5b40*/  FMUL.FTZ R21, R172, R21 ;  /* 0x00000015ac157220 */ /* 0x000fe20000410000 */
[----:B------:R-:W-:Y:S01]  /*5b50*/  FSETP.GE.FTZ.AND P2, PT, R174, RZ, PT ;  /* 0x000000ffae00720b */ /* 0x000fe20003f56000 */
[----:B------:R-:W-:Y:S01]  /*5b60*/  FMUL.FTZ R20, R169, R20 ;  /* 0x00000014a9147220 */ /* 0x000fe20000410000 */
[----:B------:R-:W-:Y:S01]  /*5b70*/  FSETP.GE.FTZ.AND P0, PT, R181, RZ, PT ;  /* 0x000000ffb500720b */ /* 0x000fe20003f16000 */
[C---:B------:R-:W-:Y:S01]  /*5b80*/  FADD.FTZ R26, -R165.reuse, R29 ;  /* 0x0000001da51a7221 */ /* 0x040fe20000010100 */
[-C--:B------:R-:W-:Y:S01]  /*5b90*/  FSEL R23, R22, R165.reuse, P2 ;  /* 0x000000a516177208 */ /* 0x080fe20001000000 */
[----:B------:R-:W-:Y:S01]  /*5ba0*/  FADD.FTZ R31, -R164, R31 ;  /* 0x0000001fa41f7221 */ /* 0x000fe20000010100 */
[----:B------:R-:W-:Y:S01]  /*5bb0*/  FSEL R28, R28, R165, P0 ;  /* 0x000000a51c1c7208 */ /* 0x000fe20000000000 */
[----:B------:R-:W-:Y:S01]  /*5bc0*/  FADD.FTZ R24, -R165, R24 ;  /* 0x00000018a5187221 */ /* 0x000fe20000010100 */
[----:B------:R-:W-:Y:S01]  /*5bd0*/  FSETP.GE.FTZ.AND P2, PT, R180, RZ, PT ;  /* 0x000000ffb400720b */ /* 0x000fe20003f56000 */
[----:B------:R-:W-:Y:S01]  /*5be0*/  FMUL.FTZ R23, R174, R23 ;  /* 0x00000017ae177220 */ /* 0x000fe20000410000 */
[----:B------:R-:W-:Y:S01]  /*5bf0*/  FSETP.GE.FTZ.AND P0, PT, R175, RZ, PT ;  /* 0x000000ffaf00720b */ /* 0x000fe20003f16000 */
[----:B------:R-:W-:Y:S01]  /*5c00*/  FADD.FTZ R32, -R165, R32 ;  /* 0x00000020a5207221 */ /* 0x000fe20000010100 */
[----:B------:R-:W-:Y:S01]  /*5c10*/  FSETP.GE.FTZ.AND P1, PT, R177, RZ, PT ;  /* 0x000000ffb100720b */ /* 0x000fe20003f36000 */
[----:B------:R-:W-:Y:S01]  /*5c20*/  FMUL.FTZ R97, R170, R97 ;  /* 0x00000061aa617220 */ /* 0x000fe20000410000 */
[----:B------:R-:W-:Y:S01]  /*5c30*/  FSETP.GE.FTZ.AND P3, PT, R167, RZ, PT ;  /* 0x000000ffa700720b */ /* 0x000fe20003f76000 */
[----:B------:R-:W-:Y:S01]  /*5c40*/  FMUL.FTZ R96, R171, R96 ;  /* 0x00000060ab607220 */ /* 0x000fe20000410000 */
[----:B------:R-:W-:Y:S01]  /*5c50*/  F2FP.F16.F32.PACK_AB R21, R20, R21 ;  /* 0x000000151415723e */ /* 0x000fe200000000ff */
[----:B------:R-:W-:Y:S01]  /*5c60*/  FMUL.FTZ R27, R168, R27 ;  /* 0x0000001ba81b7220 */ /* 0x000fe20000410000 */
[-C--:B------:R-:W-:Y:S01]  /*5c70*/  FSEL R29, R26, R165.reuse, P2 ;  /* 0x000000a51a1d7208 */ /* 0x080fe20001000000 */
[----:B------:R-:W-:Y:S01]  /*5c80*/  FMUL.FTZ R28, R181, R28 ;  /* 0x0000001cb51c7220 */ /* 0x000fe20000410000 */
[-C--:B------:R-:W-:Y:S01]  /*5c90*/  FSEL R20, R31, R164.reuse, P0 ;  /* 0x000000a41f147208 */ /* 0x080fe20000000000 */
[C---:B------:R-:W-:Y:S01]  /*5ca0*/  FADD.FTZ R31, -R164.reuse, R34 ;  /* 0x00000022a41f7221 */ /* 0x040fe20000010100 */
[----:B------:R-:W-:Y:S01]  /*5cb0*/  FSEL R22, R25, R164, P1 ;  /* 0x000000a419167208 */ /* 0x000fe20000800000 */
[----:B------:R-:W-:Y:S01]  /*5cc0*/  FADD.FTZ R25, -R164, R30 ;  /* 0x0000001ea4197221 */ /* 0x000fe20000010100 */
        /* <DEDUP_REMOVED lines=9> */
[----:B------:R-:W-:Y:S02]  /*5d60*/  FSEL R25, R25, R164, P1 ;  /* 0x000000a419197208 */ /* 0x000fe40000800000 */
[----:B------:R-:W-:Y:S02]  /*5d70*/  FSETP.GE.FTZ.AND P1, PT, R176, RZ, PT ;  /* 0x000000ffb000720b */ /* 0x000fe40003f36000 */
[----:B------:R-:W-:Y:S01]  /*5d80*/  F2FP.F16.F32.PACK_AB R24, R23, R24 ;  /* 0x000000181718723e */ /* 0x000fe200000000ff */
[----:B------:R-:W-:Y:S01]  /*5d90*/  FMUL.FTZ R25, R178, R25 ;  /* 0x00000019b2197220 */ /* 0x000fe20000410000 */
[----:B------:R-:W-:Y:S01]  /*5da0*/  FSEL R23, R32, R165, P3 ;  /* 0x000000a520177208 */ /* 0x000fe20001800000 */
[----:B------:R-:W-:Y:S01]  /*5db0*/  @P2 FADD.FTZ R165, -R165, R33 ;  /* 0x00000021a5a52221 */ /* 0x000fe20000010100 */
[----:B------:R-:W-:Y:S01]  /*5dc0*/  FSEL R31, R31, R164, P1 ;  /* 0x000000a41f1f7208 */ /* 0x000fe20000800000 */
[----:B------:R-:W-:Y:S01]  /*5dd0*/  @P0 FADD.FTZ R164, -R164, R35 ;  /* 0x00000023a4a40221 */ /* 0x000fe20000010100 */
        /* <DEDUP_REMOVED lines=84> */
.L_x_1175:
[----:B------:R-:W-:Y:S01]  /*6320*/  STS [R220+0x1e000], R97 ;  /* 0x01e00061dc007388 */ /* 0x000fe20000000800 */
[----:B------:R-:W-:Y:S01]  /*6330*/  F2FP.F16.F32.PACK_AB R85, R20, R23 ;  /* 0x000000171455723e */ /* 0x000fe200000000ff */
[----:B------:R-:W2:Y:S01]  /*6340*/  LDC R241, c[0x0][0x270] ;  /* 0x00009c00fff17b82 */ /* 0x000ea20000000800 */
[----:B------:R-:W-:Y:S01]  /*6350*/  F2FP.F16.F32.PACK_AB R89, R164, R31 ;  /* 0x0000001fa459723e */ /* 0x000fe200000000ff */
[----:B------:R-:W-:Y:S01]  /*6360*/  STS [R220+0x1e400], R21 ;  /* 0x01e40015dc007388 */ /* 0x000fe20000000800 */
[----:B------:R-:W-:Y:S03]  /*6370*/  LEA R201, R199, UR5, 0x1 ;  /* 0x00000005c7c97c11 */ /* 0x000fe6000f8e08ff */
        /* <DEDUP_REMOVED lines=133> */
.L_x_1176:
        /* <DEDUP_REMOVED lines=15> */
[----:B------:R-:W-:Y:S03]  /*6cc0*/  LDSM.16.M88.4 R184, [R191+0x1000] ;  /* 0x00100000bfb8783b */ /* 0x000fe60000000200 */
        /* <DEDUP_REMOVED lines=24> */
[----:B------:R-:W3:Y:S05]  /*6e50*/  LDSM.16.M88.4 R160, [R191] ;  /* 0x00000000bfa0783b */ /* 0x000eea0000000200 */
[----:B------:R-:W-:Y:S01]  /*6e60*/  HMMA.16816.F32 R96, R152, R170, R96 ;  /* 0x000000aa9860723c */ /* 0x000fe20000001860 */
[----:B------:R-:W4:Y:S04]  /*6e70*/  LDSM.16.MT88.4 R152, [R201+0x15800] ;  /* 0x01580000c998783b */ /* 0x000f280000004200 */
        /* <DEDUP_REMOVED lines=13> */
[-C--:B---3--:R-:W-:Y:S06]  /*6f50*/  HMMA.16816.F32 R4, R160, R164.reuse, R4 ;  /* 0x000000a4a004723c */ /* 0x088fec0000001804 */
[C---:B------:R-:W-:Y:S06]  /*6f60*/  HMMA.16816.F32 R8, R184.reuse, R164, R8 ;  /* 0x000000a4b808723c */ /* 0x040fec0000001808 */
[-C--:B------:R-:W-:Y:S06]  /*6f70*/  HMMA.16816.F32 R12, R184, R166.reuse, R12 ;  /* 0x000000a6b80c723c */ /* 0x080fec000000180c */
[C---:B------:R-:W-:Y:S06]  /*6f80*/  HMMA.16816.F32 R16, R160.reuse, R166, R16 ;  /* 0x000000a6a010723c */ /* 0x040fec0000001810 */
[-C--:B----4-:R-:W-:Y:S06]  /*6f90*/  HMMA.16816.F32 R20, R160, R152.reuse, R20 ;  /* 0x00000098a014723c */ /* 0x090fec0000001814 */
[C---:B------:R-:W-:Y:S06]  /*6fa0*/  HMMA.16816.F32 R24, R184.reuse, R152, R24 ;  /* 0x00000098b818723c */ /* 0x040fec0000001818 */
[-C--:B------:R-:W-:Y:S05]  /*6fb0*/  HMMA.16816.F32 R28, R184, R154.reuse, R28 ;  /* 0x0000009ab81c723c */ /* 0x080fea000000181c */
[----:B------:R-:W-:Y:S01]  /*6fc0*/  @P6 IADD3 R152, P0, R250, -0x100, RZ ;  /* 0xffffff00fa986810 */ /* 0x000fe20007f1e0ff */
[C---:B------:R-:W-:Y:S05]  /*6fd0*/  HMMA.16816.F32 R32, R160.reuse, R154, R32 ;  /* 0x0000009aa020723c */ /* 0x040fea0000001820 */
[----:B------:R-:W-:Y:S01]  /*6fe0*/  @P6 IADD3.X R153, R251, -0x1, RZ, P0, !PT ;  /* 0xfffffffffb996810 */ /* 0x000fe200007fe4ff */
[-C--:B------:R-:W-:Y:S05]  /*6ff0*/  HMMA.16816.F32 R84, R160, R168.reuse, R84 ;  /* 0x000000a8a054723c */ /* 0x080fea0000001854 */
[----:B------:R-:W-:Y:S01]  /*7000*/  @P6 IMAD.MOV.U32 R250, RZ, RZ, R152 ;  /* 0x000000fffffa6224 */ /* 0x000fe200078e0098 */
[C---:B------:R-:W-:Y:S05]  /*7010*/  HMMA.16816.F32 R88, R184.reuse, R168, R88 ;  /* 0x000000a8b858723c */ /* 0x040fea0000001858 */
[----:B------:R-:W-:Y:S01]  /*7020*/  @P6 IMAD.MOV.U32 R251, RZ, RZ, R153 ;  /* 0x000000fffffb6224 */ /* 0x000fe200078e0099 */
[-C--:B------:R-:W-:Y:S05]  /*7030*/  HMMA.16816.F32 R92, R184, R170.reuse, R92 ;  /* 0x000000aab85c723c */ /* 0x080fea000000185c */
[----:B------:R-:W-:Y:S01]  /*7040*/  @P6 IMAD.WIDE R156, R212, 0x4, R250 ;  /* 0x00000004d49c6825 */ /* 0x000fe200078e02fa */
[----:B------:R-:W-:Y:S04]  /*7050*/  HMMA.16816.F32 R96, R160, R170, R96 ;  /* 0x000000aaa060723c */ /* 0x000fe80000001860 */
[----:B------:R-:W5:Y:S01]  /*7060*/  @P6 LDG.E R233, desc[UR14][R156.64] ;  /* 0x0000000e9ce96981 */ /* 0x000f62000c1e1900 */
[C---:B------:R-:W-:Y:S02]  /*7070*/  IMAD.SHL.U32 R155, R241.reuse, 0x8, RZ ;  /* 0x00000008f19b7824 */ /* 0x040fe400078e00ff */
[----:B------:R-:W-:Y:S01]  /*7080*/  IMAD.SHL.U32 R153, R241, 0x10, RZ ;  /* 0x00000010f1997824 */ /* 0x000fe200078e00ff */
[----:B------:R1:W5:Y:S03]  /*7090*/  @P6 LDG.E R235, desc[UR14][R156.64+0x20] ;  /* 0x0000200e9ceb6981 */ /* 0x000366000c1e1900 */
[-C--:B------:R-:W-:Y:S01]  /*70a0*/  LEA R158, P0, R155, R244.reuse, 0x2 ;  /* 0x000000f49b9e7211 */ /* 0x080fe200078010ff */
[----:B------:R-:W-:Y:S01]  /*70b0*/  IMAD R161, R241, 0x18, RZ ;  /* 0x00000018f1a17824 */ /* 0x000fe200078e02ff */
[-C--:B------:R-:W-:Y:S01]  /*70c0*/  LEA R166, P1, R153, R244.reuse, 0x2 ;  /* 0x000000f499a67211 */ /* 0x080fe200078210ff */
[----:B------:R-:W-:Y:S01]  /*70d0*/  REDG.E.ADD.F32.FTZ.RN.STRONG.GPU desc[UR14][R244.64], R4 ;  /* 0x00000004f40079a6 */ /* 0x000fe2000c10f38e */
[-C--:B------:R-:W-:Y:S01]  /*70e0*/  LEA.HI.X.SX32 R159, R155, R245.reuse, 0x2, P0 ;  /* 0x000000f59b9f7211 */ /* 0x080fe200000f16ff */
[----:B------:R-:W-:Y:S01]  /*70f0*/  IMAD.SHL.U32 R163, R241, 0x20, RZ ;  /* 0x00000020f1a37824 */ /* 0x000fe200078e00ff */
[-C--:B------:R-:W-:Y:S02]  /*7100*/  LEA R164, P0, R161, R244.reuse, 0x2 ;  /* 0x000000f4a1a47211 */ /* 0x080fe400078010ff */
[-C--:B------:R-:W-:Y:S01]  /*7110*/  LEA.HI.X.SX32 R167, R153, R245.reuse, 0x2, P1 ;  /* 0x000000f599a77211 */ /* 0x080fe200008f16ff */
[----:B------:R2:W-:Y:S01]  /*7120*/  REDG.E.ADD.F32.FTZ.RN.STRONG.GPU desc[UR14][R158.64], R5 ;  /* 0x000000059e0079a6 */ /* 0x0005e2000c10f38e */
[-C--:B------:R-:W-:Y:S01]  /*7130*/  LEA.HI.X.SX32 R165, R161, R245.reuse, 0x2, P0 ;  /* 0x000000f5a1a57211 */ /* 0x080fe200000f16ff */
[----:B------:R-:W-:Y:S01]  /*7140*/  IMAD R161, R241, 0x30, RZ ;  /* 0x00000030f1a17824 */ /* 0x000fe200078e02ff */
[CC--:B------:R-:W-:Y:S01]  /*7150*/  LEA R162, P1, R163.reuse, R244.reuse, 0x2 ;  /* 0x000000f4a3a27211 */ /* 0x0c0fe200078210ff */
[----:B------:R-:W-:Y:S03]  /*7160*/  REDG.E.ADD.F32.FTZ.RN.STRONG.GPU desc[UR14][R166.64], R6 ;  /* 0x00000006a60079a6 */ /* 0x000fe6000c10f38e */
[-C--:B------:R-:W-:Y:S01]  /*7170*/  LEA.HI.X.SX32 R163, R163, R245.reuse, 0x2, P1 ;  /* 0x000000f5a3a37211 */ /* 0x080fe200008f16ff */
[----:B------:R3:W-:Y:S01]  /*7180*/  REDG.E.ADD.F32.FTZ.RN.STRONG.GPU desc[UR14][R164.64], R7 ;  /* 0x00000007a40079a6 */ /* 0x0007e2000c10f38e */
[-C--:B------:R-:W-:Y:S03]  /*7190*/  LEA R160, P1, R161, R244.reuse, 0x2 ;  /* 0x000000f4a1a07211 */ /* 0x080fe600078210ff */
[----:B------:R4:W-:Y:S01]  /*71a0*/  REDG.E.ADD.F32.FTZ.RN.STRONG.GPU desc[UR14][R162.64], R8 ;  /* 0x00000008a20079a6 */ /* 0x0009e2000c10f38e */
[----:B-1----:R-:W-:Y:S01]  /*71b0*/  IMAD R157, R241, 0x28, RZ ;  /* 0x00000028f19d7824 */ /* 0x002fe200078e02ff */
[-C--:B------:R-:W-:Y:S01]  /*71c0*/  LEA.HI.X.SX32 R161, R161, R245.reuse, 0x2, P1 ;  /* 0x000000f5a1a17211 */ /* 0x080fe200008f16ff */
[----:B------:R-:W-:Y:S03]  /*71d0*/  IMAD R241, R241, 0x38, RZ ;  /* 0x00000038f1f17824 */ /* 0x000fe600078e02ff */
        /* <DEDUP_REMOVED lines=13> */
[CC--:B----4-:R-:W-:Y:S01]  /*72b0*/  LEA R162, P0, R7.reuse, R244.reuse, 0x2 ;  /* 0x000000f407a27211 */ /* 0x0d0fe200078010ff */
[----:B------:R4:W-:Y:S03]  /*72c0*/  REDG.E.ADD.F32.FTZ.RN.STRONG.GPU desc[UR14][R158.64+0x80], R17 ;  /* 0x000080119e0079a6 */ /* 0x0009e6000c10f38e */
[-C--:B------:R-:W-:Y:S01]  /*72d0*/  LEA.HI.X.SX32 R163, R7, R245.reuse, 0x2, P0 ;  /* 0x000000f507a37211 */ /* 0x080fe200000f16ff */
[----:B------:R-:W-:Y:S01]  /*72e0*/  IMAD.IADD R7, R155, 0x1, R5 ;  /* 0x000000019b077824 */ /* 0x000fe200078e0205 */
[----:B------:R4:W-:Y:S04]  /*72f0*/  REDG.E.ADD.F32.FTZ.RN.STRONG.GPU desc[UR14][R164.64], R18 ;  /* 0x00000012a40079a6 */ /* 0x0009e8000c10f38e */
[-C--:B------:R-:W-:Y:S01]  /*7300*/  LEA R6, P0, R7, R244.reuse, 0x2 ;  /* 0x000000f407067211 */ /* 0x080fe200078010ff */
[----:B------:R4:W-:Y:S01]  /*7310*/  REDG.E.ADD.F32.FTZ.RN.STRONG.GPU desc[UR14][R162.64], R19 ;  /* 0x00000013a20079a6 */ /* 0x0009e2000c10f38e */
[-C--:B-1----:R-:W-:Y:S01]  /*7320*/  LEA R156, P1, R5, R244.reuse, 0x2 ;  /* 0x000000f4059c7211 */ /* 0x082fe200078210ff */
        /* <DEDUP_REMOVED lines=10> */
[-C--:B----4-:R-:W-:Y:S01]  /*73d0*/  LEA.HI.X.SX32 R17, R5, R245.reuse, 0x2, P0 ;  /* 0x000000f505117211 */ /* 0x090fe200000f16ff */
        /* <DEDUP_REMOVED lines=9> */
[CC--:B-1----:R-:W-:Y:S04]  /*7470*/  LEA R156, P0, R5.reuse, R244.reuse, 0x2 ;  /* 0x000000f4059c7211 */ /* 0x0c2fe800078010ff */
[-C--:B------:R-:W-:Y:S01]  /*7480*/  LEA.HI.X.SX32 R157, R5, R245.reuse, 0x2, P0 ;  /* 0x000000f5059d7211 */ /* 0x080fe200000f16ff */
[----:B------:R-:W-:Y:S01]  /*7490*/  IMAD.IADD R5, R155, 0x1, R9 ;  /* 0x000000019b057824 */ /* 0x000fe200078e0209 */
[-C--:B--2---:R-:W-:Y:S03]  /*74a0*/  LEA R10, P1, R9, R244.reuse, 0x2 ;  /* 0x000000f4090a7211 */ /* 0x084fe600078210ff */
        /* <DEDUP_REMOVED lines=88> */
[----:B------:R-:W-:Y:S01]  /*7a30*/  LEA R88, P0, R155, R244, 0x2 ;  /* 0x000000f49b587211 */ /* 0x000fe200078010ff */
[----:B------:R-:W-:Y:S01]  /*7a40*/  LDSM.16.MT88.4 R8, [R195] ;  /* 0x00000000c308783b */ /* 0x000fe20000004200 */
[----:B------:R-:W-:Y:S02]  /*7a50*/  ISETP.GT.AND P2, PT, R237, R224, PT ;  /* 0x000000e0ed00720c */ /* 0x000fe40003f44270 */
        /* <DEDUP_REMOVED lines=83> */
[----:B------:R-:W-:-:S03]  /*7f90*/  SHF.R.S32.HI R11, RZ, 0x1f, R211 ;  /* 0x0000001fff0b7819 */ /* 0x000fc600000114d3 */
        /* <DEDUP_REMOVED lines=161> */
[----:B------:R2:W-:Y:S01]  /*89b0*/  STS [R217+0x6000], R48 ;  /* 0x00600030d9007388 */ /* 0x0005e20000000800 */
[----:B------:R-:W-:Y:S01]  /*89c0*/  F2FP.F16.F32.PACK_AB R62, R63, R62 ;  /* 0x0000003e3f3e723e */ /* 0x000fe200000000ff */
[----:B------:R-:W3:Y:S01]  /*89d0*/  @P0 LDC.64 R4, c[0x0][0x458] ;  /* 0x00011600ff040b82 */ /* 0x000ee20000000a00 */
        /* <DEDUP_REMOVED lines=10> */
[----:B------:R-:W-:-:S02]  /*8a80*/  F2FP.F16.F32.PACK_AB R75, R75, R74 ;  /* 0x0000004a4b4b723e */ /* 0x000fc400000000ff */
[----:B------:R-:W-:Y:S01]  /*8a90*/  @P0 IADD3 R58, R239, R242, RZ ;  /* 0x000000f2ef3a0210 */ /* 0x000fe20007ffe0ff */
[----:B------:R-:W-:Y:S01]  /*8aa0*/  STS [R217+0x7000], R44 ;  /* 0x0070002cd9007388 */ /* 0x000fe20000000800 */
[----:B------:R-:W-:-:S03]  /*8ab0*/  F2FP.F16.F32.PACK_AB R10, R77, R10 ;  /* 0x0000000a4d0a723e */ /* 0x000fc600000000ff */
[----:B------:R4:W-:Y:S04]  /*8ac0*/  STS [R217+0x7400], R46 ;  /* 0x0074002ed9007388 */ /* 0x0009e80000000800 */
[----:B------:R-:W-:Y:S01]  /*8ad0*/  STS [R218+0x8000], R53 ;  /* 0x00800035da007388 */ /* 0x000fe20000000800 */
[----:B--2---:R-:W-:Y:S01]  /*8ae0*/  FMUL.FTZ R48, R78, UR6 ;  /* 0x000000064e307c20 */ /* 0x004fe20008410000 */
[----:B---3--:R-:W-:Y:S02]  /*8af0*/  @P0 IMAD R56, R58, R5, RZ ;  /* 0x000000053a380224 */ /* 0x008fe400078e02ff */
[----:B------:R-:W-:Y:S02]  /*8b00*/  STS [R218+0x8400], R55 ;  /* 0x00840037da007388 */ /* 0x000fe40000000800 */
[----:B------:R-:W-:-:S02]  /*8b10*/  F2FP.F16.F32.PACK_AB R48, R79, R48 ;  /* 0x000000304f30723e */ /* 0x000fc400000000ff */
[----:B------:R-:W-:Y:S04]  /*8b20*/  STS [R217+0x8000], R64 ;  /* 0x00800040d9007388 */ /* 0x000fe80000000800 */
[----:B------:R-:W-:Y:S04]  /*8b30*/  STS [R217+0x8400], R66 ;  /* 0x00840042d9007388 */ /* 0x000fe80000000800 */
[----:B------:R-:W-:Y:S04]  /*8b40*/  STS [R218+0x9000], R57 ;  /* 0x00900039da007388 */ /* 0x000fe80000000800 */
[----:B------:R2:W-:Y:S01]  /*8b50*/  STS [R218+0x9400], R59 ;  /* 0x0094003bda007388 */ /* 0x0005e20000000800 */
[----:B----4-:R-:W-:-:S03]  /*8b60*/  @P0 IADD3 R46, R239, R242, RZ ;  /* 0x000000f2ef2e0210 */ /* 0x010fc60007ffe0ff */
[----:B------:R3:W-:Y:S02]  /*8b70*/  STS [R217+0x9000], R60 ;  /* 0x0090003cd9007388 */ /* 0x0007e40000000800 */
[C---:B-1----:R-:W-:Y:S02]  /*8b80*/  @P0 IMAD R44, R46.reuse, R7, RZ ;  /* 0x000000072e2c0224 */ /* 0x042fe400078e02ff */
[----:B------:R3:W-:Y:S01]  /*8b90*/  STS [R217+0x9400], R62 ;  /* 0x0094003ed9007388 */ /* 0x0007e20000000800 */
[----:B------:R-:W-:-:S03]  /*8ba0*/  @P0 IMAD.WIDE.U32 R46, R46, R6, RZ ;  /* 0x000000062e2e0225 */ /* 0x000fc600078e00ff */
[----:B------:R3:W-:Y:S02]  /*8bb0*/  STS [R218+0xa000], R69 ;  /* 0x00a00045da007388 */ /* 0x0007e40000000800 */
[----:B------:R-:W-:Y:S02]  /*8bc0*/  @P0 IADD3 R44, R47, R44, RZ ;  /* 0x0000002c2f2c0210 */ /* 0x000fe40007ffe0ff */
[----:B------:R3:W-:Y:S04]  /*8bd0*/  STS [R218+0xa400], R71 ;  /* 0x00a40047da007388 */ /* 0x0007e80000000800 */
[----:B------:R3:W-:Y:S04]  /*8be0*/  STS [R217+0xa000], R80 ;  /* 0x00a00050d9007388 */ /* 0x0007e80000000800 */
[----:B------:R3:W-:Y:S01]  /*8bf0*/  STS [R217+0xa400], R82 ;  /* 0x00a40052d9007388 */ /* 0x0007e20000000800 */
[----:B--2---:R-:W-:-:S03]  /*8c00*/  @P0 IMAD.WIDE.U32 R58, R58, R4, RZ ;  /* 0x000000043a3a0225 */ /* 0x004fc600078e00ff */
[----:B------:R3:W-:Y:S02]  /*8c10*/  STS [R218+0xb000], R73 ;  /* 0x00b00049da007388 */ /* 0x0007e40000000800 */
[----:B------:R-:W-:Y:S02]  /*8c20*/  @P0 IADD3 R56, R59, R56, RZ ;  /* 0x000000383b380210 */ /* 0x000fe40007ffe0ff */
        /* <DEDUP_REMOVED lines=13> */
.L_x_1178:
        /* <DEDUP_REMOVED lines=12> */
.L_x_1179:
[----:B------:R-:W-:Y:S01]  /*8dc0*/  STS [R217+0xb000], R10 ;  /* 0x00b0000ad9007388 */ /* 0x000fe20000000800 */
[--C-:B------:R-:W-:Y:S01]  /*8dd0*/  SHF.R.S32.HI R65, RZ, 0x1f, R208.reuse ;  /* 0x0000001fff417819 */ /* 0x100fe200000114d0 */
[----:B------:R-:W-:Y:S01]  /*8de0*/  IMAD.MOV.U32 R64, RZ, RZ, R208 ;  /* 0x000000ffff407224 */ /* 0x000fe200078e00d0 */
[----:B------:R-:W-:Y:S01]  /*8df0*/  SHF.R.S32.HI R57, RZ, 0x1f, R227 ;  /* 0x0000001fff397819 */ /* 0x000fe200000114e3 */
[----:B------:R1:W-:Y:S01]  /*8e00*/  STS [R217+0xb400], R48 ;  /* 0x00b40030d9007388 */ /* 0x0003e20000000800 */
[----:B------:R-:W-:Y:S01]  /*8e10*/  IMAD R238, R215, -0x40, R238 ;  /* 0xffffffc0d7ee7824 */ /* 0x000fe200078e02ee */
[----:B------:R-:W-:Y:S01]  /*8e20*/  SHF.R.S32.HI R59, RZ, 0x1f, R210 ;  /* 0x0000001fff3b7819 */ /* 0x000fe200000114d2 */
[----:B------:R-:W-:Y:S01]  /*8e30*/  IMAD.WIDE.U32 R50, R227, R6, R64 ;  /* 0x00000006e3327225 */ /* 0x000fe200078e0040 */
[----:B------:R-:W-:Y:S01]  /*8e40*/  BAR.SYNC.DEFER_BLOCKING 0x0 ;  /* 0x0000000000007b1d */ /* 0x000fe20000010000 */
[----:B------:R-:W-:Y:S02]  /*8e50*/  SHF.R.S32.HI R61, RZ, 0x1f, R207 ;  /* 0x0000001fff3d7819 */ /* 0x000fe400000114cf */
[----:B------:R-:W-:-:S02]  /*8e60*/  ISETP.GE.AND P4, PT, R207, R238, PT ;  /* 0x000000eecf00720c */ /* 0x000fc40003f86270 */
[----:B------:R-:W-:Y:S01]  /*8e70*/  IADD3 R66, P0, R46, R50, RZ ;  /* 0x000000322e427210 */ /* 0x000fe20007f1e0ff */
[----:B------:R-:W-:Y:S01]  /*8e80*/  ULDC.64 UR6, c[0x0][0x468] ;  /* 0x00011a0000067ab9 */ /* 0x000fe20000000a00 */
[----:B------:R-:W-:Y:S01]  /*8e90*/  IADD3 R46, R207, 0x20, RZ ;  /* 0x00000020cf2e7810 */ /* 0x000fe20007ffe0ff */
[----:B------:R-:W-:Y:S03]  /*8ea0*/  BSSY B0, `(.L_x_1180) ;  /* 0x0000025000007945 */ /* 0x000fe60003800000 */
[----:B------:R-:W-:Y:S01]  /*8eb0*/  ISETP.GE.AND P3, PT, R46, R238, PT ;  /* 0x000000ee2e00720c */ /* 0x000fe20003f66270 */
[----:B-1----:R-:W-:Y:S01]  /*8ec0*/  IMAD R48, R57, R6, RZ ;  /* 0x0000000639307224 */ /* 0x002fe200078e02ff */
[----:B------:R1:W2:Y:S03]  /*8ed0*/  LDS.128 R40, [R216+0x13000] ;  /* 0x01300000d8287984 */ /* 0x0002a60000000c00 */
[----:B------:R-:W-:Y:S01]  /*8ee0*/  IMAD R45, R227, R7, R48 ;  /* 0x00000007e32d7224 */ /* 0x000fe200078e0230 */
[----:B------:R1:W4:Y:S04]  /*8ef0*/  LDS.128 R36, [R216+0x15000] ;  /* 0x01500000d8247984 */ /* 0x0003280000000c00 */
[----:B------:R-:W-:Y:S01]  /*8f00*/  IADD3.X R67, R44, R51, R45, P0, !PT ;  /* 0x000000332c437210 */ /* 0x000fe200007fe42d */
[----:B------:R-:W-:Y:S01]  /*8f10*/  IMAD R45, R59, UR6, RZ ;  /* 0x000000063b2d7c24 */ /* 0x000fe2000f8e02ff */
[----:B------:R1:W1:Y:S03]  /*8f20*/  LDS.128 R32, [R216+0x17000] ;  /* 0x01700000d8207984 */ /* 0x0002660000000c00 */
[C---:B------:R-:W-:Y:S01]  /*8f30*/  IMAD R45, R210.reuse, UR7, R45 ;  /* 0x00000007d22d7c24 */ /* 0x040fe2000f8e022d */
[----:B------:R1:W1:Y:S01]  /*8f40*/  LDS.128 R28, [R216+0x18000] ;  /* 0x01800000d81c7984 */ /* 0x0002620000000c00 */
[----:B------:R-:W-:-:S03]  /*8f50*/  IMAD.WIDE.U32 R66, R210, UR6, R66 ;  /* 0x00000006d2427c25 */ /* 0x000fc6000f8e0042 */
[----:B------:R1:W1:Y:S01]  /*8f60*/  LDS.128 R24, [R216+0x19000] ;  /* 0x01900000d8187984 */ /* 0x0002620000000c00 */
[----:B------:R-:W-:-:S03]  /*8f70*/  IMAD.IADD R63, R45, 0x1, R67 ;  /* 0x000000012d3f7824 */ /* 0x000fc600078e0243 */
        /* <DEDUP_REMOVED lines=8> */
[-C--:B---3--:R-:W-:Y:S01]  /*9000*/  IMAD R60, R61, R6.reuse, RZ ;  /* 0x000000063d3c7224 */ /* 0x088fe200078e02ff */
        /* <DEDUP_REMOVED lines=14> */
.L_x_1181:
[----:B------:R-:W-:Y:S05]  /*90f0*/  BSYNC B0 ;  /* 0x0000000000007941 */ /* 0x000fea0003800000 */
.L_x_1180:
[----:B------:R-:W-:Y:S04]  /*9100*/  BSSY B0, `(.L_x_1182) ;  /* 0x0000013000007945 */ /* 0x000fe80003800000 */
[----:B------:R-:W-:Y:S05]  /*9110*/  @P3 BRA `(.L_x_1183) ;  /* 0x0000000000443947 */ /* 0x000fea0003800000 */
[----:B--2---:R-:W-:Y:S01]  /*9120*/  IADD3 R45, P0, R207, 0x20, RZ ;  /* 0x00000020cf2d7810 */ /* 0x004fe20007f1e0ff */
[----:B---3--:R-:W-:Y:S01]  /*9130*/  IMAD.MOV.U32 R62, RZ, RZ, R66 ;  /* 0x000000ffff3e7224 */ /* 0x008fe200078e0042 */
        /* <DEDUP_REMOVED lines=13> */
[----:B----4-:R2:W-:Y:S04]  /*9210*/  @!P1 STG.E.128 desc[UR14][R6.64+0x80], R36 ;  /* 0x0000802406009986 */ /* 0x0105e8000c101d0e */
[----:B-1----:R2:W-:Y:S02]  /*9220*/  @!P0 STG.E.128 desc[UR14][R6.64+0x100], R32 ;  /* 0x0001002006008986 */ /* 0x0025e4000c101d0e */
.L_x_1183:
[----:B------:R-:W-:Y:S05]  /*9230*/  BSYNC B0 ;  /* 0x0000000000007941 */ /* 0x000fea0003800000 */
.L_x_1182:
[-C--:B------:R-:W-:Y:S01]  /*9240*/  IMAD.WIDE.U32 R64, R227, R4.reuse, R64 ;  /* 0x00000004e3407225 */ /* 0x080fe200078e0040 */
[----:B------:R-:W-:Y:S01]  /*9250*/  ULDC.64 UR6, c[0x0][0x470] ;  /* 0x00011c0000067ab9 */ /* 0x000fe20000000a00 */
[----:B------:R-:W-:Y:S02]  /*9260*/  BSSY B0, `(.L_x_1184) ;  /* 0x000001a000007945 */ /* 0x000fe40003800000 */
[----:B--2---:R-:W-:Y:S01]  /*9270*/  IMAD R6, R57, R4, RZ ;  /* 0x0000000439067224 */ /* 0x004fe200078e02ff */
[----:B-1----:R-:W-:Y:S01]  /*9280*/  IADD3 R32, P0, R58, R64, RZ ;  /* 0x000000403a207210 */ /* 0x002fe20007f1e0ff */
        /* <DEDUP_REMOVED lines=18> */
[----:B----4-:R-:W-:-:S04]  /*93b0*/  LEA R36, P4, R34, UR6, 0x1 ;  /* 0x0000000622247c11 */ /* 0x010fc8000f8808ff */
[----:B------:R-:W-:-:S05]  /*93c0*/  LEA.HI.X R37, R34, UR7, R6, 0x1, P4 ;  /* 0x0000000722257c11 */ /* 0x000fca000a0f0c06 */
[----:B------:R1:W-:Y:S04]  /*93d0*/  @!P2 STG.E.128 desc[UR14][R36.64], R28 ;  /* 0x0000001c2400a986 */ /* 0x0003e8000c101d0e */
[----:B------:R1:W-:Y:S04]  /*93e0*/  @!P1 STG.E.128 desc[UR14][R36.64+0x80], R20 ;  /* 0x0000801424009986 */ /* 0x0003e8000c101d0e */
[----:B------:R1:W-:Y:S02]  /*93f0*/  @!P0 STG.E.128 desc[UR14][R36.64+0x100], R12 ;  /* 0x0001000c24008986 */ /* 0x0003e4000c101d0e */
.L_x_1185:
[----:B------:R-:W-:Y:S05]  /*9400*/  BSYNC B0 ;  /* 0x0000000000007941 */ /* 0x000fea0003800000 */
.L_x_1184:
[----:B------:R-:W-:Y:S05]  /*9410*/  @P3 BRA `(.L_x_1154) ;  /* 0x0000000000483947 */ /* 0x000fea0003800000 */
[----:B------:R-:W-:Y:S01]  /*9420*/  IADD3 R6, P0, R207, 0x20, RZ ;  /* 0x00000020cf067810 */ /* 0x000fe20007f1e0ff */
[----:B-1----:R-:W-:Y:S01]  /*9430*/  IMAD.MOV.U32 R14, RZ, RZ, R32 ;  /* 0x000000ffff0e7224 */ /* 0x002fe200078e0020 */
        /* <DEDUP_REMOVED lines=14> */
[----:B------:R2:W-:Y:S04]  /*9520*/  @!P1 STG.E.128 desc[UR14][R4.64+0x80], R16 ;  /* 0x0000801004009986 */ /* 0x0005e8000c101d0e */
[----:B------:R2:W-:Y:S02]  /*9530*/  @!P0 STG.E.128 desc[UR14][R4.64+0x100], R8 ;  /* 0x0001000804008986 */ /* 0x0005e4000c101d0e */
.L_x_1154:
[----:B------:R-:W-:Y:S05]  /*9540*/  BSYNC B1 ;  /* 0x0000000000017941 */ /* 0x000fea0003800000 */
.L_x_1140:
[----:B--234-:R-:W2:Y:S02]  /*9550*/  LDC R4, c[0x0][0xc] ;  /* 0x00000300ff047b82 */ /* 0x01cea40000000800 */
[----:B--2---:R-:W-:-:S04]  /*9560*/  IADD3 R215, R4, R215, RZ ;  /* 0x000000d704d77210 */ /* 0x004fc80007ffe0ff */
[----:B------:R-:W-:-:S13]  /*9570*/  ISETP.GE.AND P0, PT, R215, UR12, PT ;  /* 0x0000000cd7007c0c */ /* 0x000fda000bf06270 */
[----:B------:R-:W-:Y:S05]  /*9580*/  @P0 BRA `(.L_x_1186) ;  /* 0x0000000000040947 */ /* 0x000fea0003800000 */
[----:B------:R-:W-:Y:S05]  /*9590*/  BRA `(.L_x_1187) ;  /* 0xffffff7000c87947 */ /* 0x000fea000383ffff */
.L_x_1186:
[----:B------:R-:W-:Y:S05]  /*95a0*/  EXIT ;  /* 0x000000000000794d */ /* 0x000fea0003800000 */
.L_x_1188:
        /* <DEDUP_REMOVED lines=13> */
.L_x_1612:


//--------------------- .text._ZN5flash44flash_bwd_dq_dk_dv_loop_seqk_parallel_kernelI23Flash_bwd_kernel_traitsILi192ELi64ELi64ELi8ELi4ELi2ELi2ELb0ELb0EN7cutlass6half_tE19Flash_kernel_traitsILi192ELi64ELi64ELi8ES3_EELb0ELb0ELb1ELb0ELb0ELb0ELb1EEEvNS_16Flash_bwd_paramsE --------------------------
	.section	.text._ZN5flash44flash_bwd_dq_dk_dv_loop_seqk_parallel_kernelI23Flash_bwd_kernel_traitsILi192ELi64ELi64ELi8ELi4ELi2ELi2ELb0ELb0EN7cutlass6half_tE19Flash_kernel_traitsILi192ELi64ELi64ELi8ES3_EELb0ELb0ELb1ELb0ELb0ELb0ELb1EEEvNS_16Flash_bwd_paramsE,"ax",@progbits
	.align	128
        .global         _ZN5flash44flash_bwd_dq_dk_dv_loop_seqk_parallel_kernelI23Flash_bwd_kernel_traitsILi192ELi64ELi64ELi8ELi4ELi2ELi2ELb0ELb0EN7cutlass6half_tE19Flash_kernel_traitsILi192ELi64ELi64ELi8ES3_EELb0ELb0ELb1ELb0ELb0ELb0ELb1EEEvNS_16Flash_bwd_paramsE
        .type           _ZN5flash44flash_bwd_dq_dk_dv_loop_seqk_parallel_kernelI23Flash_bwd_kernel_traitsILi192ELi64ELi64ELi8ELi4ELi2ELi2ELb0ELb0EN7cutlass6half_tE19Flash_kernel_traitsILi192ELi64ELi64ELi8ES3_EELb0ELb0ELb1ELb0ELb0ELb0ELb1EEEvNS_16Flash_bwd_paramsE,@function
        .size           _ZN5flash44flash_bwd_dq_dk_dv_loop_seqk_parallel_kernelI23Flash_bwd_kernel_traitsILi192ELi64ELi64ELi8ELi4ELi2ELi2ELb0ELb0EN7cutlass6half_tE19Flash_kernel_traitsILi192ELi64ELi64ELi8ES3_EELb0ELb0ELb1ELb0ELb0ELb0ELb1EEEvNS_16Flash_bwd_paramsE,(.L_x_1613 - _ZN5flash44flash_bwd_dq_dk_dv_loop_seqk_parallel_kernelI23Flash_bwd_kernel_traitsILi192ELi64ELi64ELi8ELi4ELi2ELi2ELb0ELb0EN7cutlass6half_tE19Flash_kernel_traitsILi192ELi64ELi64ELi8ES3_EELb0ELb0ELb1ELb0ELb0ELb0ELb1EEEvNS_16Flash_bwd_paramsE)
        .other          _ZN5flash44flash_bwd_dq_dk_dv_loop_seqk_parallel_kernelI23Flash_bwd_kernel_traitsILi192ELi64ELi64ELi8ELi4ELi2ELi2ELb0ELb0EN7cutlass6half_tE19Flash_kernel_traitsILi192ELi64ELi64ELi8ES3_EELb0ELb0ELb1ELb0ELb0ELb0ELb1EEEvNS_16Flash_bwd_paramsE,@"STO_CUDA_ENTRY STV_DEFAULT"
_ZN5flash44flash_bwd_dq_dk_dv_loop_seqk_parallel_kernelI23Flash_bwd_kernel_traitsILi192ELi64ELi64ELi8ELi4ELi2ELi2ELb0ELb0EN7cutlass6half_tE19Flash_kernel_traitsILi192ELi64ELi64ELi8ES3_EELb0ELb0ELb1ELb0ELb0ELb0ELb1EEEvNS_16Flash_bwd_paramsE:
.text._ZN5flash44flash_bwd_dq_dk_dv_loop_seqk_parallel_kernelI23Flash_bwd_kernel_traitsILi192ELi64ELi64ELi8ELi4ELi2ELi2ELb0ELb0EN7cutlass6half_tE19Flash_kernel_traitsILi192ELi64ELi64ELi8ES3_EELb0ELb0ELb1ELb0ELb0ELb0ELb1EEEvNS_16Flash_bwd_paramsE:
        /* <DEDUP_REMOVED lines=24> */
[CC--:B------:R-:W-:Y:S02]  /*0180*/  LEA.HI R8, R17.reuse, R4.reuse, RZ, 0x2 ;  /* 0x0000000411087211 */ /* 0x0c0fe400078f10ff */
[--C-:B------:R-:W-:Y:S02]  /*0190*/  SHF.R.S32.HI R0, RZ, 0x5, R10.reuse ;  /* 0x00000005ff007819 */ /* 0x100fe4000001140a */
[----:B------:R-:W-:Y:S02]  /*01a0*/  SHF.R.S32.HI R5, RZ, 0x1f, R10 ;  /* 0x0000001fff057819 */ /* 0x000fe4000001140a */
[----:B------:R-:W-:Y:S02]  /*01b0*/  LEA.HI R15, R17, R4, RZ, 0x3 ;  /* 0x00000004110f7211 */ /* 0x000fe400078f18ff */
[----:B------:R-:W-:-:S02]  /*01c0*/  LEA.HI R5, R5, R0, RZ, 0x2 ;  /* 0x0000000005057211 */ /* 0x000fc400078f10ff */
[----:B------:R-:W-:Y:S02]  /*01d0*/  LEA.HI R3, R10, R0, RZ, 0x1 ;  /* 0x000000000a037211 */ /* 0x000fe400078f08ff */
[--C-:B------:R-:W-:Y:S02]  /*01e0*/  SHF.R.S32.HI R7, RZ, 0x2, R8.reuse ;  /* 0x00000002ff077819 */ /* 0x100fe40000011408 */
[----:B------:R-:W-:Y:S02]  /*01f0*/  SHF.R.S32.HI R6, RZ, 0x1f, R8 ;  /* 0x0000001fff067819 */ /* 0x000fe40000011408 */
[----:B------:R-:W-:Y:S02]  /*0200*/  SHF.R.S32.HI R207, RZ, 0x3, R15 ;  /* 0x00000003ffcf7819 */ /* 0x000fe4000001140f */
[----:B------:R-:W-:Y:S02]  /*0210*/  LOP3.LUT R11, R15, 0xfffffff8, RZ, 0xc0, !PT ;  /* 0xfffffff80f0b7812 */ /* 0x000fe400078ec0ff */
[----:B------:R-:W-:Y:S01]  /*0220*/  LEA.HI R19, R17, R4, RZ, 0x4 ;  /* 0x0000000411137211 */ /* 0x000fe200078f20ff */
[----:B------:R-:W-:Y:S01]  /*0230*/  IMAD.SHL.U32 R9, R207, 0x40, RZ ;  /* 0x00000040cf097824 */ /* 0x000fe200078e00ff */
[----:B------:R-:W-:Y:S01]  /*0240*/  LOP3.LUT R5, R5, 0xfffffffc, RZ, 0xc0, !PT ;  /* 0xfffffffc05057812 */ /* 0x000fe200078ec0ff */
[----:B------:R-:W-:Y:S01]  /*0250*/  IMAD.IADD R194, R4, 0x1, -R11 ;  /* 0x0000000104c27824 */ /* 0x000fe200078e0a0b */
[----:B------:R-:W-:-:S02]  /*0260*/  LOP3.LUT R3, R3, 0xfffffffe, RZ, 0xc0, !PT ;  /* 0xfffffffe03037812 */ /* 0x000fc400078ec0ff */
[----:B------:R-:W-:Y:S01]  /*0270*/  LEA.HI R6, R6, R7, RZ, 0x3 ;  /* 0x0000000706067211 */ /* 0x000fe200078f18ff */
[C---:B------:R-:W-:Y:S01]  /*0280*/  IMAD.IADD R5, R0.reuse, 0x1, -R5 ;  /* 0x0000000100057824 */ /* 0x040fe200078e0a05 */
[----:B------:R-:W-:Y:S01]  /*0290*/  SHF.R.S32.HI R2, RZ, 0x4, R19 ;  /* 0x00000004ff027819 */ /* 0x000fe20000011413 */
[----:B------:R-:W-:Y:S01]  /*02a0*/  IMAD.IADD R3, R0, 0x1, -R3 ;  /* 0x0000000100037824 */ /* 0x000fe200078e0a03 */
[----:B------:R-:W-:Y:S01]  /*02b0*/  LOP3.LUT R6, R6, 0xfffffff8, RZ, 0xc0, !PT ;  /* 0xfffffff806067812 */ /* 0x000fe200078ec0ff */
[C---:B------:R-:W-:Y:S01]  /*02c0*/  IMAD.SHL.U32 R208, R194.reuse, 0x8, RZ ;  /* 0x00000008c2d07824 */ /* 0x040fe200078e00ff */
[----:B------:R-:W-:Y:S02]  /*02d0*/  LEA.HI R0, R19, R2, RZ, 0x1 ;  /* 0x0000000213007211 */ /* 0x000fe400078f08ff */
[----:B------:R-:W-:Y:S01]  /*02e0*/  LOP3.LUT R9, R9, 0x1c0, RZ, 0xc0, !PT ;  /* 0x000001c009097812 */ /* 0x000fe200078ec0ff */
[----:B------:R-:W-:Y:S01]  /*02f0*/  IMAD.IADD R6, R7, 0x1, -R6 ;  /* 0x0000000107067824 */ /* 0x000fe200078e0a06 */
[----:B------:R-:W-:Y:S01]  /*0300*/  LOP3.LUT P4, RZ, R194, 0x4, RZ, 0xc0, !PT ;  /* 0x00000004c2ff7812 */ /* 0x000fe2000788c0ff */
[----:B------:R-:W-:Y:S01]  /*0310*/  VIADD R213, R208, 0x40 ;  /* 0x00000040d0d57836 */ /* 0x000fe20000000000 */
[C---:B------:R-:W-:Y:S01]  /*0320*/  LOP3.LUT P3, RZ, R194.reuse, 0x2, RZ, 0xc0, !PT ;  /* 0x00000002c2ff7812 */ /* 0x040fe2000786c0ff */
[----:B------:R-:W-:Y:S01]  /*0330*/  IMAD.SHL.U32 R194, R194, 0x40, RZ ;  /* 0x00000040c2c27824 */ /* 0x000fe200078e00ff */
[----:B------:R-:W-:Y:S01]  /*0340*/  LOP3.LUT R0, R0, 0xfffffffe, RZ, 0xc0, !PT ;  /* 0xfffffffe00007812 */ /* 0x000fe200078ec0ff */
[----:B------:R-:W-:Y:S01]  /*0350*/  VIADD R212, R208, 0x80 ;  /* 0x00000080d0d47836 */ /* 0x000fe20000000000 */
[----:B------:R-:W-:-:S02]  /*0360*/  LOP3.LUT R7, R9, 0x38, R208, 0xf8, !PT ;  /* 0x0000003809077812 */ /* 0x000fc400078ef8d0 */
[----:B------:R-:W-:Y:S01]  /*0370*/  SHF.R.U32.HI R206, RZ, 0x3, R9 ;  /* 0x00000003ffce7819 */ /* 0x000fe20000011609 */
[----:B------:R-:W-:Y:S01]  /*0380*/  IMAD.SHL.U32 R9, R3, 0x10, RZ ;  /* 0x0000001003097824 */ /* 0x000fe200078e00ff */
[----:B------:R-:W-:Y:S01]  /*0390*/  LOP3.LUT R19, R19, 0xfffffff0, RZ, 0xc0, !PT ;  /* 0xfffffff013137812 */ /* 0x000fe200078ec0ff */
[----:B------:R-:W-:Y:S01]  /*03a0*/  IMAD.IADD R0, R2, 0x1, -R0 ;  /* 0x0000000102007824 */ /* 0x000fe200078e0a00 */
[----:B------:R-:W-:Y:S02]  /*03b0*/  LOP3.LUT R194, R194, 0x1c0, RZ, 0xc0, !PT ;  /* 0x000001c0c2c27812 */ /* 0x000fe400078ec0ff */
[----:B------:R-:W-:Y:S01]  /*03c0*/  LOP3.LUT R206, R7, R206, RZ, 0x3c, !PT ;  /* 0x000000ce07ce7212 */ /* 0x000fe200078e3cff */
[----:B------:R-:W-:Y:S01]  /*03d0*/  IMAD.IADD R19, R4, 0x1, -R19 ;  /* 0x0000000104137824 */ /* 0x000fe200078e0a13 */
[----:B------:R-:W-:Y:S02]  /*03e0*/  LEA.HI R7, R17, R4, RZ, 0x7 ;  /* 0x0000000411077211 */ /* 0x000fe400078f38ff */
[----:B------:R-:W-:Y:S01]  /*03f0*/  LOP3.LUT R12, R194, 0x10, R9, 0xf8, !PT ;  /* 0x00000010c20c7812 */ /* 0x000fe200078ef809 */
[----:B------:R-:W-:Y:S01]  /*0400*/  IMAD.SHL.U32 R9, R0, 0x200, RZ ;  /* 0x0000020000097824 */ /* 0x000fe200078e00ff */
[----:B------:R-:W-:-:S02]  /*0410*/  LOP3.LUT R13, R194, 0x8, R15, 0xf8, !PT ;  /* 0x00000008c20d7812 */ /* 0x000fc400078ef80f */
[----:B------:R-:W-:Y:S02]  /*0420*/  SHF.R.S32.HI R7, RZ, 0x7, R7 ;  /* 0x00000007ff077819 */ /* 0x000fe40000011407 */
[----:B------:R-:W-:Y:S02]  /*0430*/  SHF.R.U32.HI R194, RZ, 0x3, R194 ;  /* 0x00000003ffc27819 */ /* 0x000fe400000116c2 */
[----:B------:R-:W-:Y:S02]  /*0440*/  LOP3.LUT R12, R12, 0x8, R15, 0xf8, !PT ;  /* 0x000000080c0c7812 */ /* 0x000fe400078ef80f */
[----:B------:R-:W-:Y:S02]  /*0450*/  SHF.R.S32.HI R2, RZ, 0x1f, R19 ;  /* 0x0000001fff027819 */ /* 0x000fe40000011413 */
[----:B------:R-:W-:Y:S02]  /*0460*/  LOP3.LUT R11, R6, 0x1, RZ, 0xc0, !PT ;  /* 0x00000001060b7812 */ /* 0x000fe400078ec0ff */
[----:B------:R-:W-:-:S02]  /*0470*/  LEA.HI R17, R17, R4, RZ, 0x6 ;  /* 0x0000000411117211 */ /* 0x000fc400078f30ff */
[----:B------:R-:W-:Y:S01]  /*0480*/  LOP3.LUT R198, R13, R194, RZ, 0x3c, !PT ;  /* 0x000000c20dc67212 */ /* 0x000fe200078e3cff */
[----:B------:R-:W-:Y:S01]  /*0490*/  IMAD R13, R7, 0x800, R9 ;  /* 0x00000800070d7824 */ /* 0x000fe200078e0209 */
[----:B------:R-:W-:Y:S01]  /*04a0*/  LOP3.LUT R194, R9, R12, R194, 0xf6, !PT ;  /* 0x0000000c09c27212 */ /* 0x000fe200078ef6c2 */
[----:B------:R-:W-:Y:S01]  /*04b0*/  IMAD.SHL.U32 R7, R7, 0x20, RZ ;  /* 0x0000002007077824 */ /* 0x000fe200078e00ff */
[----:B------:R-:W-:Y:S01]  /*04c0*/  LEA.HI R2, R2, R19, RZ, 0x3 ;  /* 0x0000001302027211 */ /* 0x000fe200078f18ff */
[----:B------:R-:W-:Y:S01]  /*04d0*/  IMAD.IADD R198, R13, 0x1, R198 ;  /* 0x000000010dc67824 */ /* 0x000fe200078e02c6 */
[----:B------:R-:W-:Y:S02]  /*04e0*/  ISETP.NE.U32.AND P0, PT, R11, 0x1, PT ;  /* 0x000000010b00780c */ /* 0x000fe40003f05070 */
[----:B------:R-:W-:Y:S01]  /*04f0*/  LOP3.LUT R9, R8, 0x7ffffffc, RZ, 0xc0, !PT ;  /* 0x7ffffffc08097812 */ /* 0x000fe200078ec0ff */
[----:B------:R-:W-:Y:S01]  /*0500*/  IMAD.SHL.U32 R8, R6, 0x40, RZ ;  /* 0x0000004006087824 */ /* 0x000fe200078e00ff */
[----:B------:R-:W-:Y:S01]  /*0510*/  SHF.R.S32.HI R17, RZ, 0x6, R17 ;  /* 0x00000006ff117819 */ /* 0x000fe20000011411 */
[----:B------:R-:W-:Y:S01]  /*0520*/  IMAD.SHL.U32 R198, R198, 0x2, RZ ;  /* 0x00000002c6c67824 */ /* 0x000fe200078e00ff */
[----:B------:R-:W-:-:S02]  /*0530*/  LOP3.LUT R205, R10, 0xffffffe0, RZ, 0xc0, !PT ;  /* 0xffffffe00acd7812 */ /* 0x000fc400078ec0ff */
[----:B------:R-:W-:Y:S01]  /*0540*/  LOP3.LUT R204, R2, 0xfffffff8, RZ, 0xc0, !PT ;  /* 0xfffffff802cc7812 */ /* 0x000fe200078ec0ff */
[----:B------:R-:W-:Y:S01]  /*0550*/  IMAD.SHL.U32 R217, R17, 0x8, RZ ;  /* 0x0000000811d97824 */ /* 0x000fe200078e00ff */
[----:B------:R-:W-:Y:S01]  /*0560*/  R2P PR, R6, 0x6 ;  /* 0x0000000606007804 */ /* 0x000fe20000000000 */
[----:B------:R-:W-:Y:S01]  /*0570*/  IMAD.IADD R6, R4, 0x1, -R9 ;  /* 0x0000000104067824 */ /* 0x000fe200078e0a09 */
[----:B------:R-:W-:Y:S01]  /*0580*/  LOP3.LUT R8, R8, 0x1c0, RZ, 0xc0, !PT ;  /* 0x000001c008087812 */ /* 0x000fe200078ec0ff */
[----:B------:R-:W-:Y:S01]  /*0590*/  IMAD.IADD R205, R4, 0x1, -R205 ;  /* 0x0000000104cd7824 */ /* 0x000fe200078e0acd */
[----:B------:R-:W-:Y:S01]  /*05a0*/  LOP3.LUT R217, R217, 0x18, RZ, 0xc0, !PT ;  /* 0x00000018d9d97812 */ /* 0x000fe200078ec0ff */
[----:B------:R-:W-:Y:S01]  /*05b0*/  IMAD.IADD R204, R19, 0x1, -R204 ;  /* 0x0000000113cc7824 */ /* 0x000fe200078e0acc */
[----:B------:R-:W-:Y:S01]  /*05c0*/  SHF.R.U32.HI R218, RZ, 0x3, R8 ;  /* 0x00000003ffda7819 */ /* 0x000fe20000011608 */
[----:B------:R-:W-:Y:S01]  /*05d0*/  IMAD.SHL.U32 R4, R6, 0x2, RZ ;  /* 0x0000000206047824 */ /* 0x000fe200078e00ff */
[----:B------:R-:W-:Y:S01]  /*05e0*/  LOP3.LUT R202, R7, 0x6, R202, 0xf8, !PT ;  /* 0x0000000607ca7812 */ /* 0x000fe200078ef8ca */
[----:B------:R-:W-:Y:S01]  /*05f0*/  IMAD.SHL.U32 R6, R0, 0x20, RZ ;  /* 0x0000002000067824 */ /* 0x000fe200078e00ff */
[----:B------:R-:W-:Y:S01]  /*0600*/  LOP3.LUT R7, R8, 0x20, R7, 0xf8, !PT ;  /* 0x0000002008077812 */ /* 0x000fe200078ef807 */
[----:B------:R-:W-:Y:S01]  /*0610*/  IMAD.SHL.U32 R199, R204, 0x40, RZ ;  /* 0x00000040ccc77824 */ /* 0x000fe200078e00ff */
[----:B------:R-:W-:Y:S01]  /*0620*/  SHF.R.S32.HI R10, RZ, 0x1f, R205 ;  /* 0x0000001fff0a7819 */ /* 0x000fe200000114cd */
[----:B------:R-:W-:Y:S01]  /*0630*/  VIADD R196, R198, UR6 ;  /* 0x00000006c6c47c36 */ /* 0x000fe20008000000 */
[----:B------:R-:W-:Y:S01]  /*0640*/  LOP3.LUT R6, R217, 0x20, R6, 0xf8, !PT ;  /* 0x00000020d9067812 */ /* 0x000fe200078ef806 */
[----:B------:R-:W-:Y:S01]  /*0650*/  IMAD R206, R17, 0x200, R206 ;  /* 0x0000020011ce7824 */ /* 0x000fe200078e02ce */
[----:B------:R-:W-:Y:S01]  /*0660*/  LOP3.LUT R217, R218, R8, R217, 0x1e, !PT ;  /* 0x00000008dad97212 */ /* 0x000fe200078e1ed9 */
[----:B------:R-:W-:Y:S01]  /*0670*/  IMAD.SHL.U32 R8, R0, 0x8, RZ ;  /* 0x0000000800087824 */ /* 0x000fe200078e00ff */
[----:B------:R-:W-:Y:S01]  /*0680*/  LOP3.LUT R218, R7, R218, RZ, 0x3c, !PT ;  /* 0x000000da07da7212 */ /* 0x000fe200078e3cff */
[--C-:B------:R-:W-:Y:S01]  /*0690*/  IMAD R7, R5, 0x400, R4.reuse ;  /* 0x0000040005077824 */ /* 0x100fe200078e0204 */
[----:B------:R-:W-:Y:S01]  /*06a0*/  LOP3.LUT R199, R199, 0x1c0, RZ, 0xc0, !PT ;  /* 0x000001c0c7c77812 */ /* 0x000fe200078ec0ff */
[----:B------:R-:W-:Y:S01]  /*06b0*/  IMAD R4, R3, 0x400, R4 ;  /* 0x0000040003047824 */ /* 0x000fe200078e0204 */
[----:B------:R-:W-:Y:S01]  /*06c0*/  LEA.HI R0, R10, R205, RZ, 0x2 ;  /* 0x000000cd0a007211 */ /* 0x000fe200078f10ff */
[----:B------:R-:W-:Y:S01]  /*06d0*/  IMAD.IADD R218, R7, 0x1, R218 ;  /* 0x0000000107da7824 */ /* 0x000fe200078e02da */
[----:B------:R-:W-:Y:S01]  /*06e0*/  SHF.R.U32.HI R193, RZ, 0x3, R199 ;  /* 0x00000003ffc17819 */ /* 0x000fe200000116c7 */
[----:B------:R-:W-:Y:S01]  /*06f0*/  IMAD.SHL.U32 R7, R2, 0x40, RZ ;  /* 0x0000004002077824 */ /* 0x000fe200078e00ff */
[----:B------:R-:W-:Y:S01]  /*0700*/  LOP3.LUT R2, R199, 0x8, R8, 0xf8, !PT ;  /* 0x00000008c7027812 */ /* 0x000fe200078ef808 */
[----:B------:R-:W-:Y:S01]  /*0710*/  IMAD.IADD R217, R4, 0x1, R217 ;  /* 0x0000000104d97824 */ /* 0x000fe200078e02d9 */
[----:B------:R-:W-:-:S02]  /*0720*/  LOP3.LUT R199, R193, R6, R199, 0x1e, !PT ;  /* 0x00000006c1c77212 */ /* 0x000fc400078e1ec7 */
[----:B------:R-:W-:Y:S02]  /*0730*/  SHF.R.S32.HI R6, RZ, 0x2, R0 ;  /* 0x00000002ff067819 */ /* 0x000fe40000011400 */
[----:B------:R-:W-:Y:S02]  /*0740*/  LOP3.LUT R0, R7, 0xfffffe00, RZ, 0xc0, !PT ;  /* 0xfffffe0007007812 */ /* 0x000fe400078ec0ff */
[----:B------:R-:W-:Y:S01]  /*0750*/  LOP3.LUT R193, R2, R193, RZ, 0x3c, !PT ;  /* 0x000000c102c17212 */ /* 0x000fe200078e3cff */
[----:B------:R-:W-:Y:S01]  /*0760*/  IMAD R203, R5, 0x10, R6 ;  /* 0x0000001005cb7824 */ /* 0x000fe200078e0206 */
[----:B------:R-:W-:Y:S01]  /*0770*/  LEA R218, R218, UR5, 0x1 ;  /* 0x00000005dada7c11 */ /* 0x000fe2000f8e08ff */
[--C-:B------:R-:W-:Y:S01]  /*0780*/  IMAD R2, R3, 0x400, R0.reuse ;  /* 0x0000040003027824 */ /* 0x100fe200078e0200 */
[----:B------:R-:W-:Y:S01]  /*0790*/  SEL R197, R197, 0xffffffe0, !P3 ;  /* 0xffffffe0c5c57807 */ /* 0x000fe20005800000 */
[----:B------:R-:W-:Y:S01]  /*07a0*/  IMAD R200, R5, 0x400, R0 ;  /* 0x0000040005c87824 */ /* 0x000fe200078e0200 */
[----:B------:R-:W-:Y:S01]  /*07b0*/  SEL R195, R195, 0xffffffc0, !P4 ;  /* 0xffffffc0c3c37807 */ /* 0x000fe20006000000 */
[----:B------:R-:W-:Y:S01]  /*07c0*/  IMAD.MOV.U32 R3, RZ, RZ, -0x10 ;  /* 0xfffffff0ff037424 */ /* 0x000fe200078e00ff */
[----:B------:R-:W-:Y:S01]  /*07d0*/  LEA R194, R194, UR5, 0x1 ;  /* 0x00000005c2c27c11 */ /* 0x000fe2000f8e08ff */
[----:B------:R-:W-:Y:S01]  /*07e0*/  IMAD.IADD R200, R200, 0x1, R193 ;  /* 0x00000001c8c87824 */ /* 0x000fe200078e02c1 */
[----:B------:R-:W-:Y:S01]  /*07f0*/  LEA R217, R217, UR6, 0x1 ;  /* 0x00000006d9d97c11 */ /* 0x000fe2000f8e08ff */
[----:B------:R-:W-:Y:S01]  /*0800*/  IMAD.IADD R193, R193, 0x1, R2 ;  /* 0x00000001c1c17824 */ /* 0x000fe200078e0202 */
[----:B------:R-:W-:Y:S01]  /*0810*/  SEL R3, R3, 0x10, !P0 ;  /* 0x0000001003037807 */ /* 0x000fe20004000000 */
[----:B------:R-:W-:Y:S01]  /*0820*/  VIADD R220, R218, 0x20 ;  /* 0x00000020dadc7836 */ /* 0x000fe20000000000 */
[----:B------:R-:W-:Y:S01]  /*0830*/  SHF.R.S32.HI R214, RZ, 0x1f, R203 ;  /* 0x0000001fffd67819 */ /* 0x000fe200000114cb */
[----:B------:R-:W-:Y:S01]  /*0840*/  IMAD.IADD R197, R196, 0x1, R197 ;  /* 0x00000001c4c57824 */ /* 0x000fe200078e02c5 */
[----:B------:R-:W-:Y:S01]  /*0850*/  LOP3.LUT R199, R199, R0, RZ, 0xfc, !PT ;  /* 0x00000000c7c77212 */ /* 0x000fe200078efcff */
[----:B------:R-:W-:Y:S01]  /*0860*/  @P1 VIADD R220, R218, 0xffffffe0 ;  /* 0xffffffe0dadc1836 */ /* 0x000fe20000000000 */
[----:B------:R-:W-:Y:S01]  /*0870*/  LEA R216, R206, UR5, 0x1 ;  /* 0x00000005ced87c11 */ /* 0x000fe2000f8e08ff */
[----:B------:R-:W-:Y:S01]  /*0880*/  IMAD.IADD R196, R196, 0x1, R195 ;  /* 0x00000001c4c47824 */ /* 0x000fe200078e02c3 */
[----:B------:R-:W-:Y:S01]  /*0890*/  SHF.L.U64.HI R214, R203, 0x2, R214 ;  /* 0x00000002cbd67819 */ /* 0x000fe200000102d6 */
[----:B------:R-:W-:Y:S01]  /*08a0*/  IMAD.IADD R0, R195, 0x1, R194 ;  /* 0x00000001c3007824 */ /* 0x000fe200078e02c2 */
[----:B------:R-:W-:Y:S01]  /*08b0*/  LEA R193, R193, UR4, 0x1 ;  /* 0x00000004c1c17c11 */ /* 0x000fe2000f8e08ff */
[----:B------:R-:W-:-:S02]  /*08c0*/  VIADD R219, R217, 0x40 ;  /* 0x00000040d9db7836 */ /* 0x000fc40000000000 */
[----:B------:R-:W-:Y:S02]  /*08d0*/  IMAD.IADD R195, R197, 0x1, R195 ;  /* 0x00000001c5c37824 */ /* 0x000fe400078e02c3 */
[----:B------:R-:W-:Y:S02]  /*08e0*/  IMAD.IADD R221, R218, 0x1, R3 ;  /* 0x00000001dadd7824 */ /* 0x000fe400078e0203 */
[----:B------:R-:W-:Y:S02]  /*08f0*/  @P2 VIADD R219, R217, 0xffffffc0 ;  /* 0xffffffc0d9db2836 */ /* 0x000fe40000000000 */
[----:B---34-:R-:W-:-:S07]  /*0900*/  IMAD.IADD R226, R3, 0x1, R220 ;  /* 0x0000000103e27824 */ /* 0x018fce00078e02dc */
.L_x_1237:
        /* <DEDUP_REMOVED lines=47> */
.L_x_1189:
[----:B------:R-:W-:Y:S01]  /*0c00*/  IMAD.SHL.U32 R225, R215, 0x40, RZ ;  /* 0x00000040d7e17824 */ /* 0x000fe200078e00ff */
[----:B-----5:R-:W-:-:S04]  /*0c10*/  @!P2 IADD3 R238, R6, R2, -R239 ;  /* 0x0000000206eea210 */ /* 0x020fc80007ffe8ef */
[----:B------:R-:W-:-:S13]  /*0c20*/  ISETP.GT.AND P0, PT, R238, R225, PT ;  /* 0x000000e1ee00720c */ /* 0x000fda0003f04270 */
[----:B------:R-:W-:Y:S05]  /*0c30*/  @!P0 BRA `(.L_x_1190) ;  /* 0x0000008000c88947 */ /* 0x000fea0003800000 */
[----:B--2---:R-:W2:Y:S01]  /*0c40*/  LDC R9, c[0x0][0x278] ;  /* 0x00009e00ff097b82 */ /* 0x004ea20000000800 */
[----:B------:R-:W-:Y:S01]  /*0c50*/  IABS R6, R210 ;  /* 0x000000d200067213 */ /* 0x000fe20000000000 */
[----:B-1----:R-:W-:Y:S01]  /*0c60*/  VIADD R11, R240, 0x3f ;  /* 0x0000003ff00b7836 */ /* 0x002fe20000000000 */
[----:B------:R-:W-:Y:S01]  /*0c70*/  ISETP.NE.AND P0, PT, R242, -0x1, PT ;  /* 0xfffffffff200780c */ /* 0x000fe20003f05270 */
[----:B------:R-:W1:Y:S01]  /*0c80*/  S2R R17, SR_CTAID.X ;  /* 0x0000000000117919 */ /* 0x000e620000002500 */
[----:B------:R-:W-:Y:S02]  /*0c90*/  ISETP.NE.AND P1, PT, R22, -0x1, PT ;  /* 0xffffffff1600780c */ /* 0x000fe40003f25270 */
[----:B------:R-:W-:Y:S01]  /*0ca0*/  SHF.R.S32.HI R12, RZ, 0x1f, R11 ;  /* 0x0000001fff0c7819 */ /* 0x000fe2000001140b */
[----:B------:R-:W3:Y:S01]  /*0cb0*/  LDC R7, c[0x0][0x394] ;  /* 0x0000e500ff077b82 */ /* 0x000ee20000000800 */
[----:B------:R-:W-:Y:S02]  /*0cc0*/  SHF.L.U64.HI R38, R211, 0x7, R15 ;  /* 0x00000007d3267819 */ /* 0x000fe4000001020f */
[----:B------:R-:W-:-:S02]  /*0cd0*/  LEA.HI R12, R12, R11, RZ, 0x6 ;  /* 0x0000000b0c0c7211 */ /* 0x000fc400078f30ff */
[----:B------:R-:W-:Y:S02]  /*0ce0*/  SEL R38, R38, RZ, P5 ;  /* 0x000000ff26267207 */ /* 0x000fe40002800000 */
[----:B------:R-:W-:Y:S01]  /*0cf0*/  SHF.R.S32.HI R12, RZ, 0x6, R12 ;  /* 0x00000006ff0c7819 */ /* 0x000fe2000001140c */
[----:B------:R-:W4:Y:S01]  /*0d00*/  LDC.64 R4, c[0x0][0x228] ;  /* 0x00008a00ff047b82 */ /* 0x000f220000000a00 */
[----:B------:R-:W-:Y:S01]  /*0d10*/  @P0 IMAD.IADD R32, R239, 0x1, R242 ;  /* 0x00000001ef200824 */ /* 0x000fe200078e02f2 */
[----:B--2---:R-:W-:-:S06]  /*0d20*/  IABS R8, R9 ;  /* 0x0000000900087213 */ /* 0x004fcc0000000000 */
[----:B------:R-:W2:Y:S01]  /*0d30*/  LDC R30, c[0x0][0x2d4] ;  /* 0x0000b500ff1e7b82 */ /* 0x000ea20000000800 */
[----:B------:R-:W5:Y:S07]  /*0d40*/  I2F.RP R10, R8 ;  /* 0x00000008000a7306 */ /* 0x000f6e0000209400 */
[----:B------:R-:W1:Y:S01]  /*0d50*/  LDC R24, c[0x0][0x2dc] ;  /* 0x0000b700ff187b82 */ /* 0x000e620000000800 */
[----:B----4-:R-:W-:-:S07]  /*0d60*/  IMAD.WIDE.U32 R18, R211, R4, RZ ;  /* 0x00000004d3127225 */ /* 0x010fce00078e00ff */
[----:B------:R-:W1:Y:S01]  /*0d70*/  LDC R21, c[0x0][0x270] ;  /* 0x00009c00ff157b82 */ /* 0x000e620000000800 */
[----:B-----5:R-:W4:Y:S01]  /*0d80*/  MUFU.RCP R2, R10 ;  /* 0x0000000a00027308 */ /* 0x020f220000001000 */
[----:B--2---:R-:W-:Y:S01]  /*0d90*/  SHF.R.S32.HI R16, RZ, 0x1f, R30 ;  /* 0x0000001fff107819 */ /* 0x004fe2000001141e */
[----:B------:R-:W-:-:S05]  /*0da0*/  IMAD.WIDE.U32 R28, R211, R30, RZ ;  /* 0x0000001ed31c7225 */ /* 0x000fca00078e00ff */
[----:B------:R-:W2:Y:S01]  /*0db0*/  LDC R20, c[0x0][0x2c4] ;  /* 0x0000b100ff147b82 */ /* 0x000ea20000000800 */
[----:B----4-:R-:W-:Y:S01]  /*0dc0*/  IADD3 R2, R2, 0xffffffe, RZ ;  /* 0x0ffffffe02027810 */ /* 0x010fe20007ffe0ff */
[----:B------:R-:W-:-:S06]  /*0dd0*/  IMAD R10, R15, R4, RZ ;  /* 0x000000040f0a7224 */ /* 0x000fcc00078e02ff */
[----:B------:R-:W4:Y:S01]  /*0de0*/  LDC.U8 R4, c[0x0][0x3d8] ;  /* 0x0000f600ff047b82 */ /* 0x000f220000000000 */
[----:B------:R5:W3:Y:S01]  /*0df0*/  F2I.FTZ.U32.TRUNC.NTZ R3, R2 ;  /* 0x0000000200037305 */ /* 0x000ae2000021f000 */
[----:B------:R-:W-:Y:S02]  /*0e00*/  IMAD R5, R211, R5, R10 ;  /* 0x00000005d3057224 */ /* 0x000fe400078e020a */
[----:B-1----:R-:W-:-:S03]  /*0e10*/  IMAD.WIDE R40, R24, R21, RZ ;  /* 0x0000001518287225 */ /* 0x002fc600078e02ff */
[----:B------:R-:W-:Y:S01]  /*0e20*/  IADD3 R19, R19, R5, RZ ;  /* 0x0000000513137210 */ /* 0x000fe20007ffe0ff */
[----:B------:R-:W-:Y:S02]  /*0e30*/  IMAD R5, R16, R211, RZ ;  /* 0x000000d310057224 */ /* 0x000fe400078e02ff */
[----:B------:R-:W-:Y:S02]  /*0e40*/  IMAD R23, R41, R28, RZ ;  /* 0x0000001c29177224 */ /* 0x000fe400078e02ff */
[----:B------:R-:W-:Y:S02]  /*0e50*/  IMAD R5, R15, R30, R5 ;  /* 0x0000001e0f057224 */ /* 0x000fe400078e0205 */
[----:B------:R-:W-:Y:S01]  /*0e60*/  IMAD.WIDE.U32 R26, R40, R22, RZ ;  /* 0x00000016281a7225 */ /* 0x000fe200078e00ff */
[----:B-----5:R-:W-:-:S03]  /*0e70*/  MOV R2, RZ ;  /* 0x000000ff00027202 */ /* 0x020fc60000000f00 */
[----:B---3--:R-:W-:Y:S01]  /*0e80*/  IMAD.MOV R13, RZ, RZ, -R3 ;  /* 0x000000ffff0d7224 */ /* 0x008fe200078e0a03 */
[----:B------:R-:W-:Y:S01]  /*0e90*/  IADD3 R5, R29, R5, RZ ;  /* 0x000000051d057210 */ /* 0x000fe20007ffe0ff */
[----:B------:R-:W-:-:S04]  /*0ea0*/  IMAD.WIDE.U32 R28, R40, R28, RZ ;  /* 0x0000001c281c7225 */ /* 0x000fc800078e00ff */
[----:B------:R-:W-:Y:S01]  /*0eb0*/  IMAD R13, R13, R8, RZ ;  /* 0x000000080d0d7224 */ /* 0x000fe200078e02ff */
[----:B----4-:R-:W-:Y:S01]  /*0ec0*/  ISETP.NE.AND P2, PT, R4, RZ, PT ;  /* 0x000000ff0400720c */ /* 0x010fe20003f45270 */
[----:B------:R-:W-:Y:S01]  /*0ed0*/  IMAD R23, R40, R5, R23 ;  /* 0x0000000528177224 */ /* 0x000fe200078e0217 */
[----:B------:R-:W-:Y:S01]  /*0ee0*/  SEL R26, R28, R26, !P1 ;  /* 0x0000001a1c1a7207 */ /* 0x000fe20004800000 */
[----:B------:R-:W-:Y:S02]  /*0ef0*/  IMAD.HI.U32 R13, R3, R13, R2 ;  /* 0x0000000d030d7227 */ /* 0x000fe400078e0002 */
[----:B------:R-:W1:Y:S02]  /*0f00*/  LDC.64 R2, c[0x0][0x240] ;  /* 0x00009000ff027b82 */ /* 0x000e640000000a00 */
[----:B------:R-:W-:Y:S02]  /*0f10*/  IMAD R4, R41, R22, RZ ;  /* 0x0000001629047224 */ /* 0x000fe400078e02ff */
[----:B------:R-:W-:-:S04]  /*0f20*/  IMAD.HI.U32 R14, R13, R6, RZ ;  /* 0x000000060d0e7227 */ /* 0x000fc800078e00ff */
[----:B------:R-:W-:Y:S01]  /*0f30*/  IMAD.IADD R23, R29, 0x1, R23 ;  /* 0x000000011d177824 */ /* 0x000fe200078e0217 */
[----:B------:R-:W-:Y:S01]  /*0f40*/  IADD3 R13, -R14, RZ, RZ ;  /* 0x000000ff0e0d7210 */ /* 0x000fe20007ffe1ff */
[----:B------:R-:W-:Y:S01]  /*0f50*/  @P1 IMAD.IADD R23, R27, 0x1, R4 ;  /* 0x000000011b171824 */ /* 0x000fe200078e0204 */
[----:B------:R-:W3:Y:S01]  /*0f60*/  @P2 LDC R31, c[0x0][0x2e4] ;  /* 0x0000b900ff1f2b82 */ /* 0x000ee20000000800 */
[C---:B------:R-:W-:Y:S01]  /*0f70*/  SHF.L.U32 R27, R211.reuse, 0x7, RZ ;  /* 0x00000007d31b7819 */ /* 0x040fe200000006ff */
[----:B--2---:R-:W-:Y:S02]  /*0f80*/  @P2 IMAD R29, R211, R20, RZ ;  /* 0x00000014d31d2224 */ /* 0x004fe400078e02ff */
[----:B------:R-:W-:Y:S01]  /*0f90*/  IMAD R13, R8, R13, R6 ;  /* 0x0000000d080d7224 */ /* 0x000fe200078e0206 */
[----:B------:R-:W-:Y:S02]  /*0fa0*/  IADD3 R6, R240, 0x40, R225 ;  /* 0x00000040f0067810 */ /* 0x000fe40007ffe0e1 */
[----:B------:R-:W-:Y:S01]  /*0fb0*/  SEL R27, R27, RZ, P5 ;  /* 0x000000ff1b1b7207 */ /* 0x000fe20002800000 */
[----:B------:R-:W2:Y:S01]  /*0fc0*/  LDC.64 R4, c[0x0][0x488] ;  /* 0x00012200ff047b82 */ /* 0x000ea20000000a00 */
[----:B------:R-:W-:-:S02]  /*0fd0*/  IADD3 R6, R6, R7, -R238 ;  /* 0x0000000706067210 */ /* 0x000fc40007ffe8ee */
[----:B------:R-:W-:Y:S01]  /*0fe0*/  ISETP.GT.U32.AND P4, PT, R8, R13, PT ;  /* 0x0000000d0800720c */ /* 0x000fe20003f84070 */
[----:B-1----:R-:W-:-:S04]  /*0ff0*/  IMAD.WIDE.U32 R10, R22, R2, RZ ;  /* 0x00000002160a7225 */ /* 0x002fc800078e00ff */
[----:B------:R-:W-:Y:S01]  /*1000*/  VIADD R6, R6, 0x3f ;  /* 0x0000003f06067836 */ /* 0x000fe20000000000 */
[----:B------:R-:W-:Y:S01]  /*1010*/  SEL R25, R18, R10, !P1 ;  /* 0x0000000a12197207 */ /* 0x000fe20004800000 */
[----:B------:R-:W-:-:S03]  /*1020*/  IMAD R10, R22, R3, RZ ;  /* 0x00000003160a7224 */ /* 0x000fc600078e02ff */
[----:B------:R-:W-:Y:S01]  /*1030*/  SHF.R.S32.HI R237, RZ, 0x1f, R6 ;  /* 0x0000001fffed7819 */ /* 0x000fe20000011406 */
[----:B------:R-:W-:Y:S02]  /*1040*/  @P1 IMAD.IADD R19, R11, 0x1, R10 ;  /* 0x000000010b131824 */ /* 0x000fe400078e020a */
[----:B------:R-:W-:Y:S01]  /*1050*/  @!P4 IADD3 R14, R14, 0x1, RZ ;  /* 0x000000010e0ec810 */ /* 0x000fe20007ffe0ff */
[----:B------:R-:W-:Y:S01]  /*1060*/  @!P4 IMAD.IADD R13, R13, 0x1, -R8 ;  /* 0x000000010d0dc824 */ /* 0x000fe200078e0a08 */
[----:B------:R-:W-:Y:S01]  /*1070*/  LEA.HI R237, R237, R6, RZ, 0x6 ;  /* 0x00000006eded7211 */ /* 0x000fe200078f30ff */
[----:B------:R-:W1:Y:S01]  /*1080*/  @!P1 LDC.64 R10, c[0x0][0x418] ;  /* 0x00010600ff0a9b82 */ /* 0x000e620000000a00 */
[----:B------:R-:W-:Y:S02]  /*1090*/  ISETP.NE.AND P4, PT, R9, RZ, PT ;  /* 0x000000ff0900720c */ /* 0x000fe40003f85270 */
[----:B------:R-:W-:Y:S02]  /*10a0*/  ISETP.GE.U32.AND P6, PT, R13, R8, PT ;  /* 0x000000080d00720c */ /* 0x000fe40003fc6070 */
[----:B------:R-:W-:-:S02]  /*10b0*/  LOP3.LUT R8, R210, R9, RZ, 0x3c, !PT ;  /* 0x00000009d2087212 */ /* 0x000fc400078e3cff */
[----:B------:R-:W-:Y:S01]  /*10c0*/  SHF.R.S32.HI R237, RZ, 0x6, R237 ;  /* 0x00000006ffed7819 */ /* 0x000fe200000114ed */
[----:B------:R-:W4:Y:S01]  /*10d0*/  @P0 LDC.64 R6, c[0x0][0x250] ;  /* 0x00009400ff060b82 */ /* 0x000f220000000a00 */
[----:B------:R-:W-:Y:S02]  /*10e0*/  ISETP.GE.AND P3, PT, R8, RZ, PT ;  /* 0x000000ff0800720c */ /* 0x000fe40003f66270 */
[----:B------:R-:W-:-:S04]  /*10f0*/  VIMNMX R237, R12, R237, PT ;  /* 0x000000ed0ced7248 */ /* 0x000fc80003fe0100 */
[----:B------:R-:W-:Y:S01]  /*1100*/  LEA R28, R237, 0xffffffc0, 0x6 ;  /* 0xffffffc0ed1c7811 */ /* 0x000fe200078e30ff */
[----:B------:R-:W5:Y:S01]  /*1110*/  @P1 LDC.64 R12, c[0x0][0x420] ;  /* 0x00010800ff0c1b82 */ /* 0x000f620000000a00 */
[----:B------:R-:W-:-:S05]  /*1120*/  @P6 IADD3 R14, R14, 0x1, RZ ;  /* 0x000000010e0e6810 */ /* 0x000fca0007ffe0ff */
[----:B------:R-:W-:Y:S01]  /*1130*/  @!P3 IMAD.MOV R14, RZ, RZ, -R14 ;  /* 0x000000ffff0eb224 */ /* 0x000fe200078e0a0e */
[----:B------:R-:W-:Y:S01]  /*1140*/  @!P4 LOP3.LUT R14, RZ, R9, RZ, 0x33, !PT ;  /* 0x00000009ff0ec212 */ /* 0x000fe200078e33ff */
[----:B-1----:R-:W-:Y:S01]  /*1150*/  @!P1 IMAD R42, R15, R10, RZ ;  /* 0x0000000a0f2a9224 */ /* 0x002fe200078e02ff */
[----:B------:R-:W1:Y:S01]  /*1160*/  @P0 LDC.64 R8, c[0x0][0x248] ;  /* 0x00009200ff080b82 */ /* 0x000e620000000a00 */
[----:B------:R-:W-:Y:S02]  /*1170*/  IADD3 R34, P3, R28, R27, RZ ;  /* 0x0000001b1c227210 */ /* 0x000fe40007f7e0ff */
[----:B------:R-:W-:-:S03]  /*1180*/  SHF.R.S32.HI R27, RZ, 0x1f, R28 ;  /* 0x0000001fff1b7819 */ /* 0x000fc6000001141c */
[----:B------:R-:W-:Y:S02]  /*1190*/  IMAD R39, R41, R34, RZ ;  /* 0x0000002229277224 */ /* 0x000fe400078e02ff */
[C---:B----4-:R-:W-:Y:S02]  /*11a0*/  @P0 IMAD R16, R32.reuse, R7, RZ ;  /* 0x0000000720100224 */ /* 0x050fe400078e02ff */
[----:B------:R-:W-:-:S04]  /*11b0*/  @P0 IMAD.WIDE.U32 R32, R32, R6, RZ ;  /* 0x0000000620200225 */ /* 0x000fc800078e00ff */
[----:B------:R-:W-:Y:S01]  /*11c0*/  IMAD.X R38, R27, 0x1, R38, P3 ;  /* 0x000000011b267824 */ /* 0x000fe200018e0626 */
[----:B------:R-:W-:Y:S01]  /*11d0*/  @P0 MOV R18, R32 ;  /* 0x0000002000120202 */ /* 0x000fe20000000f00 */
[C---:B-----5:R-:W-:Y:S01]  /*11e0*/  @P1 IMAD.WIDE.U32 R36, R22.reuse, R12, RZ ;  /* 0x0000000c16241225 */ /* 0x060fe200078e00ff */
[----:B------:R-:W4:Y:S01]  /*11f0*/  LDC.U8 R32, c[0x0][0x480] ;  /* 0x00012000ff207b82 */ /* 0x000f220000000000 */
[----:B------:R-:W-:Y:S02]  /*1200*/  @P0 IADD3 R16, R33, R16, RZ ;  /* 0x0000001021100210 */ /* 0x000fe40007ffe0ff */
[C---:B------:R-:W-:Y:S02]  /*1210*/  @!P1 IMAD R12, R211.reuse, R11, R42 ;  /* 0x0000000bd30c9224 */ /* 0x040fe400078e022a */
[----:B------:R-:W-:Y:S01]  /*1220*/  @!P1 IMAD.WIDE.U32 R42, R211, R10, RZ ;  /* 0x0000000ad32a9225 */ /* 0x000fe200078e00ff */
[----:B------:R-:W-:Y:S02]  /*1230*/  @P2 SEL R10, R29, R22, !P1 ;  /* 0x000000161d0a2207 */ /* 0x000fe40004800000 */
[----:B------:R-:W-:Y:S01]  /*1240*/  @P1 MOV R29, R36 ;  /* 0x00000024001d1202 */ /* 0x000fe20000000f00 */
[----:B------:R-:W-:Y:S01]  /*1250*/  @P1 IMAD R11, R22, R13, R37 ;  /* 0x0000000d160b1224 */ /* 0x000fe200078e0225 */
[----:B------:R-:W-:Y:S01]  /*1260*/  @!P1 MOV R29, R42 ;  /* 0x0000002a001d9202 */ /* 0x000fe20000000f00 */
[----:B--2---:R-:W-:-:S04]  /*1270*/  IMAD.WIDE.U32 R36, R17, R4, RZ ;  /* 0x0000000411247225 */ /* 0x004fc800078e00ff */
[----:B------:R-:W-:Y:S02]  /*1280*/  @P0 IMAD.IADD R4, R239, 0x1, R242 ;  /* 0x00000001ef040824 */ /* 0x000fe400078e02f2 */
[----:B------:R-:W-:-:S04]  /*1290*/  IMAD.WIDE.U32 R34, R40, R34, RZ ;  /* 0x0000002228227225 */ /* 0x000fc800078e00ff */
[----:B------:R-:W-:Y:S02]  /*12a0*/  IMAD R39, R40, R38, R39 ;  /* 0x0000002628277224 */ /* 0x000fe400078e0227 */
[----:B------:R-:W-:Y:S01]  /*12b0*/  IMAD R5, R17, R5, R37 ;  /* 0x0000000511057224 */ /* 0x000fe200078e0225 */
[----:B----4-:R-:W-:Y:S01]  /*12c0*/  ISETP.NE.AND P3, PT, R32, RZ, PT ;  /* 0x000000ff2000720c */ /* 0x010fe20003f65270 */
[----:B------:R-:W-:Y:S02]  /*12d0*/  @!P2 IMAD R13, R211, R21, R210 ;  /* 0x00000015d30da224 */ /* 0x000fe400078e02d2 */
[----:B------:R-:W-:Y:S01]  /*12e0*/  IMAD R37, R210, R24, RZ ;  /* 0x00000018d2257224 */ /* 0x000fe200078e02ff */
[----:B------:R-:W-:Y:S01]  /*12f0*/  SEL R33, R36, RZ, P3 ;  /* 0x000000ff24217207 */ /* 0x000fe20001800000 */
[C---:B-1----:R-:W-:Y:S01]  /*1300*/  @P0 IMAD R17, R4.reuse, R9, RZ ;  /* 0x0000000904110224 */ /* 0x042fe200078e02ff */
[----:B------:R-:W-:Y:S01]  /*1310*/  SEL R32, R5, RZ, P3 ;  /* 0x000000ff05207207 */ /* 0x000fe20001800000 */
[----:B------:R-:W-:Y:S01]  /*1320*/  @P0 IMAD.WIDE.U32 R40, R4, R8, RZ ;  /* 0x0000000804280225 */ /* 0x000fe200078e00ff */
[----:B------:R-:W-:-:S03]  /*1330*/  SHF.R.S32.HI R36, RZ, 0x1f, R37 ;  /* 0x0000001fff247819 */ /* 0x000fc60000011425 */
[----:B---3--:R-:W-:Y:S01]  /*1340*/  @P2 IMAD R31, R210, R31, R10 ;  /* 0x0000001fd21f2224 */ /* 0x008fe200078e020a */
[----:B------:R-:W-:Y:S01]  /*1350*/  SHF.R.S32.HI R10, RZ, 0x1f, R210 ;  /* 0x0000001fff0a7819 */ /* 0x000fe200000114d2 */
[----:B------:R-:W-:Y:S01]  /*1360*/  @!P2 IMAD R31, R13, R20, RZ ;  /* 0x000000140d1fa224 */ /* 0x000fe200078e02ff */
[----:B------:R-:W-:Y:S01]  /*1370*/  SHF.R.S32.HI R13, RZ, 0x1f, R225 ;  /* 0x0000001fff0d7819 */ /* 0x000fe200000114e1 */
[----:B------:R-:W-:Y:S01]  /*1380*/  @!P1 IMAD.IADD R11, R43, 0x1, R12 ;  /* 0x000000012b0b9824 */ /* 0x000fe200078e020c */
        /* <DEDUP_REMOVED lines=15> */
.L_x_1191:
        /* <DEDUP_REMOVED lines=13> */
.L_x_1192:
        /* <DEDUP_REMOVED lines=10> */
.L_x_1193:
[----:B------:R-:W-:-:S04]  /*15f0*/  IMAD R41, R211, R21, R210 ;  /* 0x00000015d3297224 */ /* 0x000fc800078e02d2 */
[----:B------:R-:W-:-:S07]  /*1600*/  IMAD R41, R41, R30, RZ ;  /* 0x0000001e29297224 */ /* 0x000fce00078e02ff */
.L_x_1194:
[----:B------:R-:W1:Y:S01]  /*1610*/  S2R R22, SR_TID.X ;  /* 0x0000000000167919 */ /* 0x000e620000002100 */
[----:B------:R-:W2:Y:S01]  /*1620*/  LDC.64 R4, c[0x0][0x420] ;  /* 0x00010800ff047b82 */ /* 0x000ea20000000a00 */
[----:B------:R-:W-:Y:S01]  /*1630*/  IMAD R24, R24, R21, RZ ;  /* 0x0000001518187224 */ /* 0x000fe200078e02ff */
[----:B------:R-:W-:Y:S01]  /*1640*/  IADD3 R38, P4, R208, R29, RZ ;  /* 0x0000001dd0267210 */ /* 0x000fe20007f9e0ff */
[----:B------:R-:W-:Y:S01]  /*1650*/  ULDC UR4, c[0x0][0x398] ;  /* 0x0000e60000047ab9 */ /* 0x000fe20000000800 */
[----:B------:R-:W-:Y:S01]  /*1660*/  SHF.R.S32.HI R209, RZ, 0x1f, R208 ;  /* 0x0000001fffd17819 */ /* 0x000fe200000114d0 */
[----:B------:R-:W-:Y:S01]  /*1670*/  IMAD.SHL.U32 R30, R24, 0x40, RZ ;  /* 0x00000040181e7824 */ /* 0x000fe200078e00ff */
[----:B------:R-:W-:Y:S01]  /*1680*/  IADD3 R29, -R238, R240, R225 ;  /* 0x000000f0ee1d7210 */ /* 0x000fe20007ffe1e1 */
[C---:B------:R-:W-:Y:S01]  /*1690*/  IMAD.IADD R41, R28.reuse, 0x1, R41 ;  /* 0x000000011c297824 */ /* 0x040fe200078e0229 */
[----:B------:R-:W-:Y:S01]  /*16a0*/  ULDC.64 UR6, c[0x0][0x428] ;  /* 0x00010a0000067ab9 */ /* 0x000fe20000000a00 */
[----:B------:R-:W-:Y:S01]  /*16b0*/  IMAD.IADD R31, R28, 0x1, R31 ;  /* 0x000000011c1f7824 */ /* 0x000fe200078e021f */
[----:B------:R-:W-:Y:S01]  /*16c0*/  IADD3 R34, P2, P1, R34, R30, R37 ;  /* 0x0000001e22227210 */ /* 0x000fe2000795e025 */
[----:B------:R-:W-:Y:S01]  /*16d0*/  ULDC.64 UR8, c[0x0][0x210] ;  /* 0x0000840000087ab9 */ /* 0x000fe20000000a00 */
[----:B------:R-:W-:Y:S01]  /*16e0*/  SHF.R.S32.HI R30, RZ, 0x1f, R30 ;  /* 0x0000001fff1e7819 */ /* 0x000fe2000001141e */
[----:B------:R-:W-:Y:S01]  /*16f0*/  BSSY B1, `(.L_x_1190) ;  /* 0x0000786000017945 */ /* 0x000fe20003800000 */
[----:B------:R-:W-:-:S02]  /*1700*/  IADD3 R29, R29, -UR4, RZ ;  /* 0x800000041d1d7c10 */ /* 0x000fc4000fffe0ff */
[----:B------:R-:W-:Y:S01]  /*1710*/  IADD3.X R36, R39, R30, R36, P2, P1 ;  /* 0x0000001e27247210 */ /* 0x000fe200017e2424 */
[----:B------:R-:W-:Y:S01]  /*1720*/  IMAD.X R39, R209, 0x1, R11, P4 ;  /* 0x00000001d1277824 */ /* 0x000fe200020e060b */
[----:B------:R-:W-:Y:S02]  /*1730*/  IADD3 R26, P2, P1, R33, R34, R26 ;  /* 0x00000022211a7210 */ /* 0x000fe4000795e01a */
[----:B------:R-:W-:Y:S01]  /*1740*/  IADD3 R33, P4, R207, R28, RZ ;  /* 0x0000001ccf217210 */ /* 0x000fe20007f9e0ff */
[----:B------:R-:W3:Y:S01]  /*1750*/  LDC.64 R34, c[0x0][0x478] ;  /* 0x00011e00ff227b82 */ /* 0x000ee20000000a00 */
[----:B------:R-:W-:Y:S01]  /*1760*/  SHF.R.S32.HI R11, RZ, 0x1f, R207 ;  /* 0x0000001fff0b7819 */ /* 0x000fe200000114cf */
[----:B--2---:R-:W-:Y:S01]  /*1770*/  IMAD.WIDE.U32 R38, R28, R4, R38 ;  /* 0x000000041c267225 */ /* 0x004fe200078e0026 */
[----:B------:R-:W-:Y:S02]  /*1780*/  SHF.R.S32.HI R30, RZ, 0x1f, R29 ;  /* 0x0000001fff1e7819 */ /* 0x000fe4000001141d */
[----:B------:R-:W-:-:S03]  /*1790*/  IADD3.X R23, R32, R36, R23, P2, P1 ;  /* 0x0000002420177210 */ /* 0x000fc600017e2417 */
[----:B------:R-:W2:Y:S01]  /*17a0*/  LDC.64 R36, c[0x0][0x2b0] ;  /* 0x0000ac00ff247b82 */ /* 0x000ea20000000a00 */
[----:B-1----:R-:W-:-:S04]  /*17b0*/  SHF.R.S32.HI R21, RZ, 0x1f, R22 ;  /* 0x0000001fff157819 */ /* 0x002fc80000011416 */
[----:B------:R-:W-:Y:S01]  /*17c0*/  LEA.HI R21, R21, R22, RZ, 0x5 ;  /* 0x0000001615157211 */ /* 0x000fe200078f28ff */
[----:B------:R-:W-:Y:S02]  /*17d0*/  IMAD R22, R27, R4, RZ ;  /* 0x000000041b167224 */ /* 0x000fe400078e02ff */
[----:B------:R-:W-:Y:S02]  /*17e0*/  IMAD.X R27, R11, 0x1, R27, P4 ;  /* 0x000000010b1b7824 */ /* 0x000fe400020e061b */
[----:B------:R-:W-:Y:S01]  /*17f0*/  IMAD R22, R28, R5, R22 ;  /* 0x000000051c167224 */ /* 0x000fe200078e0216 */
[----:B------:R-:W-:Y:S02]  /*1800*/  SHF.R.S32.HI R28, RZ, 0x5, R21 ;  /* 0x00000005ff1c7819 */ /* 0x000fe40000011415 */
[----:B------:R-:W-:Y:S01]  /*1810*/  LEA.HI R21, R30, R29, RZ, 0x6 ;  /* 0x0000001d1e157211 */ /* 0x000fe200078f30ff */
[----:B------:R-:W-:Y:S02]  /*1820*/  IMAD.IADD R39, R39, 0x1, R22 ;  /* 0x0000000127277824 */ /* 0x000fe400078e0216 */
[----:B------:R-:W-:Y:S01]  /*1830*/  IMAD R28, R28, R24, R205 ;  /* 0x000000181c1c7224 */ /* 0x000fe200078e02cd */
[----:B------:R-:W-:Y:S01]  /*1840*/  SHF.R.S32.HI R224, RZ, 0x6, R21 ;  /* 0x00000006ffe07819 */ /* 0x000fe20000011415 */
[----:B------:R-:W-:-:S02]  /*1850*/  IMAD R22, R27, R2, RZ ;  /* 0x000000021b167224 */ /* 0x000fc400078e02ff */
[----:B------:R-:W-:Y:S01]  /*1860*/  IMAD R27, R10, UR6, RZ ;  /* 0x000000060a1b7c24 */ /* 0x000fe2000f8e02ff */
[C---:B------:R-:W-:Y:S01]  /*1870*/  IADD3 R26, P1, R28.reuse, R26, RZ ;  /* 0x0000001a1c1a7210 */ /* 0x040fe20007f3e0ff */
[C---:B------:R-:W-:Y:S01]  /*1880*/  IMAD R22, R33.reuse, R3, R22 ;  /* 0x0000000321167224 */ /* 0x040fe200078e0216 */
[----:B------:R-:W-:Y:S01]  /*1890*/  VIMNMX R224, RZ, R224, !PT ;  /* 0x000000e0ffe07248 */ /* 0x000fe20007fe0100 */
[----:B------:R-:W-:Y:S01]  /*18a0*/  IMAD.WIDE.U32 R32, R33, R2, R208 ;  /* 0x0000000221207225 */ /* 0x000fe200078e00d0 */
[----:B------:R-:W-:Y:S02]  /*18b0*/  LEA.HI.X.SX32 R23, R28, R23, 0x1, P1 ;  /* 0x000000171c177211 */ /* 0x000fe400008f0eff */
[----:B------:R-:W-:Y:S01]  /*18c0*/  ISETP.GT.AND P4, PT, R237, R224, PT ;  /* 0x000000e0ed00720c */ /* 0x000fe20003f84270 */
[C---:B------:R-:W-:Y:S01]  /*18d0*/  IMAD R24, R210.reuse, UR7, R27 ;  /* 0x00000007d2187c24 */ /* 0x040fe2000f8e021b */
[----:B------:R-:W-:Y:S01]  /*18e0*/  IADD3 R32, P2, R25, R32, RZ ;  /* 0x0000002019207210 */ /* 0x000fe20007f5e0ff */
[----:B------:R-:W-:Y:S01]  /*18f0*/  IMAD.WIDE.U32 R38, R210, UR6, R38 ;  /* 0x00000006d2267c25 */ /* 0x000fe2000f8e0026 */
[----:B------:R-:W-:-:S02]  /*1900*/  ULDC.64 UR6, c[0x0][0x400] ;  /* 0x0001000000067ab9 */ /* 0x000fc40000000a00 */
[C---:B------:R-:W-:Y:S01]  /*1910*/  LEA R244, P1, R26.reuse, UR6, 0x2 ;  /* 0x000000061af47c11 */ /* 0x040fe2000f8210ff */
[----:B------:R-:W-:Y:S01]  /*1920*/  IMAD.IADD R39, R39, 0x1, R24 ;  /* 0x0000000127277824 */ /* 0x000fe200078e0218 */
[----:B------:R-:W-:Y:S01]  /*1930*/  IADD3.X R33, R19, R33, R22, P2, !PT ;  /* 0x0000002113217210 */ /* 0x000fe200017fe416 */
[-C--:B------:R-:W-:Y:S01]  /*1940*/  IMAD R22, R11, R4.reuse, RZ ;  /* 0x000000040b167224 */ /* 0x080fe200078e02ff */
[----:B------:R-:W-:Y:S01]  /*1950*/  LEA.HI.X R245, R26, UR7, R23, 0x2, P1 ;  /* 0x000000071af57c11 */ /* 0x000fe200088f1417 */
[----:B------:R-:W-:Y:S01]  /*1960*/  ULDC.64 UR6, c[0x0][0x258] ;  /* 0x0000960000067ab9 */ /* 0x000fe20000000a00 */
[----:B------:R-:W-:-:S04]  /*1970*/  IMAD.WIDE.U32 R26, R207, R4, R38 ;  /* 0x00000004cf1a7225 */ /* 0x000fc800078e0026 */
[----:B------:R-:W-:Y:S02]  /*1980*/  IMAD R19, R10, UR6, RZ ;  /* 0x000000060a137c24 */ /* 0x000fe4000f8e02ff */
[----:B------:R-:W-:-:S04]  /*1990*/  IMAD.WIDE.U32 R24, R210, UR6, R32 ;  /* 0x00000006d2187c25 */ /* 0x000fc8000f8e0020 */
[----:B------:R-:W-:Y:S01]  /*19a0*/  IMAD R19, R210, UR7, R19 ;  /* 0x00000007d2137c24 */ /* 0x000fe2000f8e0213 */
[----:B------:R-:W-:Y:S01]  /*19b0*/  ULDC.64 UR6, c[0x0][0x3e0] ;  /* 0x0000f80000067ab9 */ /* 0x000fe20000000a00 */
[----:B------:R-:W-:Y:S01]  /*19c0*/  IMAD R21, R207, R5, R22 ;  /* 0x00000005cf157224 */ /* 0x000fe200078e0216 */
[----:B------:R-:W-:Y:S01]  /*19d0*/  LEA R248, P2, R24, UR8, 0x1 ;  /* 0x0000000818f87c11 */ /* 0x000fe2000f8408ff */
[----:B---3--:R-:W-:Y:S01]  /*19e0*/  IMAD.WIDE R228, R41, 0x4, R34 ;  /* 0x0000000429e47825 */ /* 0x008fe200078e0222 */
[----:B------:R-:W-:-:S03]  /*19f0*/  LEA R246, P1, R26, UR6, 0x1 ;  /* 0x000000061af67c11 */ /* 0x000fc6000f8208ff */
[----:B--2---:R-:W-:Y:S01]  /*1a00*/  IMAD.WIDE R230, R31, 0x4, R36 ;  /* 0x000000041fe67825 */ /* 0x004fe200078e0224 */
[----:B------:R-:W-:-:S03]  /*1a10*/  MOV R227, R229 ;  /* 0x000000e500e37202 */ /* 0x000fc60000000f00 */
[----:B------:R-:W-:Y:S01]  /*1a20*/  IMAD.IADD R19, R25, 0x1, R19 ;  /* 0x0000000119137824 */ /* 0x000fe200078e0213 */
[----:B------:R-:W-:Y:S01]  /*1a30*/  MOV R229, R231 ;  /* 0x000000e700e57202 */ /* 0x000fe20000000f00 */
[----:B------:R-:W-:Y:S02]  /*1a40*/  IMAD.IADD R21, R27, 0x1, R21 ;  /* 0x000000011b157824 */ /* 0x000fe400078e0215 */
[----:B------:R-:W-:Y:S01]  /*1a50*/  VIADD R237, R237, 0xffffffff ;  /* 0xffffffffeded7836 */ /* 0x000fe20000000000 */
[----:B------:R-:W-:Y:S02]  /*1a60*/  LEA.HI.X R249, R24, UR9, R19, 0x1, P2 ;  /* 0x0000000918f97c11 */ /* 0x000fe400090f0c13 */
[----:B------:R-:W-:Y:S01]  /*1a70*/  LEA.HI.X R247, R26, UR7, R21, 0x1, P1 ;  /* 0x000000071af77c11 */ /* 0x000fe200088f0c15 */
        /* <DEDUP_REMOVED lines=24> */
.L_x_1196:
        /* <DEDUP_REMOVED lines=12> */
.L_x_1197:
        /* <DEDUP_REMOVED lines=32> */
.L_x_1199:
[----:B------:R-:W-:Y:S05]  /*1ec0*/  BSYNC B0 ;  /* 0x0000000000007941 */ /* 0x000fea0003800000 */
.L_x_1198:
        /* <DEDUP_REMOVED lines=20> */
.L_x_1201:
[----:B------:R-:W-:Y:S05]  /*2010*/  BSYNC B0 ;  /* 0x0000000000007941 */ /* 0x000fea0003800000 */
.L_x_1200:
        /* <DEDUP_REMOVED lines=28> */
.L_x_1203:
[----:B------:R-:W-:Y:S05]  /*21e0*/  BSYNC B0 ;  /* 0x0000000000007941 */ /* 0x000fea0003800000 */
.L_x_1202:
        /* <DEDUP_REMOVED lines=20> */
.L_x_1195:
        /* <DEDUP_REMOVED lines=33> */
.L_x_1206:
[----:B------:R-:W-:Y:S05]  /*2540*/  BSYNC B0 ;  /* 0x0000000000007941 */ /* 0x000fea0003800000 */
.L_x_1205:
[----:B------:R4:W-:Y:S01]  /*2550*/  @P4 STS.128 [R216+0xd000], RZ ;  /* 0x00d000ffd8004388 */ /* 0x0009e20000000c00 */
[----:B------:R-:W-:Y:S01]  /*2560*/  VIADD R23, R206, 0x3000 ;  /* 0x00003000ce177836 */ /* 0x000fe20000000000 */
[----:B------:R-:W-:Y:S01]  /*2570*/  ISETP.NE.AND P0, PT, R22, 0x1, PT ;  /* 0x000000011600780c */ /* 0x000fe20003f05270 */
[----:B------:R-:W-:Y:S01]  /*2580*/  BSSY B0, `(.L_x_1207) ;  /* 0x0000023000007945 */ /* 0x000fe20003800000 */
[----:B------:R4:W-:Y:S02]  /*2590*/  @P4 STS.128 [R216+0xf000], RZ ;  /* 0x00f000ffd8004388 */ /* 0x0009e40000000c00 */
[----:B------:R-:W-:Y:S02]  /*25a0*/  SEL R236, R23, R206, !P0 ;  /* 0x000000ce17ec7207 */ /* 0x000fe40004000000 */
[----:B------:R4:W-:Y:S01]  /*25b0*/  @P4 STS.128 [R216+0x11000], RZ ;  /* 0x011000ffd8004388 */ /* 0x0009e20000000c00 */
        /* <DEDUP_REMOVED lines=31> */
.L_x_1208:
[----:B------:R-:W-:Y:S05]  /*27b0*/  BSYNC B0 ;  /* 0x0000000000007941 */ /* 0x000fea0003800000 */
.L_x_1207:
        /* <DEDUP_REMOVED lines=16> */
.L_x_1210:
        /* <DEDUP_REMOVED lines=29> */
.L_x_1211:
[----:B------:R-:W-:Y:S05]  /*2a90*/  BSYNC B0 ;  /* 0x0000000000007941 */ /* 0x000fea0003800000 */
.L_x_1209:
        /* <DEDUP_REMOVED lines=17> */
.L_x_1213:
        /* <DEDUP_REMOVED lines=37> */
.L_x_1214:
[----:B------:R-:W-:Y:S05]  /*2e00*/  BSYNC B0 ;  /* 0x0000000000007941 */ /* 0x000fea0003800000 */
.L_x_1212:
        /* <DEDUP_REMOVED lines=59> */
.L_x_1216:
[----:B------:R-:W-:Y:S05]  /*31c0*/  BSYNC B0 ;  /* 0x0000000000007941 */ /* 0x000fea0003800000 */
.L_x_1215:
        /* <DEDUP_REMOVED lines=41> */
.L_x_1218:
[----:B------:R-:W-:Y:S05]  /*3460*/  BSYNC B0 ;  /* 0x0000000000007941 */ /* 0x000fea0003800000 */
.L_x_1217:
        /* <DEDUP_REMOVED lines=52> */
.L_x_1220:
[----:B------:R-:W-:Y:S05]  /*37b0*/  BSYNC B0 ;  /* 0x0000000000007941 */ /* 0x000fea0003800000 */
.L_x_1219:
        /* <DEDUP_REMOVED lines=42> */
.L_x_1222:
[----:B------:R-:W-:Y:S05]  /*3a60*/  BSYNC B0 ;  /* 0x0000000000007941 */ /* 0x000fea0003800000 */
.L_x_1221:
[----:B------:R-:W2:Y:S01]  /*3a70*/  LDC R234, c[0x0][0x394] ;  /* 0x0000e500ffea7b82 */ /* 0x000ea20000000800 */
[----:B------:R-:W-:Y:S01]  /*3a80*/  IMAD.MOV.U32 R190, RZ, RZ, 0x20 ;  /* 0x00000020ffbe7424 */ /* 0x000fe200078e00ff */
[----:B------:R-:W-:Y:S01]  /*3a90*/  R2P PR, R204, 0x6 ;  /* 0x00000006cc007804 */ /* 0x000fe20000000000 */
[----:B------:R-:W-:Y:S01]  /*3aa0*/  ULDC UR6, c[0x0][0x2d0] ;  /* 0x0000b40000067ab9 */ /* 0x000fe20000000800 */
[----:B------:R-:W-:Y:S01]  /*3ab0*/  ULDC UR8, c[0x0][0x398] ;  /* 0x0000e60000087ab9 */ /* 0x000fe20000000800 */
[----:B------:R-:W-:Y:S01]  /*3ac0*/  ULDC UR7, c[0x0][0x2dc] ;  /* 0x0000b70000077ab9 */ /* 0x000fe20000000800 */
[----:B------:R2:W5:Y:S02]  /*3ad0*/  @!P6 LDG.E R233, desc[UR14][R12.64] ;  /* 0x0000000e0ce9e981 */ /* 0x000564000c1e1900 */
        /* <DEDUP_REMOVED lines=69> */
.L_x_1227:
[----:B------:R-:W0:Y:S01]  /*3f30*/  LDGDEPBAR ;  /* 0x00000000000079af */ /* 0x000e220000000000 */
[C---:B------:R-:W-:Y:S02]  /*3f40*/  IADD3 R150, R192.reuse, R190, RZ ;  /* 0x000000bec0967210 */ /* 0x040fe40007ffe0ff */
[-C--:B------:R-:W-:Y:S02]  /*3f50*/  IADD3 R149, R192, R189.reuse, RZ ;  /* 0x000000bdc0957210 */ /* 0x080fe40007ffe0ff */
[----:B------:R-:W-:Y:S02]  /*3f60*/  IADD3 R148, R150, R189, RZ ;  /* 0x000000bd96947210 */ /* 0x000fe40007ffe0ff */
[----:B------:R-:W-:Y:S02]  /*3f70*/  IADD3 R154, P0, R231, R228, RZ ;  /* 0x000000e4e79a7210 */ /* 0x000fe40007f1e0ff */
[----:B------:R-:W-:Y:S02]  /*3f80*/  SHF.L.U32 R170, R237, 0x6, RZ ;  /* 0x00000006edaa7819 */ /* 0x000fe400000006ff */
[----:B------:R-:W-:Y:S02]  /*3f90*/  IADD3.X R155, R214, R227, RZ, P0, !PT ;  /* 0x000000e3d69b7210 */ /* 0x000fe400007fe4ff */
[----:B------:R-:W-:Y:S02]  /*3fa0*/  ISETP.GE.AND P0, PT, R170, R241, PT ;  /* 0x000000f1aa00720c */ /* 0x000fe40003f06270 */
[----:B------:R-:W-:Y:S01]  /*3fb0*/  MOV R151, R222 ;  /* 0x000000de00977202 */ /* 0x000fe20000000f00 */
        /* <DEDUP_REMOVED lines=10> */
[----:B-----5:R-:W5:Y:S04]  /*4060*/  LDG.E R153, desc[UR14][R154.64] ;  /* 0x0000000e9a997981 */ /* 0x020f68000c1e1900 */
[----:B------:R4:W5:Y:S01]  /*4070*/  LDG.E R152, desc[UR14][R154.64+0x20] ;  /* 0x0000200e9a987981 */ /* 0x000962000c1e1900 */
        /* <DEDUP_REMOVED lines=73> */
[C---:B------:R-:W-:Y:S11]  /*4510*/  HMMA.16816.F32 R8, R92.reuse, R98, R8 ;  /* 0x000000625c08723c */ /* 0x040ff60000001808 */
[----:B------:R-:W-:Y:S07]  /*4520*/  @!UPT UIADD3 URZ, URZ, URZ, URZ ;  /* 0x0000003f3f3ff290 */ /* 0x000fee000fffe03f */
[----:B------:R-:W-:Y:S01]  /*4530*/  FMUL.FTZ R154, R4, UR9 ;  /* 0x00000009049a7c20 */ /* 0x000fe20008410000 */
[----:B------:R-:W-:Y:S01]  /*4540*/  FMUL.FTZ R155, R5, UR9 ;  /* 0x00000009059b7c20 */ /* 0x000fe20008410000 */
[----:B------:R-:W-:Y:S01]  /*4550*/  FMUL.FTZ R156, R6, UR9 ;  /* 0x00000009069c7c20 */ /* 0x000fe20008410000 */
[----:B------:R-:W-:Y:S03]  /*4560*/  FMUL.FTZ R157, R7, UR9 ;  /* 0x00000009079d7c20 */ /* 0x000fe60008410000 */
[----:B------:R-:W2:Y:S01]  /*4570*/  MUFU.TANH R154, R154 ;  /* 0x0000009a009a7308 */ /* 0x000ea20000002400 */
[----:B------:R-:W-:Y:S01]  /*4580*/  FMUL.FTZ R158, R8, UR9 ;  /* 0x00000009089e7c20 */ /* 0x000fe20008410000 */
[----:B------:R-:W-:Y:S01]  /*4590*/  FMUL.FTZ R159, R9, UR9 ;  /* 0x00000009099f7c20 */ /* 0x000fe20008410000 */
[----:B------:R-:W-:Y:S01]  /*45a0*/  FMUL.FTZ R160, R10, UR9 ;  /* 0x000000090aa07c20 */ /* 0x000fe20008410000 */
[----:B------:R-:W-:Y:S01]  /*45b0*/  FMUL.FTZ R161, R11, UR9 ;  /* 0x000000090ba17c20 */ /* 0x000fe20008410000 */
[C---:B-1----:R-:W-:Y:S05]  /*45c0*/  HMMA.16816.F32 R12, R92.reuse, R68, R12 ;  /* 0x000000445c0c723c */ /* 0x042fea000000180c */
[----:B------:R-:W1:Y:S01]  /*45d0*/  MUFU.TANH R155, R155 ;  /* 0x0000009b009b7308 */ /* 0x000e620000002400 */
[----:B------:R-:W-:Y:S09]  /*45e0*/  HMMA.16816.F32 R16, R92, R70, R16 ;  /* 0x000000465c10723c */ /* 0x000ff20000001810 */
[----:B------:R-:W3:Y:S10]  /*45f0*/  MUFU.TANH R156, R156 ;  /* 0x0000009c009c7308 */ /* 0x000ef40000002400 */
[----:B------:R-:W4:Y:S01]  /*4600*/  MUFU.TANH R157, R157 ;  /* 0x0000009d009d7308 */ /* 0x000f220000002400 */
[----:B------:R-:W-:Y:S01]  /*4610*/  FMUL.FTZ R162, R12, UR9 ;  /* 0x000000090ca27c20 */ /* 0x000fe20008410000 */
[----:B------:R-:W-:Y:S01]  /*4620*/  FMUL.FTZ R163, R13, UR9 ;  /* 0x000000090da37c20 */ /* 0x000fe20008410000 */
[----:B------:R-:W-:Y:S07]  /*4630*/  FMUL.FTZ R164, R14, UR9 ;  /* 0x000000090ea47c20 */ /* 0x000fee0008410000 */
[----:B------:R-:W1:Y:S01]  /*4640*/  MUFU.TANH R158, R158 ;  /* 0x0000009e009e7308 */ /* 0x000e620000002400 */
[----:B------:R-:W-:Y:S01]  /*4650*/  FMUL.FTZ R165, R15, UR9 ;  /* 0x000000090fa57c20 */ /* 0x000fe20008410000 */
[----:B------:R-:W-:Y:S01]  /*4660*/  FMUL.FTZ R166, R16, UR9 ;  /* 0x0000000910a67c20 */ /* 0x000fe20008410000 */
[----:B------:R-:W-:Y:S01]  /*4670*/  FMUL.FTZ R167, R17, UR9 ;  /* 0x0000000911a77c20 */ /* 0x000fe20008410000 */
[----:B------:R-:W-:Y:S01]  /*4680*/  FMUL.FTZ R168, R18, UR9 ;  /* 0x0000000912a87c20 */ /* 0x000fe20008410000 */
[----:B------:R-:W-:Y:S05]  /*4690*/  FMUL.FTZ R169, R19, UR9 ;  /* 0x0000000913a97c20 */ /* 0x000fea0008410000 */
[----:B------:R-:W1:Y:S10]  /*46a0*/  MUFU.TANH R159, R159 ;  /* 0x0000009f009f7308 */ /* 0x000e740000002400 */
        /* <DEDUP_REMOVED lines=9> */
[----:B------:R-:W1:Y:S01]  /*4740*/  MUFU.TANH R169, R169 ;  /* 0x000000a900a97308 */ /* 0x000e620000002400 */
[----:B--234-:R-:W-:Y:S05]  /*4750*/  @!P0 BRA `(.L_x_1223) ;  /* 0x00000000005c8947 */ /* 0x01cfea0003800000 */
[----:B------:R-:W-:Y:S01]  /*4760*/  IADD3 R5, R234, R223, -R238 ;  /* 0x000000dfea057210 */ /* 0x000fe20007ffe8ee */
[----:B------:R-:W-:Y:S01]  /*4770*/  VIADD R4, R170, 0x40 ;  /* 0x00000040aa047836 */ /* 0x000fe20000000000 */
[----:B------:R-:W-:Y:S01]  /*4780*/  MOV R151, R234 ;  /* 0x000000ea00977202 */ /* 0x000fe20000000f00 */
[----:B------:R-:W-:Y:S01]  /*4790*/  VIADD R7, R225, 0x40 ;  /* 0x00000040e1077836 */ /* 0x000fe20000000000 */
[----:B-1----:R-:W-:Y:S01]  /*47a0*/  MOV R11, R166 ;  /* 0x000000a6000b7202 */ /* 0x002fe20000000f00 */
[----:B------:R-:W-:Y:S01]  /*47b0*/  IMAD.MOV.U32 R9, RZ, RZ, R167 ;  /* 0x000000ffff097224 */ /* 0x000fe200078e00a7 */
[----:B------:R-:W-:Y:S01]  /*47c0*/  ISETP.GE.AND P1, PT, R4, R5, PT ;  /* 0x000000050400720c */ /* 0x000fe20003f26270 */
[----:B------:R-:W-:Y:S01]  /*47d0*/  IMAD.MOV.U32 R5, RZ, RZ, R169 ;  /* 0x000000ffff057224 */ /* 0x000fe200078e00a9 */
[----:B------:R-:W-:Y:S01]  /*47e0*/  ISETP.LT.AND P0, PT, R7, R238, PT ;  /* 0x000000ee0700720c */ /* 0x000fe20003f01270 */
[----:B------:R-:W-:Y:S01]  /*47f0*/  IMAD.MOV.U32 R13, RZ, RZ, R165 ;  /* 0x000000ffff0d7224 */ /* 0x000fe200078e00a5 */
[----:B------:R-:W-:Y:S01]  /*4800*/  MOV R7, R168 ;  /* 0x000000a800077202 */ /* 0x000fe20000000f00 */
        /* <DEDUP_REMOVED lines=9> */
[----:B------:R-:W-:Y:S02]  /*48a0*/  MOV R87, R156 ;  /* 0x0000009c00577202 */ /* 0x000fe40000000f00 */
[----:B------:R-:W-:Y:S01]  /*48b0*/  MOV R91, R154 ;  /* 0x0000009a005b7202 */ /* 0x000fe20000000f00 */
[----:B------:R-:W-:Y:S06]  /*48c0*/  @!P1 BRA P0, `(.L_x_1224) ;  /* 0x00000004000c9947 */ /* 0x000fec0000000000 */
.L_x_1223:
[----:B------:R-:W-:Y:S01]  /*48d0*/  IADD3 R6, R238, 0x1, -R240 ;  /* 0x00000001ee067810 */ /* 0x000fe20007ffe8f0 */
[----:B------:R-:W-:Y:S01]  /*48e0*/  IMAD.IADD R17, R203, 0x1, R170 ;  /* 0x00000001cb117824 */ /* 0x000fe200078e02aa */
[-C--:B------:R-:W-:Y:S01]  /*48f0*/  IADD3 R4, -R151, R238.reuse, -R240 ;  /* 0x000000ee97047210 */ /* 0x080fe20007ffe9f0 */
[----:B------:R-:W-:Y:S02]  /*4900*/  IMAD R9, R215, 0x40, R202 ;  /* 0x00000040d7097824 */ /* 0x000fe400078e02ca */
[----:B------:R-:W-:Y:S02]  /*4910*/  VIADD R11, R6, UR8 ;  /* 0x00000008060b7c36 */ /* 0x000fe40008000000 */
[----:B------:R-:W-:Y:S02]  /*4920*/  VIADD R5, R17, 0x8 ;  /* 0x0000000811057836 */ /* 0x000fe40000000000 */
[----:B------:R-:W-:Y:S01]  /*4930*/  VIADD R14, R9, 0x1 ;  /* 0x00000001090e7836 */ /* 0x000fe20000000000 */
[-C--:B------:R-:W-:Y:S01]  /*4940*/  VIADDMNMX R11, R11, R17.reuse, R238, PT ;  /* 0x000000110b0b7246 */ /* 0x080fe200038001ee */
[C---:B------:R-:W-:Y:S01]  /*4950*/  VIADD R13, R9.reuse, 0x8 ;  /* 0x00000008090d7836 */ /* 0x040fe20000000000 */
[----:B------:R-:W-:Y:S01]  /*4960*/  VIADDMNMX R17, R4, R17, RZ, !PT ;  /* 0x0000001104117246 */ /* 0x000fe200078001ff */
[----:B------:R-:W-:Y:S01]  /*4970*/  VIADD R12, R9, 0x9 ;  /* 0x00000009090c7836 */ /* 0x000fe20000000000 */
[----:B------:R-:W-:Y:S01]  /*4980*/  IADD3 R15, R5, UR8, R6 ;  /* 0x00000008050f7c10 */ /* 0x000fe2000fffe006 */
[C---:B------:R-:W-:Y:S01]  /*4990*/  VIADD R10, R9.reuse, 0x10 ;  /* 0x00000010090a7836 */ /* 0x040fe20000000000 */
[CC--:B------:R-:W-:Y:S01]  /*49a0*/  ISETP.GE.AND P1, PT, R9.reuse, R17.reuse, PT ;  /* 0x000000110900720c */ /* 0x0c0fe20003f26270 */
[C---:B------:R-:W-:Y:S01]  /*49b0*/  VIADD R8, R9.reuse, 0x11 ;  /* 0x0000001109087836 */ /* 0x040fe20000000000 */
[C---:B------:R-:W-:Y:S01]  /*49c0*/  ISETP.GE.AND P0, PT, R14.reuse, R17, PT ;  /* 0x000000110e00720c */ /* 0x040fe20003f06270 */
[C---:B------:R-:W-:Y:S01]  /*49d0*/  VIADD R7, R9.reuse, 0x18 ;  /* 0x0000001809077836 */ /* 0x040fe20000000000 */
[CC--:B------:R-:W-:Y:S01]  /*49e0*/  ISETP.GE.OR P1, PT, R9.reuse, R11.reuse, !P1 ;  /* 0x0000000b0900720c */ /* 0x0c0fe20004f26670 */
[----:B------:R-:W-:Y:S01]  /*49f0*/  VIADD R6, R9, 0x19 ;  /* 0x0000001909067836 */ /* 0x000fe20000000000 */
[----:B------:R-:W-:Y:S01]  /*4a00*/  ISETP.GE.OR P0, PT, R14, R11, !P0 ;  /* 0x0000000b0e00720c */ /* 0x000fe20004706670 */
[----:B------:R-:W-:Y:S01]  /*4a10*/  IMAD.MOV.U32 R234, RZ, RZ, R151 ;  /* 0x000000ffffea7224 */ /* 0x000fe200078e0097 */
[----:B------:R-:W-:Y:S02]  /*4a20*/  VIADDMNMX R5, R4, R5, RZ, !PT ;  /* 0x0000000504057246 */ /* 0x000fe400078001ff */
[----:B------:R-:W-:Y:S02]  /*4a30*/  FSEL R91, R154, -INF , !P1 ;  /* 0xff8000009a5b7808 */ /* 0x000fe40004800000 */
[----:B-1----:R-:W-:Y:S02]  /*4a40*/  FSEL R89, R155, -INF , !P0 ;  /* 0xff8000009b597808 */ /* 0x002fe40004000000 */
        /* <DEDUP_REMOVED lines=14> */
[-C--:B------:R-:W-:Y:S02]  /*4b30*/  ISETP.GE.OR P0, PT, R9, R4.reuse, !P0 ;  /* 0x000000040900720c */ /* 0x080fe40004706670 */
        /* <DEDUP_REMOVED lines=28> */
.L_x_1224:
[C---:B------:R-:W-:Y:S01]  /*4d00*/  FMUL.FTZ R6, R233.reuse, 1.4426950216293334961 ;  /* 0x3fb8aa3be9067820 */ /* 0x040fe20000410000 */
[----:B------:R-:W-:Y:S01]  /*4d10*/  FSETP.NEU.FTZ.AND P0, PT, R233, -INF , PT ;  /* 0xff800000e900780b */ /* 0x000fe20003f1d000 */
[----:B------:R-:W-:Y:S01]  /*4d20*/  FMUL.FTZ R4, R235, 1.4426950216293334961 ;  /* 0x3fb8aa3beb047820 */ /* 0x000fe20000410000 */
[----:B------:R-:W-:Y:S01]  /*4d30*/  LEA R151, R200, UR5, 0x1 ;  /* 0x00000005c8977c11 */ /* 0x000fe2000f8e08ff */
[----:B------:R-:W-:Y:S01]  /*4d40*/  FFMA.FTZ R154, -R154, R154, 1 ;  /* 0x3f8000009a9a7423 */ /* 0x000fe2000001019a */
[----:B------:R-:W-:Y:S01]  /*4d50*/  FSEL R6, R6, RZ, P0 ;  /* 0x000000ff06067208 */ /* 0x000fe20000000000 */
[----:B------:R-:W-:Y:S01]  /*4d60*/  FFMA.FTZ R155, -R155, R155, 1 ;  /* 0x3f8000009b9b7423 */ /* 0x000fe2000001019b */
[----:B------:R-:W-:Y:S01]  /*4d70*/  FSETP.NEU.FTZ.AND P0, PT, R235, -INF , PT ;  /* 0xff800000eb00780b */ /* 0x000fe20003f1d000 */
[----:B------:R-:W-:Y:S01]  /*4d80*/  FFMA.FTZ R156, -R156, R156, 1 ;  /* 0x3f8000009c9c7423 */ /* 0x000fe2000001019c */
        /* <DEDUP_REMOVED lines=11> */
[----:B------:R-:W-:Y:S01]  /*4e40*/  FFMA.FTZ R178, R17, UR4, -R6 ;  /* 0x0000000411b27c23 */ /* 0x000fe20008010806 */
[--C-:B------:R-:W-:Y:S01]  /*4e50*/  FFMA.FTZ R173, R15, UR4, -R4.reuse ;  /* 0x000000040fad7c23 */ /* 0x100fe20008010804 */
[----:B------:R-:W-:Y:S01]  /*4e60*/  FFMA.FTZ R172, R13, UR4, -R4 ;  /* 0x000000040dac7c23 */ /* 0x000fe20008010804 */
[----:B------:R-:W-:Y:S01]  /*4e70*/  FFMA.FTZ R177, R11, UR4, -R6 ;  /* 0x000000040bb17c23 */ /* 0x000fe20008010806 */
[----:B------:R-:W-:Y:S01]  /*4e80*/  FFMA.FTZ R171, R7, UR4, -R4 ;  /* 0x0000000407ab7c23 */ /* 0x000fe20008010804 */
[----:B------:R-:W-:Y:S01]  /*4e90*/  MUFU.EX2 R185, R185 ;  /* 0x000000b900b97308 */ /* 0x000fe20000000800 */
[----:B------:R-:W-:Y:S01]  /*4ea0*/  FFMA.FTZ R6, R9, UR4, -R6 ;  /* 0x0000000409067c23 */ /* 0x000fe20008010806 */
[----:B------:R-:W-:Y:S01]  /*4eb0*/  FFMA.FTZ R4, R5, UR4, -R4 ;  /* 0x0000000405047c23 */ /* 0x000fe20008010804 */
[C---:B------:R-:W-:Y:S01]  /*4ec0*/  IADD3 R149, R189.reuse, R151, RZ ;  /* 0x00000097bd957210 */ /* 0x040fe20007ffe0ff */
[----:B------:R-:W-:Y:S01]  /*4ed0*/  FFMA.FTZ R158, -R158, R158, 1 ;  /* 0x3f8000009e9e7423 */ /* 0x000fe2000001019e */
[----:B------:R-:W-:Y:S01]  /*4ee0*/  IADD3 R148, R189, R150, RZ ;  /* 0x00000096bd947210 */ /* 0x000fe20007ffe0ff */
[----:B------:R-:W-:Y:S01]  /*4ef0*/  FFMA.FTZ R157, -R157, R157, 1 ;  /* 0x3f8000009d9d7423 */ /* 0x000fe2000001019d */
[----:B------:R-:W-:Y:S03]  /*4f00*/  ISETP.GT.AND P6, PT, R237, R224, PT ;  /* 0x000000e0ed00720c */ /* 0x000fe60003fc4270 */
[----:B------:R-:W-:Y:S01]  /*4f10*/  MUFU.EX2 R184, R184 ;  /* 0x000000b800b87308 */ /* 0x000fe20000000800 */
[----:B------:R-:W-:Y:S01]  /*4f20*/  FFMA.FTZ R159, -R159, R159, 1 ;  /* 0x3f8000009f9f7423 */ /* 0x000fe2000001019f */
[----:B------:R-:W-:Y:S01]  /*4f30*/  FFMA.FTZ R160, -R160, R160, 1 ;  /* 0x3f800000a0a07423 */ /* 0x000fe200000101a0 */
[----:B------:R-:W-:Y:S01]  /*4f40*/  FFMA.FTZ R162, -R162, R162, 1 ;  /* 0x3f800000a2a27423 */ /* 0x000fe200000101a2 */
[----:B------:R-:W-:Y:S01]  /*4f50*/  FFMA.FTZ R163, -R163, R163, 1 ;  /* 0x3f800000a3a37423 */ /* 0x000fe200000101a3 */
[----:B------:R-:W-:Y:S01]  /*4f60*/  FFMA.FTZ R161, -R161, R161, 1 ;  /* 0x3f800000a1a17423 */ /* 0x000fe200000101a1 */
[----:B------:R-:W-:Y:S01]  /*4f70*/  FFMA.FTZ R164, -R164, R164, 1 ;  /* 0x3f800000a4a47423 */ /* 0x000fe200000101a4 */
[----:B------:R-:W-:Y:S03]  /*4f80*/  FFMA.FTZ R165, -R165, R165, 1 ;  /* 0x3f800000a5a57423 */ /* 0x000fe600000101a5 */
[----:B------:R-:W-:Y:S01]  /*4f90*/  MUFU.EX2 R183, R183 ;  /* 0x000000b700b77308 */ /* 0x000fe20000000800 */
[----:B------:R-:W-:Y:S01]  /*4fa0*/  FFMA.FTZ R166, -R166, R166, 1 ;  /* 0x3f800000a6a67423 */ /* 0x000fe200000101a6 */
[----:B------:R-:W-:Y:S01]  /*4fb0*/  FFMA.FTZ R167, -R167, R167, 1 ;  /* 0x3f800000a7a77423 */ /* 0x000fe200000101a7 */
[----:B------:R-:W-:Y:S01]  /*4fc0*/  FFMA.FTZ R168, -R168, R168, 1 ;  /* 0x3f800000a8a87423 */ /* 0x000fe200000101a8 */
[----:B------:R-:W-:Y:S06]  /*4fd0*/  FFMA.FTZ R169, -R169, R169, 1 ;  /* 0x3f800000a9a97423 */ /* 0x000fec00000101a9 */
        /* <DEDUP_REMOVED lines=39> */
[C---:B------:R-:W-:Y:S01]  /*5250*/  HMMA.16816.F32 R8, R68.reuse, R74, RZ ;  /* 0x0000004a4408723c */ /* 0x040fe200000018ff */
[----:B------:R-:W-:Y:S05]  /*5260*/  LDSM.16.M88.4 R72, [R148+0xc000] ;  /* 0x00c000009448783b */ /* 0x000fea0000000200 */
        /* <DEDUP_REMOVED lines=61> */
[C---:B--2---:R-:W-:Y:S06]  /*5640*/  HMMA.16816.F32 R12, R76.reuse, R72, R12 ;  /* 0x000000484c0c723c */ /* 0x044fec000000180c */
[----:B------:R-:W-:Y:S01]  /*5650*/  HMMA.16816.F32 R16, R76, R74, R16 ;  /* 0x0000004a4c10723c */ /* 0x000fe20000001810 */
[----:B------:R-:W2:Y:S05]  /*5660*/  LDSM.16.M88.4 R72, [R195+0xa800] ;  /* 0x00a80000c348783b */ /* 0x000eaa0000000200 */
[C---:B---3--:R-:W-:Y:S05]  /*5670*/  HMMA.16816.F32 R4, R80.reuse, R84, R4 ;  /* 0x000000545004723c */ /* 0x048fea0000001804 */
[----:B------:R-:W-:Y:S01]  /*5680*/  FMUL.FTZ R77, R154, UR9 ;  /* 0x000000099a4d7c20 */ /* 0x000fe20008410000 */
[C---:B------:R-:W-:Y:S05]  /*5690*/  HMMA.16816.F32 R8, R80.reuse, R86, R8 ;  /* 0x000000565008723c */ /* 0x040fea0000001808 */
[----:B------:R-:W-:Y:S01]  /*56a0*/  FMUL.FTZ R76, R155, UR9 ;  /* 0x000000099b4c7c20 */ /* 0x000fe20008410000 */
[C---:B-1----:R-:W-:Y:S05]  /*56b0*/  HMMA.16816.F32 R12, R80.reuse, R68, R12 ;  /* 0x00000044500c723c */ /* 0x042fea000000180c */
[----:B------:R-:W-:Y:S01]  /*56c0*/  FMUL.FTZ R79, R156, UR9 ;  /* 0x000000099c4f7c20 */ /* 0x000fe20008410000 */
[----:B------:R-:W-:Y:S05]  /*56d0*/  HMMA.16816.F32 R16, R80, R70, R16 ;  /* 0x000000465010723c */ /* 0x000fea0000001810 */
[----:B------:R-:W-:Y:S01]  /*56e0*/  FMUL.FTZ R78, R157, UR9 ;  /* 0x000000099d4e7c20 */ /* 0x000fe20008410000 */
[C---:B----4-:R-:W-:Y:S06]  /*56f0*/  HMMA.16816.F32 R4, R88.reuse, R92, R4 ;  /* 0x0000005c5804723c */ /* 0x050fec0000001804 */
[C---:B------:R-:W-:Y:S06]  /*5700*/  HMMA.16816.F32 R8, R88.reuse, R94, R8 ;  /* 0x0000005e5808723c */ /* 0x040fec0000001808 */
[C---:B--2---:R-:W-:Y:S06]  /*5710*/  HMMA.16816.F32 R12, R88.reuse, R72, R12 ;  /* 0x00000048580c723c */ /* 0x044fec000000180c */
[----:B------:R-:W-:Y:S06]  /*5720*/  HMMA.16816.F32 R16, R88, R74, R16 ;  /* 0x0000004a5810723c */ /* 0x000fec0000001810 */
[C---:B-----5:R-:W-:Y:S01]  /*5730*/  FADD.FTZ R4, -R153.reuse, R4 ;  /* 0x0000000499047221 */ /* 0x060fe20000010100 */
[----:B------:R-:W-:Y:S01]  /*5740*/  FADD.FTZ R5, -R153, R5 ;  /* 0x0000000599057221 */ /* 0x000fe20000010100 */
[----:B------:R-:W-:Y:S03]  /*5750*/  FADD.FTZ R6, -R152, R6 ;  /* 0x0000000698067221 */ /* 0x000fe60000010100 */
[----:B------:R-:W-:Y:S01]  /*5760*/  FMUL.FTZ R4, R185, R4 ;  /* 0x00000004b9047220 */ /* 0x000fe20000410000 */
[----:B------:R-:W-:Y:S01]  /*5770*/  FMUL.FTZ R5, R184, R5 ;  /* 0x00000005b8057220 */ /* 0x000fe20000410000 */
[C---:B------:R-:W-:Y:S01]  /*5780*/  FADD.FTZ R8, -R153.reuse, R8 ;  /* 0x0000000899087221 */ /* 0x040fe20000010100 */
[----:B------:R-:W-:Y:S01]  /*5790*/  FADD.FTZ R7, -R152, R7 ;  /* 0x0000000798077221 */ /* 0x000fe20000010100 */
[----:B------:R-:W-:Y:S01]  /*57a0*/  FADD.FTZ R9, -R153, R9 ;  /* 0x0000000999097221 */ /* 0x000fe20000010100 */
[----:B------:R-:W-:Y:S01]  /*57b0*/  FMUL.FTZ R4, R4, R77 ;  /* 0x0000004d04047220 */ /* 0x000fe20000410000 */
[----:B------:R-:W-:Y:S01]  /*57c0*/  FMUL.FTZ R6, R183, R6 ;  /* 0x00000006b7067220 */ /* 0x000fe20000410000 */
[----:B------:R-:W-:Y:S01]  /*57d0*/  FMUL.FTZ R8, R181, R8 ;  /* 0x00000008b5087220 */ /* 0x000fe20000410000 */
[----:B------:R-:W-:Y:S01]  /*57e0*/  FMUL.FTZ R5, R5, R76 ;  /* 0x0000004c05057220 */ /* 0x000fe20000410000 */
[----:B------:R-:W-:Y:S01]  /*57f0*/  FMUL.FTZ R77, R158, UR9 ;  /* 0x000000099e4d7c20 */ /* 0x000fe20008410000 */
[----:B------:R-:W-:Y:S01]  /*5800*/  FMUL.FTZ R7, R182, R7 ;  /* 0x00000007b6077220 */ /* 0x000fe20000410000 */
[----:B------:R-:W-:Y:S01]  /*5810*/  FADD.FTZ R10, -R152, R10 ;  /* 0x0000000a980a7221 */ /* 0x000fe20000010100 */
[----:B------:R-:W-:Y:S01]  /*5820*/  FMUL.FTZ R9, R180, R9 ;  /* 0x00000009b4097220 */ /* 0x000fe20000410000 */
[----:B------:R-:W-:Y:S01]  /*5830*/  FMUL.FTZ R76, R159, UR9 ;  /* 0x000000099f4c7c20 */ /* 0x000fe20008410000 */
[C---:B------:R-:W-:Y:S01]  /*5840*/  FADD.FTZ R12, -R153.reuse, R12 ;  /* 0x0000000c990c7221 */ /* 0x040fe20000010100 */
[----:B------:R-:W-:Y:S01]  /*5850*/  FADD.FTZ R13, -R153, R13 ;  /* 0x0000000d990d7221 */ /* 0x000fe20000010100 */
[----:B------:R-:W-:Y:S01]  /*5860*/  FMUL.FTZ R6, R6, R79 ;  /* 0x0000004f06067220 */ /* 0x000fe20000410000 */
[----:B------:R-:W-:Y:S01]  /*5870*/  FMUL.FTZ R8, R8, R77 ;  /* 0x0000004d08087220 */ /* 0x000fe20000410000 */
[----:B------:R-:W-:Y:S01]  /*5880*/  F2FP.F16.F32.PACK_AB R77, R5, R4 ;  /* 0x00000004054d723e */ /* 0x000fe200000000ff */
[----:B------:R-:W-:Y:S01]  /*5890*/  FMUL.FTZ R10, R175, R10 ;  /* 0x0000000aaf0a7220 */ /* 0x000fe20000410000 */
[----:B------:R-:W-:Y:S01]  /*58a0*/  FMUL.FTZ R7, R7, R78 ;  /* 0x0000004e07077220 */ /* 0x000fe20000410000 */
[----:B------:R-:W-:Y:S01]  /*58b0*/  FMUL.FTZ R79, R160, UR9 ;  /* 0x00000009a04f7c20 */ /* 0x000fe20008410000 */
[----:B------:R-:W-:Y:S01]  /*58c0*/  FMUL.FTZ R9, R9, R76 ;  /* 0x0000004c09097220 */ /* 0x000fe20000410000 */
[----:B------:R-:W-:Y:S01]  /*58d0*/  FMUL.FTZ R12, R179, R12 ;  /* 0x0000000cb30c7220 */ /* 0x000fe20000410000 */
[----:B------:R-:W-:Y:S01]  /*58e0*/  FMUL.FTZ R13, R178, R13 ;  /* 0x0000000db20d7220 */ /* 0x000fe20000410000 */
[----:B------:R-:W-:Y:S01]  /*58f0*/  FMUL.FTZ R5, R162, UR9 ;  /* 0x00000009a2057c20 */ /* 0x000fe20008410000 */
[----:B------:R-:W-:Y:S01]  /*5900*/  FMUL.FTZ R4, R163, UR9 ;  /* 0x00000009a3047c20 */ /* 0x000fe20008410000 */
[C---:B------:R-:W-:Y:S01]  /*5910*/  FADD.FTZ R11, -R152.reuse, R11 ;  /* 0x0000000b980b7221 */ /* 0x040fe20000010100 */
[C---:B------:R-:W-:Y:S01]  /*5920*/  FADD.FTZ R14, -R152.reuse, R14 ;  /* 0x0000000e980e7221 */ /* 0x040fe20000010100 */
[C---:B------:R-:W-:Y:S01]  /*5930*/  FADD.FTZ R15, -R152.reuse, R15 ;  /* 0x0000000f980f7221 */ /* 0x040fe20000010100 */
[C---:B------:R-:W-:Y:S01]  /*5940*/  FADD.FTZ R16, -R153.reuse, R16 ;  /* 0x0000001099107221 */ /* 0x040fe20000010100 */
[----:B------:R-:W-:Y:S01]  /*5950*/  FADD.FTZ R17, -R153, R17 ;  /* 0x0000001199117221 */ /* 0x000fe20000010100 */
[C---:B------:R-:W-:Y:S01]  /*5960*/  FADD.FTZ R18, -R152.reuse, R18 ;  /* 0x0000001298127221 */ /* 0x040fe20000010100 */
[----:B------:R-:W-:Y:S01]  /*5970*/  FADD.FTZ R19, -R152, R19 ;  /* 0x0000001398137221 */ /* 0x000fe20000010100 */
[----:B------:R-:W-:Y:S01]  /*5980*/  FMUL.FTZ R10, R10, R79 ;  /* 0x0000004f0a0a7220 */ /* 0x000fe20000410000 */
[----:B------:R-:W-:Y:S01]  /*5990*/  F2FP.F16.F32.PACK_AB R79, R7, R6 ;  /* 0x00000006074f723e */ /* 0x000fe200000000ff */
[----:B------:R-:W-:Y:S01]  /*59a0*/  FMUL.FTZ R5, R12, R5 ;  /* 0x000000050c057220 */ /* 0x000fe20000410000 */
[----:B------:R-:W-:Y:S01]  /*59b0*/  FMUL.FTZ R4, R13, R4 ;  /* 0x000000040d047220 */ /* 0x000fe20000410000 */
[----:B------:R-:W-:Y:S01]  /*59c0*/  F2FP.F16.F32.PACK_AB R76, R9, R8 ;  /* 0x00000008094c723e */ /* 0x000fe200000000ff */
[----:B------:R-:W-:Y:S01]  /*59d0*/  FMUL.FTZ R11, R174, R11 ;  /* 0x0000000bae0b7220 */ /* 0x000fe20000410000 */
[----:B------:R-:W-:Y:S01]  /*59e0*/  FMUL.FTZ R14, R173, R14 ;  /* 0x0000000ead0e7220 */ /* 0x000fe20000410000 */
[----:B------:R-:W-:Y:S01]  /*59f0*/  FMUL.FTZ R15, R172, R15 ;  /* 0x0000000fac0f7220 */ /* 0x000fe20000410000 */
[----:B------:R-:W-:Y:S01]  /*5a00*/  FMUL.FTZ R78, R161, UR9 ;  /* 0x00000009a14e7c20 */ /* 0x000fe20008410000 */
[----:B------:R-:W-:Y:S01]  /*5a10*/  FMUL.FTZ R16, R177, R16 ;  /* 0x00000010b1107220 */ /* 0x000fe20000410000 */
[----:B------:R-:W-:Y:S01]  /*5a20*/  FMUL.FTZ R17, R176, R17 ;  /* 0x00000011b0117220 */ /* 0x000fe20000410000 */
[----:B------:R-:W-:Y:S01]  /*5a30*/  FMUL.FTZ R18, R171, R18 ;  /* 0x00000012ab127220 */ /* 0x000fe20000410000 */
[----:B------:R-:W-:Y:S01]  /*5a40*/  FMUL.FTZ R19, R170, R19 ;  /* 0x00000013aa137220 */ /* 0x000fe20000410000 */
[----:B------:R-:W-:Y:S01]  /*5a50*/  FMUL.FTZ R7, R164, UR9 ;  /* 0x00000009a4077c20 */ /* 0x000fe20008410000 */
[----:B------:R-:W-:Y:S01]  /*5a60*/  FMUL.FTZ R6, R165, UR9 ;  /* 0x00000009a5067c20 */ /* 0x000fe20008410000 */
[----:B------:R-:W-:Y:S01]  /*5a70*/  FMUL.FTZ R9, R166, UR9 ;  /* 0x00000009a6097c20 */ /* 0x000fe20008410000 */
[----:B------:R-:W-:Y:S01]  /*5a80*/  FMUL.FTZ R8, R167, UR9 ;  /* 0x00000009a7087c20 */ /* 0x000fe20008410000 */
[----:B------:R-:W-:Y:S01]  /*5a90*/  F2FP.F16.F32.PACK_AB R81, R4, R5 ;  /* 0x000000050451723e */ /* 0x000fe200000000ff */
[----:B------:R-:W-:Y:S01]  /*5aa0*/  FMUL.FTZ R13, R168, UR9 ;  /* 0x00000009a80d7c20 */ /* 0x000fe20008410000 */
[----:B------:R-:W-:Y:S01]  /*5ab0*/  FMUL.FTZ R12, R169, UR9 ;  /* 0x00000009a90c7c20 */ /* 0x000fe20008410000 */
        /* <DEDUP_REMOVED lines=9> */
[----:B------:R-:W-:Y:S04]  /*5b50*/  F2FP.F16.F32.PACK_AB R85, R8, R9 ;  /* 0x000000090855723e */ /* 0x000fe800000000ff */
        /* <DEDUP_REMOVED lines=77> */
.L_x_1225:
        /* <DEDUP_REMOVED lines=137> */
.L_x_1226:
        /* <DEDUP_REMOVED lines=77> */
[----:B------:R-:W-:Y:S01]  /*6d90*/  IMAD R157, R243, 0x18, RZ ;  /* 0x00000018f39d7824 */ /* 0x000fe200078e02ff */
[-C--:B------:R-:W-:Y:S03]  /*6da0*/  LEA.HI.X.SX32 R163, R153, R245.reuse, 0x2, P0 ;  /* 0x000000f599a37211 */ /* 0x080fe600000f16ff */
[-C--:B------:R-:W-:Y:S01]  /*6db0*/  LEA.HI.X.SX32 R167, R161, R245.reuse, 0x2, P1 ;  /* 0x000000f5a1a77211 */ /* 0x080fe200008f16ff */
[----:B------:R-:W-:Y:S01]  /*6dc0*/  IMAD.SHL.U32 R159, R243, 0x20, RZ ;  /* 0x00000020f39f7824 */ /* 0x000fe200078e00ff */
[CC--:B------:R-:W-:Y:S01]  /*6dd0*/  LEA R164, P0, R157.reuse, R244.reuse, 0x2 ;  /* 0x000000f49da47211 */ /* 0x0c0fe200078010ff */
[----:B------:R2:W-:Y:S03]  /*6de0*/  REDG.E.ADD.F32.FTZ.RN.STRONG.GPU desc[UR14][R162.64], R5 ;  /* 0x00000005a20079a6 */ /* 0x0005e6000c10f38e */
[-C--:B------:R-:W-:Y:S01]  /*6df0*/  LEA.HI.X.SX32 R165, R157, R245.reuse, 0x2, P0 ;  /* 0x000000f59da57211 */ /* 0x080fe200000f16ff */
[----:B------:R-:W-:Y:S01]  /*6e00*/  REDG.E.ADD.F32.FTZ.RN.STRONG.GPU desc[UR14][R166.64], R6 ;  /* 0x00000006a60079a6 */ /* 0x000fe2000c10f38e */
[-C--:B------:R-:W-:Y:S01]  /*6e10*/  LEA R158, P1, R159, R244.reuse, 0x2 ;  /* 0x000000f49f9e7211 */ /* 0x080fe200078210ff */
[----:B------:R-:W-:Y:S02]  /*6e20*/  IMAD R157, R243, 0x30, RZ ;  /* 0x00000030f39d7824 */ /* 0x000fe400078e02ff */
[----:B------:R3:W-:Y:S01]  /*6e30*/  REDG.E.ADD.F32.FTZ.RN.STRONG.GPU desc[UR14][R164.64], R7 ;  /* 0x00000007a40079a6 */ /* 0x0007e2000c10f38e */
[-C--:B------:R-:W-:Y:S02]  /*6e40*/  LEA.HI.X.SX32 R159, R159, R245.reuse, 0x2, P1 ;  /* 0x000000f59f9f7211 */ /* 0x080fe400008f16ff */
[-C--:B------:R-:W-:Y:S01]  /*6e50*/  LEA R156, P1, R157, R244.reuse, 0x2 ;  /* 0x000000f49d9c7211 */ /* 0x080fe200078210ff */
[C---:B-1----:R-:W-:Y:S02]  /*6e60*/  IMAD R155, R243.reuse, 0x28, RZ ;  /* 0x00000028f39b7824 */ /* 0x042fe400078e02ff */
[----:B------:R1:W-:Y:S01]  /*6e70*/  REDG.E.ADD.F32.FTZ.RN.STRONG.GPU desc[UR14][R158.64], R8 ;  /* 0x000000089e0079a6 */ /* 0x0003e2000c10f38e */
[----:B------:R-:W-:Y:S01]  /*6e80*/  IMAD R243, R243, 0x38, RZ ;  /* 0x00000038f3f37824 */ /* 0x000fe200078e02ff */
        /* <DEDUP_REMOVED lines=346> */
[----:B------:R-:W-:-:S02]  /*8430*/  F2FP.F16.F32.PACK_AB R62, R63, R62 ;  /* 0x0000003e3f3e723e */ /* 0x000fc400000000ff */
[C---:B--2---:R-:W-:Y:S01]  /*8440*/  @P0 IMAD R6, R8.reuse, R5, RZ ;  /* 0x0000000508060224 */ /* 0x044fe200078e02ff */
[----:B------:R-:W-:Y:S01]  /*8450*/  STS [R217+0x5000], R136 ;  /* 0x00500088d9007388 */ /* 0x000fe20000000800 */
[----:B------:R-:W-:-:S03]  /*8460*/  @P0 IMAD.WIDE.U32 R8, R8, R4, RZ ;  /* 0x0000000408080225 */ /* 0x000fc600078e00ff */
[----:B------:R-:W-:Y:S02]  /*8470*/  STS [R217+0x5400], R138 ;  /* 0x0054008ad9007388 */ /* 0x000fe40000000800 */
[----:B------:R-:W-:Y:S02]  /*8480*/  @P0 IADD3 R6, R9, R6, RZ ;  /* 0x0000000609060210 */ /* 0x000fe40007ffe0ff */
        /* <DEDUP_REMOVED lines=23> */
[----:B-1----:R-:W-:-:S02]  /*8600*/  @P0 IADD3 R44, R11, R7, RZ ;  /* 0x000000070b2c0210 */ /* 0x002fc40007ffe0ff */
[----:B------:R-:W-:Y:S01]  /*8610*/  SHF.R.S32.HI R11, RZ, 0x1f, R211 ;  /* 0x0000001fff0b7819 */ /* 0x000fe200000114d3 */
[----:B------:R1:W-:Y:S01]  /*8620*/  STS [R217+0xb000], R56 ;  /* 0x00b00038d9007388 */ /* 0x0003e20000000800 */
[----:B--2---:R-:W-:Y:S02]  /*8630*/  @P0 IMAD.MOV.U32 R46, RZ, RZ, R10 ;  /* 0x000000ffff2e0224 */ /* 0x004fe400078e000a */
[----:B-1----:R-:W-:Y:S01]  /*8640*/  @P0 IMAD.MOV.U32 R56, RZ, RZ, R8 ;  /* 0x000000ffff380224 */ /* 0x002fe200078e0008 */
        /* <DEDUP_REMOVED lines=12> */
.L_x_1228:
        /* <DEDUP_REMOVED lines=12> */
.L_x_1229:
[----:B------:R-:W-:Y:S01]  /*87d0*/  STS [R219+0xb000], R60 ;  /* 0x00b0003cdb007388 */ /* 0x000fe20000000800 */
[----:B------:R-:W-:Y:S01]  /*87e0*/  SHF.R.S32.HI R63, RZ, 0x1f, R208 ;  /* 0x0000001fff3f7819 */ /* 0x000fe200000114d0 */
[----:B------:R-:W-:Y:S01]  /*87f0*/  IMAD R238, R215, -0x40, R238 ;  /* 0xffffffc0d7ee7824 */ /* 0x000fe200078e02ee */
[----:B------:R-:W-:Y:S01]  /*8800*/  SHF.R.S32.HI R7, RZ, 0x1f, R225 ;  /* 0x0000001fff077819 */ /* 0x000fe200000114e1 */
[----:B------:R1:W-:Y:S01]  /*8810*/  STS [R219+0xb400], R62 ;  /* 0x00b4003edb007388 */ /* 0x0003e20000000800 */
[----:B------:R-:W-:Y:S01]  /*8820*/  SHF.R.S32.HI R57, RZ, 0x1f, R210 ;  /* 0x0000001fff397819 */ /* 0x000fe200000114d2 */
[----:B------:R-:W-:Y:S01]  /*8830*/  ULDC.64 UR6, c[0x0][0x468] ;  /* 0x00011a0000067ab9 */ /* 0x000fe20000000a00 */
[----:B------:R-:W-:Y:S01]  /*8840*/  BAR.SYNC.DEFER_BLOCKING 0x0 ;  /* 0x0000000000007b1d */ /* 0x000fe20000010000 */
[----:B------:R-:W-:Y:S01]  /*8850*/  IMAD R48, R7, R2, RZ ;  /* 0x0000000207307224 */ /* 0x000fe200078e02ff */
[----:B------:R-:W-:Y:S02]  /*8860*/  ISETP.GE.AND P4, PT, R207, R238, PT ;  /* 0x000000eecf00720c */ /* 0x000fe40003f86270 */
[----:B------:R-:W-:Y:S01]  /*8870*/  SHF.R.S32.HI R59, RZ, 0x1f, R207 ;  /* 0x0000001fff3b7819 */ /* 0x000fe200000114cf */
[C---:B------:R-:W-:Y:S01]  /*8880*/  IMAD R45, R225.reuse, R3, R48 ;  /* 0x00000003e12d7224 */ /* 0x040fe200078e0230 */
[----:B------:R-:W-:Y:S01]  /*8890*/  BSSY B0, `(.L_x_1230) ;  /* 0x0000027000007945 */ /* 0x000fe20003800000 */
        /* <DEDUP_REMOVED lines=38> */
.L_x_1231:
[----:B------:R-:W-:Y:S05]  /*8b00*/  BSYNC B0 ;  /* 0x0000000000007941 */ /* 0x000fea0003800000 */
.L_x_1230:
        /* <DEDUP_REMOVED lines=19> */
.L_x_1233:
[----:B------:R-:W-:Y:S05]  /*8c40*/  BSYNC B0 ;  /* 0x0000000000007941 */ /* 0x000fea0003800000 */
.L_x_1232:
[-C--:B------:R-:W-:Y:S01]  /*8c50*/  IMAD.WIDE.U32 R62, R225, R4.reuse, R62 ;  /* 0x00000004e13e7225 */ /* 0x080fe200078e003e */
[----:B------:R-:W-:Y:S01]  /*8c60*/  ULDC.64 UR6, c[0x0][0x470] ;  /* 0x00011c0000067ab9 */ /* 0x000fe20000000a00 */
[----:B------:R-:W-:Y:S02]  /*8c70*/  BSSY B0, `(.L_x_1234) ;  /* 0x000001a000007945 */ /* 0x000fe40003800000 */
[----:B--2---:R-:W-:Y:S01]  /*8c80*/  IMAD R2, R7, R4, RZ ;  /* 0x0000000407027224 */ /* 0x004fe200078e02ff */
[----:B----4-:R-:W-:Y:S01]  /*8c90*/  IADD3 R32, P0, R56, R62, RZ ;  /* 0x0000003e38207210 */ /* 0x010fe20007f1e0ff */
        /* <DEDUP_REMOVED lines=23> */
.L_x_1235:
[----:B------:R-:W-:Y:S05]  /*8e10*/  BSYNC B0 ;  /* 0x0000000000007941 */ /* 0x000fea0003800000 */
.L_x_1234:
        /* <DEDUP_REMOVED lines=19> */
.L_x_1204:
[----:B------:R-:W-:Y:S05]  /*8f50*/  BSYNC B1 ;  /* 0x0000000000017941 */ /* 0x000fea0003800000 */
.L_x_1190:
[----:B---34-:R-:W3:Y:S02]  /*8f60*/  LDC R2, c[0x0][0xc] ;  /* 0x00000300ff027b82 */ /* 0x018ee40000000800 */
[----:B---3--:R-:W-:-:S04]  /*8f70*/  IADD3 R215, R2, R215, RZ ;  /* 0x000000d702d77210 */ /* 0x008fc80007ffe0ff */
[----:B------:R-:W-:-:S13]  /*8f80*/  ISETP.GE.AND P0, PT, R215, UR12, PT ;  /* 0x0000000cd7007c0c */ /* 0x000fda000bf06270 */
[----:B------:R-:W-:Y:S05]  /*8f90*/  @P0 BRA `(.L_x_1236) ;  /* 0x0000000000040947 */ /* 0x000fea0003800000 */
[----:B------:R-:W-:Y:S05]  /*8fa0*/  BRA `(.L_x_1237) ;  /* 0xffffff7800587947 */ /* 0x000fea000383ffff */
.L_x_1236:
[----:B------:R-:W-:Y:S05]  /*8fb0*/  EXIT ;  /* 0x000000000000794d */ /* 0x000fea0003800000 */
.L_x_1238:
        /* <DEDUP_REMOVED lines=12> */
.L_x_1613:


//--------------------- .text._ZN5flash44flash_bwd_dq_dk_dv_loop_seqk_parallel_kernelI23Flash_bwd_kernel_traitsILi192ELi64ELi64ELi8ELi4ELi2ELi2ELb0ELb0EN7cutlass6half_tE19Flash_kernel_traitsILi192ELi64ELi64ELi8ES3_EELb1ELb0ELb0ELb0ELb0ELb1ELb0EEEvNS_16Flash_bwd_paramsE --------------------------
	.section	.text._ZN5flash44flash_bwd_dq_dk_dv_loop_seqk_parallel_kernelI23Flash_bwd_kernel_traitsILi192ELi64ELi64ELi8ELi4ELi2ELi2ELb0ELb0EN7cutlass6half_tE19Flash_kernel_traitsILi192ELi64ELi64ELi8ES3_EELb1ELb0ELb0ELb0ELb0ELb1ELb0EEEvNS_16Flash_bwd_paramsE,"ax",@progbits
	.align	128
        .global         _ZN5flash44flash_bwd_dq_dk_dv_loop_seqk_parallel_kernelI23Flash_bwd_kernel_traitsILi192ELi64ELi64ELi8ELi4ELi2ELi2ELb0ELb0EN7cutlass6half_tE19Flash_kernel_traitsILi192ELi64ELi64ELi8ES3_EELb1ELb0ELb0ELb0ELb0ELb1ELb0EEEvNS_16Flash_bwd_paramsE
        .type           _ZN5flash44flash_bwd_dq_dk_dv_loop_seqk_parallel_kernelI23Flash_bwd_kernel_traitsILi192ELi64ELi64ELi8ELi4ELi2ELi2ELb0ELb0EN7cutlass6half_tE19Flash_kernel_traitsILi192ELi64ELi64ELi8ES3_EELb1ELb0ELb0ELb0ELb0ELb1ELb0EEEvNS_16Flash_bwd_paramsE,@function
        .size           _ZN5flash44flash_bwd_dq_dk_dv_loop_seqk_parallel_kernelI23Flash_bwd_kernel_traitsILi192ELi64ELi64ELi8ELi4ELi2ELi2ELb0ELb0EN7cutlass6half_tE19Flash_kernel_traitsILi192ELi64ELi64ELi8ES3_EELb1ELb0ELb0ELb0ELb0ELb1ELb0EEEvNS_16Flash_bwd_paramsE,(.L_x_1614 - _ZN5flash44flash_bwd_dq_dk_dv_loop_seqk_parallel_kernelI23Flash_bwd_kernel_traitsILi192ELi64ELi64ELi8ELi4ELi2ELi2ELb0ELb0EN7cutlass6half_tE19Flash_kernel_traitsILi192ELi64ELi64ELi8ES3_EELb1ELb0ELb0ELb0ELb0ELb1ELb0EEEvNS_16Flash_bwd_paramsE)
        .other          _ZN5flash44flash_bwd_dq_dk_dv_loop_seqk_parallel_kernelI23Flash_bwd_kernel_traitsILi192ELi64ELi64ELi8ELi4ELi2ELi2ELb0ELb0EN7cutlass6half_tE19Flash_kernel_traitsILi192ELi64ELi64ELi8ES3_EELb1ELb0ELb0ELb0ELb0ELb1ELb0EEEvNS_16Flash_bwd_paramsE,@"STO_CUDA_ENTRY STV_DEFAULT"
_ZN5flash44flash_bwd_dq_dk_dv_loop_seqk_parallel_kernelI23Flash_bwd_kernel_traitsILi192ELi64ELi64ELi8ELi4ELi2ELi2ELb0ELb0EN7cutlass6half_tE19Flash_kernel_traitsILi192ELi64ELi64ELi8ES3_EELb1ELb0ELb0ELb0ELb0ELb1ELb0EEEvNS_16Flash_bwd_paramsE:
.text._ZN5flash44flash_bwd_dq_dk_dv_loop_seqk_parallel_kernelI23Flash_bwd_kernel_traitsILi192ELi64ELi64ELi8ELi4ELi2ELi2ELb0ELb0EN7cutlass6half_tE19Flash_kernel_traitsILi192ELi64ELi64ELi8ES3_EELb1ELb0ELb0ELb0ELb0ELb1ELb0EEEvNS_16Flash_bwd_paramsE:
        /* <DEDUP_REMOVED lines=29> */
[----:B------:R-:W-:Y:S02]  /*01d0*/  SHF.R.S32.HI R2, RZ, 0x4, R6 ;  /* 0x00000004ff027819 */ /* 0x000fe40000011406 */
[--C-:B------:R-:W-:Y:S02]  /*01e0*/  SHF.R.S32.HI R4, RZ, 0x2, R0.reuse ;  /* 0x00000002ff047819 */ /* 0x100fe40000011400 */
[----:B------:R-:W-:Y:S02]  /*01f0*/  SHF.R.S32.HI R5, RZ, 0x1f, R0 ;  /* 0x0000001fff057819 */ /* 0x000fe40000011400 */
[----:B------:R-:W-:Y:S02]  /*0200*/  LOP3.LUT R3, R0, 0x7ffffffc, RZ, 0xc0, !PT ;  /* 0x7ffffffc00037812 */ /* 0x000fe400078ec0ff */
[C---:B------:R-:W-:Y:S02]  /*0210*/  LOP3.LUT R9, R6.reuse, 0xfffffff0, RZ, 0xc0, !PT ;  /* 0xfffffff006097812 */ /* 0x040fe400078ec0ff */
[----:B------:R-:W-:Y:S01]  /*0220*/  LEA.HI R6, R6, R2, RZ, 0x1 ;  /* 0x0000000206067211 */ /* 0x000fe200078f08ff */
[C---:B------:R-:W-:Y:S01]  /*0230*/  IMAD.IADD R14, R10.reuse, 0x1, -R3 ;  /* 0x000000010a0e7824 */ /* 0x040fe200078e0a03 */
[----:B------:R-:W-:Y:S01]  /*0240*/  LEA.HI R5, R5, R4, RZ, 0x3 ;  /* 0x0000000405057211 */ /* 0x000fe200078f18ff */
[----:B------:R-:W-:Y:S01]  /*0250*/  IMAD.IADD R9, R10, 0x1, -R9 ;  /* 0x000000010a097824 */ /* 0x000fe200078e0a09 */
[----:B------:R-:W-:-:S02]  /*0260*/  LOP3.LUT R0, R7, 0xfffffff8, RZ, 0xc0, !PT ;  /* 0xfffffff807007812 */ /* 0x000fc400078ec0ff */
[----:B------:R-:W-:Y:S02]  /*0270*/  LOP3.LUT R11, R8, 0xffffffe0, RZ, 0xc0, !PT ;  /* 0xffffffe0080b7812 */ /* 0x000fe400078ec0ff */
[----:B------:R-:W-:Y:S01]  /*0280*/  SHF.R.S32.HI R220, RZ, 0x3, R7 ;  /* 0x00000003ffdc7819 */ /* 0x000fe20000011407 */
[----:B------:R-:W-:Y:S01]  /*0290*/  IMAD.IADD R0, R10, 0x1, -R0 ;  /* 0x000000010a007824 */ /* 0x000fe200078e0a00 */
[----:B------:R-:W-:Y:S01]  /*02a0*/  LOP3.LUT R6, R6, 0xfffffffe, RZ, 0xc0, !PT ;  /* 0xfffffffe06067812 */ /* 0x000fe200078ec0ff */
[----:B------:R-:W-:Y:S01]  /*02b0*/  IMAD.IADD R233, R10, 0x1, -R11 ;  /* 0x000000010ae97824 */ /* 0x000fe200078e0a0b */
[----:B------:R-:W-:Y:S01]  /*02c0*/  LOP3.LUT R3, R5, 0xfffffff8, RZ, 0xc0, !PT ;  /* 0xfffffff805037812 */ /* 0x000fe200078ec0ff */
[----:B------:R-:W-:Y:S01]  /*02d0*/  IMAD.SHL.U32 R5, R220, 0x40, RZ ;  /* 0x00000040dc057824 */ /* 0x000fe200078e00ff */
[----:B------:R-:W-:Y:S01]  /*02e0*/  SHF.R.S32.HI R251, RZ, 0x5, R8 ;  /* 0x00000005fffb7819 */ /* 0x000fe20000011408 */
[----:B------:R-:W-:Y:S01]  /*02f0*/  IMAD.IADD R10, R2, 0x1, -R6 ;  /* 0x00000001020a7824 */ /* 0x000fe200078e0a06 */
[----:B------:R-:W-:Y:S01]  /*0300*/  LOP3.LUT P4, RZ, R0, 0x2, RZ, 0xc0, !PT ;  /* 0x0000000200ff7812 */ /* 0x000fe2000788c0ff */
[----:B------:R-:W-:Y:S01]  /*0310*/  IMAD.IADD R6, R4, 0x1, -R3 ;  /* 0x0000000104067824 */ /* 0x000fe200078e0a03 */
[----:B------:R-:W-:Y:S01]  /*0320*/  LEA.HI R3, R8, R251, RZ, 0x1 ;  /* 0x000000fb08037211 */ /* 0x000fe200078f08ff */
[----:B------:R-:W-:Y:S01]  /*0330*/  IMAD.SHL.U32 R230, R0, 0x8, RZ ;  /* 0x0000000800e67824 */ /* 0x000fe200078e00ff */
[----:B------:R-:W-:Y:S01]  /*0340*/  LOP3.LUT R2, R5, 0x1c0, RZ, 0xc0, !PT ;  /* 0x000001c005027812 */ /* 0x000fe200078ec0ff */
[----:B------:R-:W-:Y:S01]  /*0350*/  IMAD.SHL.U32 R181, R10, 0x200, RZ ;  /* 0x000002000ab57824 */ /* 0x000fe200078e00ff */
[----:B------:R-:W-:-:S02]  /*0360*/  LOP3.LUT R3, R3, 0xfffffffe, RZ, 0xc0, !PT ;  /* 0xfffffffe03037812 */ /* 0x000fc400078ec0ff */
[----:B------:R-:W-:Y:S02]  /*0370*/  SHF.R.U32.HI R4, RZ, 0x3, R2 ;  /* 0x00000003ff047819 */ /* 0x000fe40000011602 */
[----:B------:R-:W-:Y:S01]  /*0380*/  LOP3.LUT R2, R2, 0x38, R230, 0xf8, !PT ;  /* 0x0000003802027812 */ /* 0x000fe200078ef8e6 */
[----:B------:R-:W-:Y:S01]  /*0390*/  IMAD.IADD R186, R251, 0x1, -R3 ;  /* 0x00000001fbba7824 */ /* 0x000fe200078e0a03 */
[C---:B------:R-:W-:Y:S01]  /*03a0*/  LOP3.LUT P3, RZ, R0.reuse, 0x4, RZ, 0xc0, !PT ;  /* 0x0000000400ff7812 */ /* 0x040fe2000786c0ff */
[----:B------:R-:W-:Y:S01]  /*03b0*/  IMAD.SHL.U32 R0, R0, 0x40, RZ ;  /* 0x0000004000007824 */ /* 0x000fe200078e00ff */
[----:B------:R-:W-:Y:S01]  /*03c0*/  LOP3.LUT R12, R2, R4, RZ, 0x3c, !PT ;  /* 0x00000004020c7212 */ /* 0x000fe200078e3cff */
[----:B------:R-:W-:Y:S01]  /*03d0*/  IMAD.SHL.U32 R2, R186, 0x10, RZ ;  /* 0x00000010ba027824 */ /* 0x000fe200078e00ff */
[----:B------:R-:W-:Y:S02]  /*03e0*/  SHF.R.S32.HI R3, RZ, 0x1f, R9 ;  /* 0x0000001fff037819 */ /* 0x000fe40000011409 */
[----:B------:R-:W-:-:S02]  /*03f0*/  LOP3.LUT R0, R0, 0x1c0, RZ, 0xc0, !PT ;  /* 0x000001c000007812 */ /* 0x000fc400078ec0ff */
[----:B------:R-:W-:Y:S02]  /*0400*/  LEA.HI R11, R3, R9, RZ, 0x3 ;  /* 0x00000009030b7211 */ /* 0x000fe400078f18ff */
[C---:B------:R-:W-:Y:S02]  /*0410*/  LOP3.LUT R3, R0.reuse, 0x10, R2, 0xf8, !PT ;  /* 0x0000001000037812 */ /* 0x040fe400078ef802 */
[----:B------:R-:W-:Y:S02]  /*0420*/  SHF.R.S32.HI R228, RZ, 0x7, R228 ;  /* 0x00000007ffe47819 */ /* 0x000fe400000114e4 */
[----:B------:R-:W-:Y:S02]  /*0430*/  LOP3.LUT R177, R0, 0x8, R7, 0xf8, !PT ;  /* 0x0000000800b17812 */ /* 0x000fe400078ef807 */
[----:B------:R-:W-:Y:S01]  /*0440*/  SHF.R.U32.HI R0, RZ, 0x3, R0 ;  /* 0x00000003ff007819 */ /* 0x000fe20000011600 */
[C---:B------:R-:W-:Y:S01]  /*0450*/  IMAD R2, R228.reuse, 0x800, R181 ;  /* 0x00000800e4027824 */ /* 0x040fe200078e02b5 */
[----:B------:R-:W-:Y:S01]  /*0460*/  LOP3.LUT R3, R3, 0x8, R7, 0xf8, !PT ;  /* 0x0000000803037812 */ /* 0x000fe200078ef807 */
[----:B------:R-:W-:Y:S01]  /*0470*/  IMAD.SHL.U32 R15, R228, 0x20, RZ ;  /* 0x00000020e40f7824 */ /* 0x000fe200078e00ff */
[----:B------:R-:W-:Y:S01]  /*0480*/  LOP3.LUT R4, R6, 0x1, RZ, 0xc0, !PT ;  /* 0x0000000106047812 */ /* 0x000fe200078ec0ff */
[----:B------:R-:W-:Y:S01]  /*0490*/  IMAD.SHL.U32 R7, R14, 0x2, RZ ;  /* 0x000000020e077824 */ /* 0x000fe200078e00ff */
[----:B------:R-:W-:-:S02]  /*04a0*/  LOP3.LUT R177, R177, R0, RZ, 0x3c, !PT ;  /* 0x00000000b1b17212 */ /* 0x000fc400078e3cff */
[----:B------:R-:W-:Y:S01]  /*04b0*/  LOP3.LUT R181, R181, R3, R0, 0xf6, !PT ;  /* 0x00000003b5b57212 */ /* 0x000fe200078ef600 */
[----:B------:R-:W-:Y:S01]  /*04c0*/  IMAD.SHL.U32 R3, R6, 0x40, RZ ;  /* 0x0000004006037824 */ /* 0x000fe200078e00ff */
[----:B------:R-:W-:Y:S01]  /*04d0*/  SHF.R.S32.HI R0, RZ, 0x6, R13 ;  /* 0x00000006ff007819 */ /* 0x000fe2000001140d */
[----:B------:R-:W-:Y:S01]  /*04e0*/  IMAD.IADD R177, R2, 0x1, R177 ;  /* 0x0000000102b17824 */ /* 0x000fe200078e02b1 */
[----:B------:R-:W-:Y:S02]  /*04f0*/  LOP3.LUT R5, R11, 0xfffffff8, RZ, 0xc0, !PT ;  /* 0xfffffff80b057812 */ /* 0x000fe400078ec0ff */
[----:B------:R-:W-:Y:S01]  /*0500*/  ISETP.NE.U32.AND P0, PT, R4, 0x1, PT ;  /* 0x000000010400780c */ /* 0x000fe20003f05070 */
[C---:B------:R-:W-:Y:S01]  /*0510*/  IMAD R236, R0.reuse, 0x200, R12 ;  /* 0x0000020000ec7824 */ /* 0x040fe200078e020c */
[----:B------:R-:W-:Y:S01]  /*0520*/  SHF.R.S32.HI R4, RZ, 0x1f, R8 ;  /* 0x0000001fff047819 */ /* 0x000fe20000011408 */
[----:B------:R-:W-:Y:S01]  /*0530*/  IMAD.SHL.U32 R2, R0, 0x8, RZ ;  /* 0x0000000800027824 */ /* 0x000fe200078e00ff */
[----:B------:R-:W-:Y:S01]  /*0540*/  LOP3.LUT R0, R3, 0x1c0, RZ, 0xc0, !PT ;  /* 0x000001c003007812 */ /* 0x000fe200078ec0ff */
[----:B------:R-:W-:Y:S01]  /*0550*/  IMAD.IADD R252, R9, 0x1, -R5 ;  /* 0x0000000109fc7824 */ /* 0x000fe200078e0a05 */
[----:B------:R-:W-:Y:S01]  /*0560*/  LEA.HI R5, R4, R251, RZ, 0x2 ;  /* 0x000000fb04057211 */ /* 0x000fe200078f10ff */
[----:B------:R-:W-:Y:S01]  /*0570*/  IMAD.SHL.U32 R4, R10, 0x20, RZ ;  /* 0x000000200a047824 */ /* 0x000fe200078e00ff */
[----:B------:R-:W-:-:S02]  /*0580*/  LOP3.LUT R2, R2, 0x18, RZ, 0xc0, !PT ;  /* 0x0000001802027812 */ /* 0x000fc400078ec0ff */
[----:B------:R-:W-:Y:S02]  /*0590*/  SHF.R.U32.HI R3, RZ, 0x3, R0 ;  /* 0x00000003ff037819 */ /* 0x000fe40000011600 */
[----:B------:R-:W-:Y:S02]  /*05a0*/  LOP3.LUT R5, R5, 0xfffffffc, RZ, 0xc0, !PT ;  /* 0xfffffffc05057812 */ /* 0x000fe400078ec0ff */
[----:B------:R-:W-:Y:S01]  /*05b0*/  LOP3.LUT R8, R2, 0x20, R4, 0xf8, !PT ;  /* 0x0000002002087812 */ /* 0x000fe200078ef804 */
[----:B------:R-:W-:Y:S01]  /*05c0*/  IMAD.SHL.U32 R4, R11, 0x40, RZ ;  /* 0x000000400b047824 */ /* 0x000fe200078e00ff */
[----:B------:R-:W-:Y:S01]  /*05d0*/  LOP3.LUT R9, R3, R0, R2, 0x1e, !PT ;  /* 0x0000000003097212 */ /* 0x000fe200078e1e02 */
[----:B------:R-:W-:Y:S01]  /*05e0*/  IMAD.SHL.U32 R2, R252, 0x40, RZ ;  /* 0x00000040fc027824 */ /* 0x000fe200078e00ff */
[----:B------:R-:W-:Y:S01]  /*05f0*/  LOP3.LUT R0, R0, 0x20, R15, 0xf8, !PT ;  /* 0x0000002000007812 */ /* 0x000fe200078ef80f */
[----:B------:R-:W-:Y:S01]  /*0600*/  IMAD.IADD R227, R251, 0x1, -R5 ;  /* 0x00000001fbe37824 */ /* 0x000fe200078e0a05 */
[----:B------:R-:W-:Y:S01]  /*0610*/  R2P PR, R6, 0x6 ;  /* 0x0000000606007804 */ /* 0x000fe20000000000 */
[----:B------:R-:W-:Y:S01]  /*0620*/  IMAD.SHL.U32 R5, R10, 0x8, RZ ;  /* 0x000000080a057824 */ /* 0x000fe200078e00ff */
[----:B------:R-:W-:Y:S01]  /*0630*/  LOP3.LUT R6, R0, R3, RZ, 0x3c, !PT ;  /* 0x0000000300067212 */ /* 0x000fe200078e3cff */
[----:B------:R-:W-:Y:S01]  /*0640*/  IMAD R0, R227, 0x400, R7 ;  /* 0x00000400e3007824 */ /* 0x000fe200078e0207 */
[----:B------:R-:W-:-:S02]  /*0650*/  LOP3.LUT R3, R2, 0x1c0, RZ, 0xc0, !PT ;  /* 0x000001c002037812 */ /* 0x000fc400078ec0ff */
[----:B------:R-:W-:Y:S01]  /*0660*/  SEL R178, R178, 0xffffffe0, !P4 ;  /* 0xffffffe0b2b27807 */ /* 0x000fe20006000000 */
[----:B------:R-:W-:Y:S01]  /*0670*/  IMAD.IADD R209, R0, 0x1, R6 ;  /* 0x0000000100d17824 */ /* 0x000fe200078e0206 */
[----:B------:R-:W-:Y:S02]  /*0680*/  SHF.R.U32.HI R2, RZ, 0x3, R3 ;  /* 0x00000003ff027819 */ /* 0x000fe40000011603 */
[----:B------:R-:W-:Y:S01]  /*0690*/  LOP3.LUT R6, R3, 0x8, R5, 0xf8, !PT ;  /* 0x0000000803067812 */ /* 0x000fe200078ef805 */
[----:B------:R-:W-:Y:S01]  /*06a0*/  IMAD R5, R186, 0x400, R7 ;  /* 0x00000400ba057824 */ /* 0x000fe200078e0207 */
[----:B------:R-:W-:Y:S02]  /*06b0*/  LOP3.LUT R0, R4, 0xfffffe00, RZ, 0xc0, !PT ;  /* 0xfffffe0004007812 */ /* 0x000fe400078ec0ff */
[----:B------:R-:W-:Y:S01]  /*06c0*/  LOP3.LUT R3, R2, R8, R3, 0x1e, !PT ;  /* 0x0000000802037212 */ /* 0x000fe200078e1e03 */
[----:B------:R-:W-:Y:S01]  /*06d0*/  IMAD.IADD R5, R5, 0x1, R9 ;  /* 0x0000000105057824 */ /* 0x000fe200078e0209 */
[----:B------:R-:W-:Y:S01]  /*06e0*/  LOP3.LUT R2, R6, R2, RZ, 0x3c, !PT ;  /* 0x0000000206027212 */ /* 0x000fe200078e3cff */
[--C-:B------:R-:W-:Y:S01]  /*06f0*/  IMAD R4, R227, 0x400, R0.reuse ;  /* 0x00000400e3047824 */ /* 0x100fe200078e0200 */
[----:B------:R-:W-:Y:S01]  /*0700*/  LOP3.LUT R191, R3, R0, RZ, 0xfc, !PT ;  /* 0x0000000003bf7212 */ /* 0x000fe200078efcff */
[----:B------:R-:W-:Y:S01]  /*0710*/  IMAD R186, R186, 0x400, R0 ;  /* 0x00000400baba7824 */ /* 0x000fe200078e0200 */
[----:B------:R-:W-:Y:S01]  /*0720*/  SHF.R.S32.HI R0, RZ, 0x1f, R233 ;  /* 0x0000001fff007819 */ /* 0x000fe200000114e9 */
[----:B------:R-:W-:Y:S01]  /*0730*/  IMAD.IADD R190, R4, 0x1, R2 ;  /* 0x0000000104be7824 */ /* 0x000fe200078e0202 */
[----:B------:R-:W-:Y:S01]  /*0740*/  LEA R177, R177, UR5, 0x1 ;  /* 0x00000005b1b17c11 */ /* 0x000fe2000f8e08ff */
[----:B------:R-:W-:Y:S01]  /*0750*/  IMAD.IADD R186, R2, 0x1, R186 ;  /* 0x0000000102ba7824 */ /* 0x000fe200078e02ba */
[----:B------:R-:W-:-:S02]  /*0760*/  LEA R209, R209, UR5, 0x1 ;  /* 0x00000005d1d17c11 */ /* 0x000fc4000f8e08ff */
[----:B------:R-:W-:Y:S01]  /*0770*/  LEA.HI R0, R0, R233, RZ, 0x2 ;  /* 0x000000e900007211 */ /* 0x000fe200078f10ff */
[--C-:B------:R-:W-:Y:S01]  /*0780*/  IMAD.IADD R178, R178, 0x1, R177.reuse ;  /* 0x00000001b2b27824 */ /* 0x100fe200078e02b1 */
[----:B------:R-:W-:Y:S01]  /*0790*/  SEL R182, R182, 0xffffffc0, !P3 ;  /* 0xffffffc0b6b67807 */ /* 0x000fe20005800000 */
[----:B------:R-:W-:Y:S01]  /*07a0*/  VIADD R210, R209, 0x20 ;  /* 0x00000020d1d27836 */ /* 0x000fe20000000000 */
[----:B------:R-:W-:Y:S01]  /*07b0*/  SEL R211, R211, 0x10, !P0 ;  /* 0x00000010d3d37807 */ /* 0x000fe20004000000 */
[----:B------:R-:W-:Y:S01]  /*07c0*/  @P1 VIADD R210, R209, 0xffffffe0 ;  /* 0xffffffe0d1d21836 */ /* 0x000fe20000000000 */
        /* <DEDUP_REMOVED lines=15> */
.L_x_1267:
[----:B-12---:R-:W1:Y:S01]  /*08c0*/  LDC.64 R2, c[0x0][0x2f0] ;  /* 0x0000bc00ff027b82 */ /* 0x006e620000000a00 */
[C---:B------:R-:W-:Y:S01]  /*08d0*/  IMAD.SHL.U32 R12, R234.reuse, 0x4, RZ ;  /* 0x00000004ea0c7824 */ /* 0x040fe200078e00ff */
[----:B------:R-:W-:Y:S01]  /*08e0*/  SHF.L.U64.HI R11, R234, 0x2, R235 ;  /* 0x00000002ea0b7819 */ /* 0x000fe200000102eb */
[----:B------:R-:W-:Y:S01]  /*08f0*/  IMAD.MOV.U32 R0, RZ, RZ, -0x1 ;  /* 0xffffffffff007424 */ /* 0x000fe200078e00ff */
[----:B------:R-:W-:-:S04]  /*0900*/  ISETP.NE.U32.AND P3, PT, RZ, UR12, PT ;  /* 0x0000000cff007c0c */ /* 0x000fc8000bf65070 */
[----:B------:R-:W2:Y:S01]  /*0910*/  LDC.64 R8, c[0x0][0x308] ;  /* 0x0000c200ff087b82 */ /* 0x000ea20000000a00 */
[----:B------:R-:W-:-:S07]  /*0920*/  ISETP.NE.AND.EX P3, PT, RZ, UR13, PT, P3 ;  /* 0x0000000dff007c0c */ /* 0x000fce000bf65330 */
[----:B------:R-:W3:Y:S01]  /*0930*/  LDC.U8 R13, c[0x0][0x3c2] ;  /* 0x0000f080ff0d7b82 */ /* 0x000ee20000000000 */
[----:B-1----:R-:W-:-:S07]  /*0940*/  ISETP.NE.U32.AND P4, PT, R2, RZ, PT ;  /* 0x000000ff0200720c */ /* 0x002fce0003f85070 */
[----:B------:R-:W1:Y:S01]  /*0950*/  LDC.64 R4, c[0x0][0x2f8] ;  /* 0x0000be00ff047b82 */ /* 0x000e620000000a00 */
[----:B------:R-:W-:Y:S02]  /*0960*/  IADD3 R2, P0, R12, R2, RZ ;  /* 0x000000020c027210 */ /* 0x000fe40007f1e0ff */
[----:B------:R-:W-:-:S03]  /*0970*/  ISETP.NE.AND.EX P4, PT, R3, RZ, PT, P4 ;  /* 0x000000ff0300720c */ /* 0x000fc60003f85340 */
[----:B------:R-:W-:Y:S01]  /*0980*/  IMAD.X R3, R11, 0x1, R3, P0 ;  /* 0x000000010b037824 */ /* 0x000fe200000e0603 */
[----:B--2---:R-:W-:-:S04]  /*0990*/  ISETP.NE.U32.AND P2, PT, R8, RZ, PT ;  /* 0x000000ff0800720c */ /* 0x004fc80003f45070 */
[----:B------:R-:W-:-:S05]  /*09a0*/  ISETP.NE.AND.EX P2, PT, R9, RZ, PT, P2 ;  /* 0x000000ff0900720c */ /* 0x000fca0003f45320 */
[----:B------:R-:W2:Y:S04]  /*09b0*/  @P4 LDG.E R0, desc[UR16][R2.64] ;  /* 0x0000001002004981 */ /* 0x000ea8000c1e1900 */
[----:B----4-:R4:W2:Y:S01]  /*09c0*/  @P4 LDG.E R10, desc[UR16][R2.64+0x4] ;  /* 0x00000410020a4981 */ /* 0x0108a2000c1e1900 */
[----:B------:R-:W-:Y:S01]  /*09d0*/  @P3 IADD3 R6, P1, R12, UR12, RZ ;  /* 0x0000000c0c063c10 */ /* 0x000fe2000ff3e0ff */
[----:B------:R-:W-:-:S03]  /*09e0*/  IMAD.MOV.U32 R217, RZ, RZ, RZ ;  /* 0x000000ffffd97224 */ /* 0x000fc600078e00ff */
[----:B------:R-:W-:-:S05]  /*09f0*/  @P3 IADD3.X R7, R11, UR13, RZ, P1, !PT ;  /* 0x0000000d0b073c10 */ /* 0x000fca0008ffe4ff */
[----:B------:R1:W2:Y:S01]  /*0a00*/  @P3 LDG.E R217, desc[UR16][R6.64] ;  /* 0x0000001006d93981 */ /* 0x0002a2000c1e1900 */
[----:B----4-:R-:W-:-:S05]  /*0a10*/  @P2 IADD3 R2, P0, R12, R8, RZ ;  /* 0x000000080c022210 */ /* 0x010fca0007f1e0ff */
[----:B------:R-:W-:Y:S01]  /*0a20*/  @P2 IMAD.X R3, R11, 0x1, R9, P0 ;  /* 0x000000010b032824 */ /* 0x000fe200000e0609 */
[----:B---3--:R-:W-:Y:S01]  /*0a30*/  ISETP.NE.AND P3, PT, R13, RZ, PT ;  /* 0x000000ff0d00720c */ /* 0x008fe20003f65270 */
[----:B------:R-:W-:Y:S01]  /*0a40*/  IMAD.MOV.U32 R229, RZ, RZ, -0x1 ;  /* 0xffffffffffe57424 */ /* 0x000fe200078e00ff */
[----:B-1----:R-:W-:Y:S01]  /*0a50*/  ISETP.EQ.U32.AND P1, PT, R4, RZ, PT ;  /* 0x000000ff0400720c */ /* 0x002fe20003f22070 */
[----:B------:R-:W1:Y:S01]  /*0a60*/  @!P2 LDC R9, c[0x0][0x2cc] ;  /* 0x0000b300ff09ab82 */ /* 0x000e620000000800 */
[----:B------:R3:W4:Y:S02]  /*0a70*/  @P2 LDG.E R8, desc[UR16][R2.64] ;  /* 0x0000001002082981 */ /* 0x000724000c1e1900 */
[----:B------:R-:W-:-:S05]  /*0a80*/  ISETP.EQ.OR.EX P1, PT, R5, RZ, !P3, P1 ;  /* 0x000000ff0500720c */ /* 0x000fca0005f22710 */
[----:B------:R-:W1:Y:S01]  /*0a90*/  @!P2 LDC.64 R6, c[0x0][0x318] ;  /* 0x0000c600ff06ab82 */ /* 0x000e620000000a00 */
[----:B---3--:R-:W-:-:S05]  /*0aa0*/  IADD3 R2, P0, R12, R4, RZ ;  /* 0x000000040c027210 */ /* 0x008fca0007f1e0ff */
[----:B------:R-:W-:-:S05]  /*0ab0*/  IMAD.X R3, R11, 0x1, R5, P0 ;  /* 0x000000010b037824 */ /* 0x000fca00000e0605 */
[----:B-----5:R3:W5:Y:S01]  /*0ac0*/  @!P1 LDG.E R229, desc[UR16][R2.64] ;  /* 0x0000001002e59981 */ /* 0x020762000c1e1900 */
[----:B------:R-:W-:Y:S02]  /*0ad0*/  ISETP.NE.U32.AND P1, PT, R4, RZ, PT ;  /* 0x000000ff0400720c */ /* 0x000fe40003f25070 */
[----:B------:R-:W2:Y:S02]  /*0ae0*/  LDC R4, c[0x0][0x2c8] ;  /* 0x0000b200ff047b82 */ /* 0x000ea40000000800 */
[----:B------:R-:W-:Y:S02]  /*0af0*/  ISETP.NE.AND.EX P1, PT, R5, RZ, PT, P1 ;  /* 0x000000ff0500720c */ /* 0x000fe40003f25310 */
[----:B-1----:R-:W-:-:S04]  /*0b00*/  @!P2 ISETP.NE.U32.AND P0, PT, R6, RZ, PT ;  /* 0x000000ff0600a20c */ /* 0x002fc80003f05070 */
[----:B------:R-:W-:-:S04]  /*0b10*/  @!P2 ISETP.NE.AND.EX P0, PT, R7, RZ, PT, P0 ;  /* 0x000000ff0700a20c */ /* 0x000fc80003f05300 */
[----:B------:R-:W-:Y:S01]  /*0b20*/  @!P2 SEL R5, R9, RZ, P0 ;  /* 0x000000ff0905a207 */ /* 0x000fe20000000000 */
[----:B--2---:R-:W-:-:S06]  /*0b30*/  @P4 IMAD.IADD R26, R10, 0x1, -R0 ;  /* 0x000000010a1a4824 */ /* 0x004fcc00078e0a00 */
[----:B------:R-:W1:Y:S01]  /*0b40*/  @!P4 LDC R26, c[0x0][0x2c4] ;  /* 0x0000b100ff1acb82 */ /* 0x000e620000000800 */
[----:B----4-:R-:W-:Y:S01]  /*0b50*/  @P2 IMAD.IADD R200, R8, 0x1, -R217 ;  /* 0x0000000108c82824 */ /* 0x010fe200078e0ad9 */
[----:B---3--:R-:W-:Y:S06]  /*0b60*/  @!P1 BRA `(.L_x_1239) ;  /* 0x00000000000c9947 */ /* 0x008fec0003800000 */
[----:B------:R-:W2:Y:S02]  /*0b70*/  @P3 LDG.E R4, desc[UR16][R2.64+0x4] ;  /* 0x0000041002043981 */ /* 0x000ea4000c1e1900 */
[----:B--2--5:R-:W-:-:S06]  /*0b80*/  @P3 IADD3 R4, R4, -R229, RZ ;  /* 0x800000e504043210 */ /* 0x024fcc0007ffe0ff */
[----:B------:R2:W5:Y:S02]  /*0b90*/  @!P3 LDG.E R4, desc[UR16][R2.64] ;  /* 0x000000100204b981 */ /* 0x000564000c1e1900 */
.L_x_1239:
        /* <DEDUP_REMOVED lines=8> */
[----:B------:R-:W-:Y:S02]  /*0c20*/  ISETP.NE.AND P1, PT, R0, -0x1, PT ;  /* 0xffffffff0000780c */ /* 0x000fe40003f25270 */
[----:B------:R-:W-:Y:S01]  /*0c30*/  SHF.R.S32.HI R232, RZ, 0x1f, R226 ;  /* 0x0000001fffe87819 */ /* 0x000fe200000114e2 */
[----:B------:R-:W5:Y:S01]  /*0c40*/  LDC.64 R6, c[0x0][0x228] ;  /* 0x00008a00ff067b82 */ /* 0x000f620000000a00 */
[----:B------:R-:W-:-:S07]  /*0c50*/  SHF.R.S32.HI R250, RZ, 0x1f, R249 ;  /* 0x0000001ffffa7819 */ /* 0x000fce00000114f9 */
[----:B------:R-:W4:Y:S01]  /*0c60*/  LDC.64 R30, c[0x0][0x240] ;  /* 0x00009000ff1e7b82 */ /* 0x000f220000000a00 */
[----:B---3--:R-:W-:-:S07]  /*0c70*/  IABS R9, R15 ;  /* 0x0000000f00097213 */ /* 0x008fce0000000000 */
[----:B------:R-:W3:Y:S01]  /*0c80*/  LDC R41, c[0x0][0x2d4] ;  /* 0x0000b500ff297b82 */ /* 0x000ee20000000800 */
[----:B--2---:R-:W2:Y:S01]  /*0c90*/  I2F.RP R2, R9 ;  /* 0x0000000900027306 */ /* 0x004ea20000209400 */
[----:B-----5:R-:W-:-:S06]  /*0ca0*/  IMAD R8, R235, R6, RZ ;  /* 0x00000006eb087224 */ /* 0x020fcc00078e02ff */
[----:B------:R-:W5:Y:S01]  /*0cb0*/  @P0 LDC.64 R20, c[0x0][0x250] ;  /* 0x00009400ff140b82 */ /* 0x000f620000000a00 */
[----:B------:R-:W-:-:S07]  /*0cc0*/  IMAD R8, R234, R7, R8 ;  /* 0x00000007ea087224 */ /* 0x000fce00078e0208 */
[----:B------:R-:W1:Y:S01]  /*0cd0*/  LDC R39, c[0x0][0x2dc] ;  /* 0x0000b700ff277b82 */ /* 0x000e620000000800 */
[----:B--2---:R-:W2:Y:S07]  /*0ce0*/  MUFU.RCP R2, R2 ;  /* 0x0000000200027308 */ /* 0x004eae0000001000 */
[----:B------:R-:W1:Y:S01]  /*0cf0*/  LDC R40, c[0x0][0x270] ;  /* 0x00009c00ff287b82 */ /* 0x000e620000000800 */
[----:B---3--:R-:W-:Y:S01]  /*0d00*/  SHF.R.S32.HI R10, RZ, 0x1f, R41 ;  /* 0x0000001fff0a7819 */ /* 0x008fe20000011429 */
[----:B------:R-:W-:-:S06]  /*0d10*/  IMAD.WIDE.U32 R12, R234, R41, RZ ;  /* 0x00000029ea0c7225 */ /* 0x000fcc00078e00ff */
[----:B------:R-:W3:Y:S01]  /*0d20*/  LDC.U8 R14, c[0x0][0x3d8] ;  /* 0x0000f600ff0e7b82 */ /* 0x000ee20000000000 */
[----:B--2---:R-:W-:-:S04]  /*0d30*/  IADD3 R2, R2, 0xffffffe, RZ ;  /* 0x0ffffffe02027810 */ /* 0x004fc80007ffe0ff */
[----:B------:R-:W2:Y:S03]  /*0d40*/  F2I.FTZ.U32.TRUNC.NTZ R3, R2 ;  /* 0x0000000200037305 */ /* 0x000ea6000021f000 */
[----:B------:R-:W3:Y:S01]  /*0d50*/  LDC R27, c[0x0][0x2c4] ;  /* 0x0000b100ff1b7b82 */ /* 0x000ee20000000800 */
[----:B-1----:R-:W-:-:S07]  /*0d60*/  IMAD.WIDE R22, R39, R40, RZ ;  /* 0x0000002827167225 */ /* 0x002fce00078e02ff */
[----:B------:R-:W1:Y:S01]  /*0d70*/  @P0 LDC.64 R18, c[0x0][0x248] ;  /* 0x00009200ff120b82 */ /* 0x000e620000000a00 */
[----:B--2---:R-:W-:-:S07]  /*0d80*/  IMAD.MOV R2, RZ, RZ, -R3 ;  /* 0x000000ffff027224 */ /* 0x004fce00078e0a03 */
[----:B------:R-:W2:Y:S01]  /*0d90*/  LDC.U8 R29, c[0x0][0x480] ;  /* 0x00012000ff1d7b82 */ /* 0x000ea20000000000 */
[----:B------:R-:W-:Y:S01]  /*0da0*/  IMAD R4, R2, R9, RZ ;  /* 0x0000000902047224 */ /* 0x000fe200078e02ff */
[----:B------:R-:W-:-:S05]  /*0db0*/  MOV R2, RZ ;  /* 0x000000ff00027202 */ /* 0x000fca0000000f00 */
[----:B------:R-:W-:-:S04]  /*0dc0*/  IMAD.HI.U32 R2, R3, R4, R2 ;  /* 0x0000000403027227 */ /* 0x000fc800078e0002 */
[----:B------:R-:W-:-:S04]  /*0dd0*/  IMAD.MOV.U32 R4, RZ, RZ, R5 ;  /* 0x000000ffff047224 */ /* 0x000fc800078e0005 */
[----:B------:R-:W-:-:S05]  /*0de0*/  IMAD.HI.U32 R2, R2, R4, RZ ;  /* 0x0000000402027227 */ /* 0x000fca00078e00ff */
[----:B------:R-:W-:Y:S02]  /*0df0*/  IADD3 R3, -R2, RZ, RZ ;  /* 0x000000ff02037210 */ /* 0x000fe40007ffe1ff */
[----:B--2---:R-:W-:-:S03]  /*0e00*/  ISETP.NE.AND P6, PT, R29, RZ, PT ;  /* 0x000000ff1d00720c */ /* 0x004fc60003fc5270 */
[----:B------:R-:W-:Y:S02]  /*0e10*/  IMAD R3, R9, R3, R4 ;  /* 0x0000000309037224 */ /* 0x000fe400078e0204 */
[----:B------:R-:W-:-:S03]  /*0e20*/  VIADD R4, R26, 0x3f ;  /* 0x0000003f1a047836 */ /* 0x000fc60000000000 */
[----:B------:R-:W-:Y:S02]  /*0e30*/  ISETP.GT.U32.AND P5, PT, R9, R3, PT ;  /* 0x000000030900720c */ /* 0x000fe40003fa4070 */
[----:B------:R-:W-:-:S04]  /*0e40*/  SHF.R.S32.HI R5, RZ, 0x1f, R4 ;  /* 0x0000001fff057819 */ /* 0x000fc80000011404 */
[----:B------:R-:W-:Y:S01]  /*0e50*/  LEA.HI R35, R5, R4, RZ, 0x6 ;  /* 0x0000000405237211 */ /* 0x000fe200078f30ff */
[----:B------:R-:W-:-:S04]  /*0e60*/  IMAD.WIDE.U32 R4, R234, R6, RZ ;  /* 0x00000006ea047225 */ /* 0x000fc800078e00ff */
[----:B----4-:R-:W-:Y:S02]  /*0e70*/  IMAD.WIDE.U32 R6, R0, R30, RZ ;  /* 0x0000001e00067225 */ /* 0x010fe400078e00ff */
[-C--:B------:R-:W-:Y:S02]  /*0e80*/  @!P5 IADD3 R3, R3, -R9.reuse, RZ ;  /* 0x800000090303d210 */ /* 0x080fe40007ffe0ff */
[----:B------:R-:W-:Y:S01]  /*0e90*/  IMAD.IADD R32, R5, 0x1, R8 ;  /* 0x0000000105207824 */ /* 0x000fe200078e0208 */
[----:B------:R-:W-:Y:S01]  /*0ea0*/  SEL R37, R4, R6, !P1 ;  /* 0x0000000604257207 */ /* 0x000fe20004800000 */
[----:B------:R-:W-:Y:S01]  /*0eb0*/  IMAD R6, R10, R234, RZ ;  /* 0x000000ea0a067224 */ /* 0x000fe200078e02ff */
[----:B------:R-:W-:Y:S01]  /*0ec0*/  ISETP.GE.U32.AND P2, PT, R3, R9, PT ;  /* 0x000000090300720c */ /* 0x000fe20003f46070 */
[----:B------:R-:W-:Y:S01]  /*0ed0*/  IMAD R8, R0, R31, RZ ;  /* 0x0000001f00087224 */ /* 0x000fe200078e02ff */
[----:B------:R-:W-:Y:S01]  /*0ee0*/  @P0 IADD3 R3, R217, R229, RZ ;  /* 0x000000e5d9030210 */ /* 0x000fe20007ffe0ff */
[----:B------:R-:W-:Y:S01]  /*0ef0*/  IMAD R6, R235, R41, R6 ;  /* 0x00000029eb067224 */ /* 0x000fe200078e0206 */
[----:B------:R-:W-:-:S02]  /*0f00*/  LOP3.LUT R10, R249, R15, RZ, 0x3c, !PT ;  /* 0x0000000ff90a7212 */ /* 0x000fc400078e3cff */
[----:B------:R-:W-:Y:S01]  /*0f10*/  @!P5 IADD3 R2, R2, 0x1, RZ ;  /* 0x000000010202d810 */ /* 0x000fe20007ffe0ff */
[C---:B-----5:R-:W-:Y:S01]  /*0f20*/  @P0 IMAD R9, R3.reuse, R21, RZ ;  /* 0x0000001503090224 */ /* 0x060fe200078e02ff */
[----:B------:R-:W-:Y:S01]  /*0f30*/  ISETP.GE.AND P3, PT, R10, RZ, PT ;  /* 0x000000ff0a00720c */ /* 0x000fe20003f66270 */
[----:B------:R-:W-:Y:S01]  /*0f40*/  @P0 IMAD.WIDE.U32 R4, R3, R20, RZ ;  /* 0x0000001403040225 */ /* 0x000fe200078e00ff */
[----:B------:R-:W2:Y:S01]  /*0f50*/  @P1 LDC.64 R10, c[0x0][0x420] ;  /* 0x00010800ff0a1b82 */ /* 0x000ea20000000a00 */
[----:B------:R-:W-:Y:S02]  /*0f60*/  @P1 IADD3 R32, R7, R8, RZ ;  /* 0x0000000807201210 */ /* 0x000fe40007ffe0ff */
[----:B------:R-:W-:Y:S01]  /*0f70*/  @P2 IADD3 R2, R2, 0x1, RZ ;  /* 0x0000000102022810 */ /* 0x000fe20007ffe0ff */
[----:B------:R-:W-:Y:S01]  /*0f80*/  IMAD.IADD R3, R13, 0x1, R6 ;  /* 0x000000010d037824 */ /* 0x000fe200078e0206 */
[----:B------:R-:W-:Y:S01]  /*0f90*/  @P0 IADD3 R34, R5, R9, RZ ;  /* 0x0000000905220210 */ /* 0x000fe20007ffe0ff */
[----:B------:R-:W-:Y:S01]  /*0fa0*/  IMAD R7, R23, R12, RZ ;  /* 0x0000000c17077224 */ /* 0x000fe200078e02ff */
[----:B---3--:R-:W-:Y:S01]  /*0fb0*/  ISETP.NE.AND P2, PT, R14, RZ, PT ;  /* 0x000000ff0e00720c */ /* 0x008fe20003f45270 */
[----:B------:R-:W3:Y:S01]  /*0fc0*/  @!P1 LDC.64 R8, c[0x0][0x418] ;  /* 0x00010600ff089b82 */ /* 0x000ee20000000a00 */
[----:B------:R-:W-:Y:S01]  /*0fd0*/  @P0 IMAD.MOV.U32 R33, RZ, RZ, R4 ;  /* 0x000000ffff210224 */ /* 0x000fe200078e0004 */
[----:B------:R-:W-:Y:S01]  /*0fe0*/  MOV R14, R2 ;  /* 0x00000002000e7202 */ /* 0x000fe20000000f00 */
[C---:B------:R-:W-:Y:S01]  /*0ff0*/  IMAD R7, R22.reuse, R3, R7 ;  /* 0x0000000316077224 */ /* 0x040fe200078e0207 */
[----:B------:R-:W-:Y:S01]  /*1000*/  ISETP.NE.AND P5, PT, R15, RZ, PT ;  /* 0x000000ff0f00720c */ /* 0x000fe20003fa5270 */
[----:B------:R-:W-:-:S03]  /*1010*/  IMAD.WIDE.U32 R4, R22, R12, RZ ;  /* 0x0000000c16047225 */ /* 0x000fc600078e00ff */
[----:B------:R-:W4:Y:S01]  /*1020*/  LDC.64 R12, c[0x0][0x488] ;  /* 0x00012200ff0c7b82 */ /* 0x000f220000000a00 */
[----:B------:R-:W-:Y:S01]  /*1030*/  IMAD.WIDE.U32 R2, R22, R0, RZ ;  /* 0x0000000016027225 */ /* 0x000fe200078e00ff */
[----:B------:R-:W-:-:S03]  /*1040*/  IADD3 R24, R5, R7, RZ ;  /* 0x0000000705187210 */ /* 0x000fc60007ffe0ff */
[----:B------:R-:W-:Y:S01]  /*1050*/  IMAD R6, R23, R0, RZ ;  /* 0x0000000017067224 */ /* 0x000fe200078e02ff */
[----:B------:R-:W-:Y:S01]  /*1060*/  SEL R36, R4, R2, !P1 ;  /* 0x0000000204247207 */ /* 0x000fe20004800000 */
[----:B------:R-:W-:Y:S01]  /*1070*/  IMAD.SHL.U32 R7, R234, 0x80, RZ ;  /* 0x00000080ea077824 */ /* 0x000fe200078e00ff */
[----:B------:R-:W5:Y:S01]  /*1080*/  @P2 LDC R25, c[0x0][0x2e4] ;  /* 0x0000b900ff192b82 */ /* 0x000f620000000800 */
[----:B------:R-:W-:Y:S01]  /*1090*/  @!P3 IMAD.MOV R14, RZ, RZ, -R14 ;  /* 0x000000ffff0eb224 */ /* 0x000fe200078e0a0e */
[----:B------:R-:W-:Y:S01]  /*10a0*/  @P1 IADD3 R24, R3, R6, RZ ;  /* 0x0000000603181210 */ /* 0x000fe20007ffe0ff */
[----:B--2---:R-:W-:Y:S01]  /*10b0*/  @P1 IMAD.WIDE.U32 R4, R0, R10, RZ ;  /* 0x0000000a00041225 */ /* 0x004fe200078e00ff */
[----:B------:R-:W-:Y:S02]  /*10c0*/  LOP3.LUT R6, R35, 0xffffffc0, RZ, 0xc0, !PT ;  /* 0xffffffc023067812 */ /* 0x000fe400078ec0ff */
[----:B------:R-:W-:Y:S01]  /*10d0*/  SHF.L.U64.HI R3, R234, 0x7, R235 ;  /* 0x00000007ea037819 */ /* 0x000fe200000102eb */
[----:B------:R-:W-:Y:S01]  /*10e0*/  @P1 IMAD R17, R0, R11, R5 ;  /* 0x0000000b00111224 */ /* 0x000fe200078e0205 */
[----:B------:R-:W-:Y:S01]  /*10f0*/  SEL R7, R7, RZ, P4 ;  /* 0x000000ff07077207 */ /* 0x000fe20002000000 */
[----:B---3--:R-:W-:Y:S01]  /*1100*/  @!P1 IMAD R2, R235, R8, RZ ;  /* 0x00000008eb029224 */ /* 0x008fe200078e02ff */
[----:B------:R-:W-:Y:S01]  /*1110*/  IADD3 R6, R6, -0x40, RZ ;  /* 0xffffffc006067810 */ /* 0x000fe20007ffe0ff */
[C---:B------:R-:W-:Y:S01]  /*1120*/  @P2 IMAD R10, R234.reuse, R27, RZ ;  /* 0x0000001bea0a2224 */ /* 0x040fe200078e02ff */
[----:B------:R-:W-:Y:S01]  /*1130*/  @!P5 LOP3.LUT R14, RZ, R15, RZ, 0x33, !PT ;  /* 0x0000000fff0ed212 */ /* 0x000fe200078e33ff */
[----:B------:R-:W-:Y:S01]  /*1140*/  @!P1 IMAD R9, R234, R9, R2 ;  /* 0x00000009ea099224 */ /* 0x000fe200078e0202 */
[----:B------:R-:W-:-:S02]  /*1150*/  SEL R3, R3, RZ, P4 ;  /* 0x000000ff03037207 */ /* 0x000fc40002000000 */
[----:B------:R-:W-:Y:S02]  /*1160*/  IADD3 R7, P3, R6, R7, RZ ;  /* 0x0000000706077210 */ /* 0x000fe40007f7e0ff */
[----:B------:R-:W-:-:S03]  /*1170*/  SHF.R.S32.HI R15, RZ, 0x1f, R6 ;  /* 0x0000001fff0f7819 */ /* 0x000fc60000011406 */
[----:B------:R-:W-:Y:S01]  /*1180*/  IMAD R16, R23, R7, RZ ;  /* 0x0000000717107224 */ /* 0x000fe200078e02ff */
[----:B------:R-:W-:Y:S01]  /*1190*/  IADD3.X R5, R15, R3, RZ, P3, !PT ;  /* 0x000000030f057210 */ /* 0x000fe20001ffe4ff */
[----:B------:R-:W-:Y:S01]  /*11a0*/  @!P1 IMAD.WIDE.U32 R2, R234, R8, RZ ;  /* 0x00000008ea029225 */ /* 0x000fe200078e00ff */
[----:B------:R-:W-:-:S03]  /*11b0*/  @P2 SEL R8, R10, R0, !P1 ;  /* 0x000000000a082207 */ /* 0x000fc60004800000 */
[----:B------:R-:W-:Y:S01]  /*11c0*/  IMAD R23, R22, R5, R16 ;  /* 0x0000000516177224 */ /* 0x000fe200078e0210 */
[----:B------:R-:W-:Y:S01]  /*11d0*/  @!P1 IADD3 R17, R3, R9, RZ ;  /* 0x0000000903119210 */ /* 0x000fe20007ffe0ff */
[----:B------:R-:W-:Y:S01]  /*11e0*/  @P1 IMAD.MOV.U32 R16, RZ, RZ, R4 ;  /* 0x000000ffff101224 */ /* 0x000fe200078e0004 */
[----:B------:R-:W-:Y:S01]  /*11f0*/  @!P1 MOV R16, R2 ;  /* 0x0000000200109202 */ /* 0x000fe20000000f00 */
[----:B----4-:R-:W-:-:S04]  /*1200*/  IMAD.WIDE.U32 R2, R28, R12, RZ ;  /* 0x0000000c1c027225 */ /* 0x010fc800078e00ff */
[----:B------:R-:W-:Y:S02]  /*1210*/  @!P2 IMAD R5, R234, R40, R249 ;  /* 0x00000028ea05a224 */ /* 0x000fe400078e02f9 */
[----:B------:R-:W-:Y:S02]  /*1220*/  @P0 IMAD.IADD R4, R217, 0x1, R229 ;  /* 0x00000001d9040824 */ /* 0x000fe400078e02e5 */
[----:B------:R-:W-:-:S04]  /*1230*/  IMAD.WIDE.U32 R10, R22, R7, RZ ;  /* 0x00000007160a7225 */ /* 0x000fc800078e00ff */
[----:B-----5:R-:W-:Y:S02]  /*1240*/  @P2 IMAD R22, R249, R25, R8 ;  /* 0x00000019f9162224 */ /* 0x020fe400078e0208 */
[----:B------:R-:W-:Y:S02]  /*1250*/  IMAD R7, R28, R13, R3 ;  /* 0x0000000d1c077224 */ /* 0x000fe400078e0203 */
[----:B------:R-:W-:Y:S01]  /*1260*/  @!P2 IMAD R22, R5, R27, RZ ;  /* 0x0000001b0516a224 */ /* 0x000fe200078e02ff */
[----:B------:R-:W-:Y:S01]  /*1270*/  SEL R27, R2, RZ, P6 ;  /* 0x000000ff021b7207 */ /* 0x000fe20003000000 */
[C---:B-1----:R-:W-:Y:S01]  /*1280*/  @P0 IMAD R3, R4.reuse, R19, RZ ;  /* 0x0000001304030224 */ /* 0x042fe200078e02ff */
[----:B------:R-:W-:Y:S01]  /*1290*/  SEL R29, R7, RZ, P6 ;  /* 0x000000ff071d7207 */ /* 0x000fe20003000000 */
[----:B------:R-:W-:Y:S02]  /*12a0*/  IMAD R9, R249, R39, RZ ;  /* 0x00000027f9097224 */ /* 0x000fe400078e02ff */
[----:B------:R-:W-:-:S03]  /*12b0*/  @P0 IMAD.WIDE.U32 R4, R4, R18, RZ ;  /* 0x0000001204040225 */ /* 0x000fc600078e00ff */
        /* <DEDUP_REMOVED lines=16> */
.L_x_1241:
        /* <DEDUP_REMOVED lines=13> */
.L_x_1242:
        /* <DEDUP_REMOVED lines=10> */
.L_x_1243:
[----:B------:R-:W-:-:S04]  /*1530*/  IMAD R0, R234, R40, R249 ;  /* 0x00000028ea007224 */ /* 0x000fc800078e02f9 */
[----:B------:R-:W-:-:S07]  /*1540*/  IMAD R0, R0, R41, RZ ;  /* 0x0000002900007224 */ /* 0x000fce00078e02ff */
.L_x_1244:
[----:B------:R-:W1:Y:S01]  /*1550*/  LDC.64 R12, c[0x0][0x420] ;  /* 0x00010800ff0c7b82 */ /* 0x000e620000000a00 */
[----:B------:R-:W-:Y:S01]  /*1560*/  IADD3 R2, P0, R230, R16, RZ ;  /* 0x00000010e6027210 */ /* 0x000fe20007f1e0ff */
[----:B------:R-:W-:Y:S01]  /*1570*/  IMAD R11, R39, R40, RZ ;  /* 0x00000028270b7224 */ /* 0x000fe200078e02ff */
[----:B------:R-:W-:Y:S01]  /*1580*/  SHF.R.S32.HI R231, RZ, 0x1f, R230 ;  /* 0x0000001fffe77819 */ /* 0x000fe200000114e6 */
[----:B------:R-:W-:Y:S01]  /*1590*/  ULDC.64 UR6, c[0x0][0x428] ;  /* 0x00010a0000067ab9 */ /* 0x000fe20000000a00 */
[----:B------:R-:W-:Y:S01]  /*15a0*/  SHF.R.S32.HI R41, RZ, 0x1f, R220 ;  /* 0x0000001fff297819 */ /* 0x000fe200000114dc */
[----:B------:R-:W-:Y:S01]  /*15b0*/  ULDC.64 UR10, c[0x0][0x210] ;  /* 0x00008400000a7ab9 */ /* 0x000fe20000000a00 */
[----:B------:R-:W-:Y:S01]  /*15c0*/  SHF.L.U32 R7, R11, 0x6, RZ ;  /* 0x000000060b077819 */ /* 0x000fe200000006ff */
[----:B------:R-:W-:Y:S01]  /*15d0*/  IMAD.X R3, R231, 0x1, R17, P0 ;  /* 0x00000001e7037824 */ /* 0x000fe200000e0611 */
[----:B------:R-:W-:Y:S01]  /*15e0*/  IADD3 R16, R6, R0, RZ ;  /* 0x0000000006107210 */ /* 0x000fe20007ffe0ff */
[----:B------:R-:W2:Y:S01]  /*15f0*/  LDC.64 R204, c[0x0][0x2b0] ;  /* 0x0000ac00ffcc7b82 */ /* 0x000ea20000000a00 */
[----:B------:R-:W-:Y:S01]  /*1600*/  IADD3 R9, P1, P0, R10, R7, R9 ;  /* 0x000000070a097210 */ /* 0x000fe2000783e009 */
[----:B------:R-:W-:Y:S01]  /*1610*/  ULDC.64 UR8, c[0x0][0x3e0] ;  /* 0x0000f80000087ab9 */ /* 0x000fe20000000a00 */
[----:B------:R-:W-:Y:S01]  /*1620*/  SHF.R.S32.HI R7, RZ, 0x1f, R7 ;  /* 0x0000001fff077819 */ /* 0x000fe20000011407 */
[----:B------:R-:W-:Y:S01]  /*1630*/  BSSY B1, `(.L_x_1240) ;  /* 0x000067f000017945 */ /* 0x000fe20003800000 */
[----:B------:R-:W-:-:S02]  /*1640*/  IADD3 R22, R6, R22, RZ ;  /* 0x0000001606167210 */ /* 0x000fc40007ffe0ff */
[----:B------:R-:W-:Y:S02]  /*1650*/  IADD3.X R7, R8, R7, R38, P1, P0 ;  /* 0x0000000708077210 */ /* 0x000fe40000fe0426 */
[----:B------:R-:W-:Y:S01]  /*1660*/  IADD3 R10, P1, P0, R27, R9, R36 ;  /* 0x000000091b0a7210 */ /* 0x000fe2000783e024 */
[----:B------:R-:W3:Y:S03]  /*1670*/  LDC.64 R38, c[0x0][0x478] ;  /* 0x00011e00ff267b82 */ /* 0x000ee60000000a00 */
[----:B------:R-:W-:Y:S01]  /*1680*/  IADD3.X R9, R29, R7, R24, P1, P0 ;  /* 0x000000071d097210 */ /* 0x000fe20000fe0418 */
[-C--:B-1----:R-:W-:Y:S02]  /*1690*/  IMAD R4, R15, R12.reuse, RZ ;  /* 0x0000000c0f047224 */ /* 0x082fe400078e02ff */
[----:B------:R-:W-:-:S04]  /*16a0*/  IMAD.WIDE.U32 R2, R6, R12, R2 ;  /* 0x0000000c06027225 */ /* 0x000fc800078e0002 */
[----:B------:R-:W-:Y:S01]  /*16b0*/  IMAD R5, R6, R13, R4 ;  /* 0x0000000d06057224 */ /* 0x000fe200078e0204 */
[----:B------:R-:W-:Y:S01]  /*16c0*/  IADD3 R4, P2, R220, R6, RZ ;  /* 0x00000006dc047210 */ /* 0x000fe20007f5e0ff */
[----:B------:R-:W-:Y:S02]  /*16d0*/  IMAD R6, R250, UR6, RZ ;  /* 0x00000006fa067c24 */ /* 0x000fe4000f8e02ff */
[----:B------:R-:W-:Y:S02]  /*16e0*/  IMAD.IADD R3, R3, 0x1, R5 ;  /* 0x0000000103037824 */ /* 0x000fe400078e0205 */
[----:B------:R-:W-:Y:S02]  /*16f0*/  IMAD.X R0, R41, 0x1, R15, P2 ;  /* 0x0000000129007824 */ /* 0x000fe400010e060f */
[----:B------:R-:W-:Y:S02]  /*1700*/  IMAD R6, R249, UR7, R6 ;  /* 0x00000007f9067c24 */ /* 0x000fe4000f8e0206 */
[----:B------:R-:W-:-:S02]  /*1710*/  IMAD R5, R0, R30, RZ ;  /* 0x0000001e00057224 */ /* 0x000fc400078e02ff */
[----:B------:R-:W-:Y:S01]  /*1720*/  IMAD.WIDE.U32 R2, R249, UR6, R2 ;  /* 0x00000006f9027c25 */ /* 0x000fe2000f8e0002 */
[----:B------:R-:W-:-:S03]  /*1730*/  ULDC.64 UR6, c[0x0][0x258] ;  /* 0x0000960000067ab9 */ /* 0x000fc60000000a00 */
[C---:B------:R-:W-:Y:S02]  /*1740*/  IMAD R8, R4.reuse, R31, R5 ;  /* 0x0000001f04087224 */ /* 0x040fe400078e0205 */
[----:B------:R-:W-:-:S04]  /*1750*/  IMAD.WIDE.U32 R4, R4, R30, R230 ;  /* 0x0000001e04047225 */ /* 0x000fc800078e00e6 */
[----:B------:R-:W-:Y:S01]  /*1760*/  IMAD R0, R251, R11, R233 ;  /* 0x0000000bfb007224 */ /* 0x000fe200078e02e9 */
[----:B------:R-:W-:Y:S01]  /*1770*/  IADD3 R4, P1, R37, R4, RZ ;  /* 0x0000000425047210 */ /* 0x000fe20007f3e0ff */
[----:B------:R-:W-:Y:S02]  /*1780*/  IMAD.IADD R3, R3, 0x1, R6 ;  /* 0x0000000103037824 */ /* 0x000fe400078e0206 */
[----:B------:R-:W-:Y:S01]  /*1790*/  IMAD R6, R250, UR6, RZ ;  /* 0x00000006fa067c24 */ /* 0x000fe2000f8e02ff */
[----:B------:R-:W-:Y:S01]  /*17a0*/  IADD3.X R5, R32, R5, R8, P1, !PT ;  /* 0x0000000520057210 */ /* 0x000fe20000ffe408 */
[----:B------:R-:W-:Y:S01]  /*17b0*/  IMAD.WIDE.U32 R2, R220, R12, R2 ;  /* 0x0000000cdc027225 */ /* 0x000fe200078e0002 */
[----:B------:R-:W-:-:S03]  /*17c0*/  IADD3 R7, P0, R0, R10, RZ ;  /* 0x0000000a00077210 */ /* 0x000fc60007f1e0ff */
[C---:B------:R-:W-:Y:S01]  /*17d0*/  IMAD R6, R249.reuse, UR7, R6 ;  /* 0x00000007f9067c24 */ /* 0x040fe2000f8e0206 */
[----:B------:R-:W-:Y:S01]  /*17e0*/  LEA.HI.X.SX32 R9, R0, R9, 0x1, P0 ;  /* 0x0000000900097211 */ /* 0x000fe200000f0eff */
[----:B------:R-:W-:Y:S01]  /*17f0*/  IMAD.WIDE.U32 R4, R249, UR6, R4 ;  /* 0x00000006f9047c25 */ /* 0x000fe2000f8e0004 */
[----:B------:R-:W-:Y:S02]  /*1800*/  ULDC.64 UR6, c[0x0][0x400] ;  /* 0x0001000000067ab9 */ /* 0x000fe40000000a00 */
[----:B------:R-:W-:Y:S01]  /*1810*/  LEA R192, P0, R7, UR6, 0x2 ;  /* 0x0000000607c07c11 */ /* 0x000fe2000f8010ff */
[----:B------:R-:W-:Y:S01]  /*1820*/  IMAD R0, R41, R12, RZ ;  /* 0x0000000c29007224 */ /* 0x000fe200078e02ff */
[----:B------:R-:W-:Y:S01]  /*1830*/  IADD3 R5, R5, R6, RZ ;  /* 0x0000000605057210 */ /* 0x000fe20007ffe0ff */
[----:B--2---:R-:W-:Y:S01]  /*1840*/  IMAD.WIDE R204, R22, 0x4, R204 ;  /* 0x0000000416cc7825 */ /* 0x004fe200078e02cc */
[----:B------:R-:W-:Y:S02]  /*1850*/  LEA.HI.X R193, R7, UR7, R9, 0x2, P0 ;  /* 0x0000000707c17c11 */ /* 0x000fe400080f1409 */
[----:B------:R-:W-:Y:S01]  /*1860*/  ISETP.GE.AND P0, PT, R26, 0x1, PT ;  /* 0x000000011a00780c */ /* 0x000fe20003f06270 */
[----:B------:R-:W-:Y:S01]  /*1870*/  IMAD R0, R220, R13, R0 ;  /* 0x0000000ddc007224 */ /* 0x000fe200078e0200 */
[----:B------:R-:W-:Y:S01]  /*1880*/  LEA R10, P2, R4, UR10, 0x1 ;  /* 0x0000000a040a7c11 */ /* 0x000fe2000f8408ff */
[----:B---3--:R-:W-:Y:S01]  /*1890*/  IMAD.WIDE R36, R16, 0x4, R38 ;  /* 0x0000000410247825 */ /* 0x008fe200078e0226 */
[----:B------:R-:W-:-:S02]  /*18a0*/  LEA R6, P1, R2, UR8, 0x1 ;  /* 0x0000000802067c11 */ /* 0x000fc4000f8208ff */
[----:B------:R-:W-:Y:S01]  /*18b0*/  LEA.HI.X R11, R4, UR11, R5, 0x1, P2 ;  /* 0x0000000b040b7c11 */ /* 0x000fe200090f0c05 */
[----:B------:R-:W-:-:S05]  /*18c0*/  IMAD.IADD R0, R3, 0x1, R0 ;  /* 0x0000000103007824 */ /* 0x000fca00078e0200 */
[----:B------:R-:W-:Y:S02]  /*18d0*/  LEA.HI.X R7, R2, UR9, R0, 0x1, P1 ;  /* 0x0000000902077c11 */ /* 0x000fe400088f0c00 */
[----:B------:R-:W-:Y:S01]  /*18e0*/  LEA.HI.SX32 R0, R35, 0xffffffff, 0x1a ;  /* 0xffffffff23007811 */ /* 0x000fe200078fd2ff */
[----:B------:R-:W-:Y:S06]  /*18f0*/  @!P0 BRA `(.L_x_1245) ;  /* 0x0000005c00588947 */ /* 0x000fec0003800000 */
[----:B------:R-:W-:Y:S01]  /*1900*/  IMAD.MOV.U32 R202, RZ, RZ, R0 ;  /* 0x000000ffffca7224 */ /* 0x000fe200078e0000 */
[----:B------:R-:W-:Y:S01]  /*1910*/  ULDC.64 UR8, c[0x0][0x260] ;  /* 0x0000980000087ab9 */ /* 0x000fe20000000a00 */
[----:B------:R-:W-:Y:S01]  /*1920*/  VIADD R16, R220, 0x20 ;  /* 0x00000020dc107836 */ /* 0x000fe20000000000 */
[----:B------:R-:W-:Y:S01]  /*1930*/  ULDC.64 UR6, c[0x0][0x268] ;  /* 0x00009a0000067ab9 */ /* 0x000fe20000000a00 */
[----:B------:R-:W-:Y:S01]  /*1940*/  IMAD R24, R202, -0x40, R26 ;  /* 0xffffffc0ca187824 */ /* 0x000fe200078e021a */
[----:B------:R-:W1:Y:S01]  /*1950*/  LDC.64 R218, c[0x0][0x3b8] ;  /* 0x0000ee00ffda7b82 */ /* 0x000e620000000a00 */
[----:B------:R-:W-:Y:S01]  /*1960*/  IMAD R0, R216, -0x40, R200 ;  /* 0xffffffc0d8007824 */ /* 0x000fe200078e02c8 */
[----:B------:R-:W-:Y:S01]  /*1970*/  ULDC UR4, c[0x0][0x2dc] ;  /* 0x0000b70000047ab9 */ /* 0x000fe20000000800 */
[--C-:B------:R-:W-:Y:S01]  /*1980*/  IMAD.WIDE.U32 R4, R226, R18, R230.reuse ;  /* 0x00000012e2047225 */ /* 0x100fe200078e00e6 */
[C---:B------:R-:W-:Y:S02]  /*1990*/  ISETP.GE.AND P4, PT, R16.reuse, R24, PT ;  /* 0x000000181000720c */ /* 0x040fe40003f86270 */
[----:B------:R-:W-:Y:S01]  /*19a0*/  ISETP.GE.AND P2, PT, R16, R0, PT ;  /* 0x000000001000720c */ /* 0x000fe20003f46270 */
[----:B------:R-:W-:Y:S01]  /*19b0*/  IMAD.WIDE.U32 R2, R226, R20, R230 ;  /* 0x00000014e2027225 */ /* 0x000fe200078e00e6 */
[----:B------:R-:W-:Y:S01]  /*19c0*/  IADD3 R4, P1, R25, R4, RZ ;  /* 0x0000000419047210 */ /* 0x000fe20007f3e0ff */
[----:B------:R-:W2:Y:S01]  /*19d0*/  LDC R225, c[0x0][0x270] ;  /* 0x00009c00ffe17b82 */ /* 0x000ea20000000800 */
[----:B------:R-:W-:Y:S01]  /*19e0*/  ISETP.GE.AND P3, PT, R220, R0, PT ;  /* 0x00000000dc00720c */ /* 0x000fe20003f66270 */
[----:B------:R-:W-:Y:S01]  /*19f0*/  IMAD R8, R232, R18, RZ ;  /* 0x00000012e8087224 */ /* 0x000fe200078e02ff */
[----:B------:R-:W-:Y:S01]  /*1a00*/  LEA.HI R0, R202, R202, RZ, 0x1 ;  /* 0x000000caca007211 */ /* 0x000fe200078f08ff */
[----:B------:R-:W-:-:S02]  /*1a10*/  IMAD R9, R232, R20, RZ ;  /* 0x00000014e8097224 */ /* 0x000fc400078e02ff */
[C---:B------:R-:W-:Y:S01]  /*1a20*/  IMAD R15, R226.reuse, R19, R8 ;  /* 0x00000013e20f7224 */ /* 0x040fe200078e0208 */
[----:B------:R-:W-:Y:S01]  /*1a30*/  IADD3 R8, P0, R33, R2, RZ ;  /* 0x0000000221087210 */ /* 0x000fe20007f1e0ff */
[----:B------:R-:W-:Y:S01]  /*1a40*/  IMAD R9, R226, R21, R9 ;  /* 0x00000015e2097224 */ /* 0x000fe200078e0209 */
[----:B------:R-:W-:Y:S01]  /*1a50*/  LOP3.LUT R0, R0, 0xfffffffe, RZ, 0xc0, !PT ;  /* 0xfffffffe00007812 */ /* 0x000fe200078ec0ff */
[----:B------:R-:W-:Y:S01]  /*1a60*/  IMAD.MOV.U32 R196, RZ, RZ, R10 ;  /* 0x000000ffffc47224 */ /* 0x000fe200078e000a */
[----:B------:R-:W-:Y:S01]  /*1a70*/  IADD3.X R5, R28, R5, R15, P1, !PT ;  /* 0x000000051c057210 */ /* 0x000fe20000ffe40f */
[----:B------:R-:W-:Y:S01]  /*1a80*/  IMAD.SHL.U32 R15, R13, 0x40, RZ ;  /* 0x000000400d0f7824 */ /* 0x000fe200078e00ff */
[----:B------:R-:W-:Y:S01]  /*1a90*/  IADD3.X R9, R34, R3, R9, P0, !PT ;  /* 0x0000000322097210 */ /* 0x000fe200007fe409 */
[----:B------:R-:W-:-:S04]  /*1aa0*/  IMAD.WIDE.U32 R2, R30, 0x40, RZ ;  /* 0x000000401e027825 */ /* 0x000fc800078e00ff */
[----:B------:R-:W-:Y:S01]  /*1ab0*/  IMAD.WIDE.U32 R12, R12, 0x40, RZ ;  /* 0x000000400c0c7825 */ /* 0x000fe200078e00ff */
[----:B------:R-:W-:-:S03]  /*1ac0*/  @!P4 IADD3 R10, P0, R196, R2, RZ ;  /* 0x00000002c40ac210 */ /* 0x000fc60007f1e0ff */
[----:B------:R-:W-:Y:S02]  /*1ad0*/  IMAD.MOV.U32 R198, RZ, RZ, R6 ;  /* 0x000000ffffc67224 */ /* 0x000fe400078e0006 */
[----:B------:R-:W-:Y:S02]  /*1ae0*/  IMAD.MOV.U32 R199, RZ, RZ, R7 ;  /* 0x000000ffffc77224 */ /* 0x000fe400078e0007 */
[----:B------:R-:W-:Y:S01]  /*1af0*/  IMAD.IADD R2, R202, 0x1, -R0 ;  /* 0x00000001ca027824 */ /* 0x000fe200078e0a00 */
[----:B------:R-:W-:Y:S01]  /*1b00*/  @!P4 IADD3 R6, P1, R198, R12, RZ ;  /* 0x0000000cc606c210 */ /* 0x000fe20007f3e0ff */
[----:B------:R-:W-:Y:S01]  /*1b10*/  IMAD.MOV.U32 R197, RZ, RZ, R11 ;  /* 0x000000ffffc57224 */ /* 0x000fe200078e000b */
[C---:B------:R-:W-:Y:S01]  /*1b20*/  @!P2 IADD3 R12, P5, R220.reuse, 0x20, RZ ;  /* 0x00000020dc0ca810 */ /* 0x040fe20007fbe0ff */
[----:B------:R-:W-:Y:S01]  /*1b30*/  IMAD R0, R23, UR8, RZ ;  /* 0x0000000817007c24 */ /* 0x000fe2000f8e02ff */
[----:B------:R-:W-:Y:S01]  /*1b40*/  @!P4 IADD3.X R7, R199, R13, R15, P1, !PT ;  /* 0x0000000dc707c210 */ /* 0x000fe20000ffe40f */
[----:B------:R-:W-:Y:S01]  /*1b50*/  IMAD.SHL.U32 R11, R31, 0x40, RZ ;  /* 0x000000401f0b7824 */ /* 0x000fe200078e00ff */
[----:B------:R-:W-:Y:S01]  /*1b60*/  @!P2 IADD3 R13, P1, R220, 0x20, RZ ;  /* 0x00000020dc0da810 */ /* 0x000fe20007f3e0ff */
[----:B------:R-:W-:-:S02]  /*1b70*/  IMAD R17, R14, UR9, R0 ;  /* 0x000000090e117c24 */ /* 0x000fc4000f8e0200 */
[----:B------:R-:W-:Y:S01]  /*1b80*/  @!P2 IMAD.X R0, RZ, RZ, R41, P5 ;  /* 0x000000ffff00a224 */ /* 0x000fe200028e0629 */
[----:B------:R-:W-:Y:S01]  /*1b90*/  @!P4 IADD3.X R11, R197, R3, R11, P0, !PT ;  /* 0x00000003c50bc210 */ /* 0x000fe200007fe40b */
[----:B------:R-:W-:Y:S01]  /*1ba0*/  IMAD R15, R23, UR6, RZ ;  /* 0x00000006170f7c24 */ /* 0x000fe2000f8e02ff */
[----:B------:R-:W-:Y:S01]  /*1bb0*/  ISETP.NE.AND P0, PT, R2, 0x1, PT ;  /* 0x000000010200780c */ /* 0x000fe20003f05270 */
[----:B------:R-:W-:Y:S01]  /*1bc0*/  IMAD.WIDE.U32 R2, R14, UR8, R4 ;  /* 0x000000080e027c25 */ /* 0x000fe2000f8e0004 */
[----:B------:R-:W3:Y:S03]  /*1bd0*/  @!P2 LDC.64 R22, c[0x0][0x220] ;  /* 0x00008800ff16ab82 */ /* 0x000ee60000000a00 */
[----:B------:R-:W-:Y:S02]  /*1be0*/  @!P2 IMAD R4, R0, R18, RZ ;  /* 0x000000120004a224 */ /* 0x000fe400078e02ff */
[----:B------:R-:W-:Y:S01]  /*1bf0*/  @!P2 IMAD.X R5, RZ, RZ, R41, P1 ;  /* 0x000000ffff05a224 */ /* 0x000fe200008e0629 */
[----:B------:R-:W-:Y:S01]  /*1c00*/  ISETP.GE.AND P1, PT, R220, R24, PT ;  /* 0x00000018dc00720c */ /* 0x000fe20003f26270 */
[----:B------:R-:W-:Y:S01]  /*1c10*/  @!P2 IMAD R26, R12, R19, R4 ;  /* 0x000000130c1aa224 */ /* 0x000fe200078e0204 */
[----:B------:R-:W-:Y:S01]  /*1c20*/  @P6 BAR.SYNC.DEFER_BLOCKING 0x0 ;  /* 0x0000000000006b1d */ /* 0x000fe20000010000 */
[----:B------:R-:W-:-:S02]  /*1c30*/  IMAD R16, R14, UR7, R15 ;  /* 0x000000070e107c24 */ /* 0x000fc4000f8e020f */
[----:B------:R-:W-:Y:S02]  /*1c40*/  @!P2 IMAD R4, R5, R20, RZ ;  /* 0x000000140504a224 */ /* 0x000fe400078e02ff */
[----:B------:R-:W-:Y:S02]  /*1c50*/  @!P3 IMAD R15, R41, R18, RZ ;  /* 0x00000012290fb224 */ /* 0x000fe400078e02ff */
[----:B------:R-:W-:-:S04]  /*1c60*/  IMAD.WIDE.U32 R8, R14, UR6, R8 ;  /* 0x000000060e087c25 */ /* 0x000fc8000f8e0008 */
[----:B------:R-:W-:Y:S02]  /*1c70*/  IMAD.MOV.U32 R203, RZ, RZ, 0x7f800000 ;  /* 0x7f800000ffcb7424 */ /* 0x000fe400078e00ff */
[----:B------:R-:W-:Y:S02]  /*1c80*/  IMAD.MOV.U32 R206, RZ, RZ, 0x7f800000 ;  /* 0x7f800000ffce7424 */ /* 0x000fe400078e00ff */
[----:B------:R-:W-:Y:S02]  /*1c90*/  IMAD.MOV.U32 R185, RZ, RZ, 0x20 ;  /* 0x00000020ffb97424 */ /* 0x000fe400078e00ff */
[----:B------:R-:W-:Y:S02]  /*1ca0*/  IMAD.MOV.U32 R184, RZ, RZ, 0x40 ;  /* 0x00000040ffb87424 */ /* 0x000fe400078e00ff */
[----:B------:R-:W-:Y:S02]  /*1cb0*/  VIADD R183, R190, 0x3000 ;  /* 0x00003000beb77836 */ /* 0x000fe40000000000 */
[----:B------:R-:W-:-:S02]  /*1cc0*/  VIADD R176, R191, 0x3000 ;  /* 0x00003000bfb07836 */ /* 0x000fc40000000000 */
[----:B------:R-:W-:Y:S01]  /*1cd0*/  IMAD.SHL.U32 R68, R228, 0x20, RZ ;  /* 0x00000020e4447824 */ /* 0x000fe200078e00ff */
[----:B------:R4:W-:Y:S01]  /*1ce0*/  @P1 STS.128 [R201+0xc000], RZ ;  /* 0x00c000ffc9001388 */ /* 0x0009e20000000c00 */
[----:B------:R-:W-:Y:S01]  /*1cf0*/  IMAD.IADD R5, R3, 0x1, R17 ;  /* 0x0000000103057824 */ /* 0x000fe200078e0211 */
[----:B------:R-:W-:Y:S01]  /*1d00*/  CS2R R142, SRZ ;  /* 0x00000000008e7805 */ /* 0x000fe2000001ff00 */
[----:B------:R-:W-:Y:S01]  /*1d10*/  @!P2 IMAD R25, R13, R21, R4 ;  /* 0x000000150d19a224 */ /* 0x000fe200078e0204 */
[----:B------:R4:W-:Y:S01]  /*1d20*/  @P1 STS.128 [R201+0xe000], RZ ;  /* 0x00e000ffc9001388 */ /* 0x0009e20000000c00 */
[----:B------:R-:W-:Y:S01]  /*1d30*/  @!P3 IMAD R27, R220, R19, R15 ;  /* 0x00000013dc1bb224 */ /* 0x000fe200078e020f */
[----:B------:R-:W-:Y:S01]  /*1d40*/  CS2R R140, SRZ ;  /* 0x00000000008c7805 */ /* 0x000fe2000001ff00 */
[----:B------:R-:W-:Y:S01]  /*1d50*/  IMAD.IADD R3, R9, 0x1, R16 ;  /* 0x0000000109037824 */ /* 0x000fe200078e0210 */
[----:B------:R4:W-:Y:S01]  /*1d60*/  @P1 STS.128 [R201+0x10000], RZ ;  /* 0x010000ffc9001388 */ /* 0x0009e20000000c00 */
[--C-:B------:R-:W-:Y:S01]  /*1d70*/  @!P3 IMAD.MOV.U32 R4, RZ, RZ, R2.reuse ;  /* 0x000000ffff04b224 */ /* 0x100fe200078e0002 */
[----:B------:R-:W-:Y:S01]  /*1d80*/  CS2R R146, SRZ ;  /* 0x0000000000927805 */ /* 0x000fe2000001ff00 */
[----:B------:R-:W-:Y:S01]  /*1d90*/  @!P2 IMAD.MOV.U32 R14, RZ, RZ, R2 ;  /* 0x000000ffff0ea224 */ /* 0x000fe200078e0002 */
[----:B------:R-:W-:Y:S01]  /*1da0*/  @!PT LDS RZ, [RZ] ;  /* 0x00000000fffff984 */ /* 0x000fe20000000800 */
[----:B------:R-:W-:Y:S01]  /*1db0*/  @!PT LDS RZ, [RZ] ;  /* 0x00000000fffff984 */ /* 0x000fe20000000800 */
[----:B------:R-:W-:Y:S01]  /*1dc0*/  @!PT LDS RZ, [RZ] ;  /* 0x00000000fffff984 */ /* 0x000fe20000000800 */
[----:B------:R-:W-:Y:S01]  /*1dd0*/  @!P1 LDGSTS.E.BYPASS.LTC128B.128 [R201+0xc000], desc[UR16][R198.64] ;  /* 0x0c000000c6c99fae */ /* 0x000fe2000b901d50 */
[----:B------:R-:W-:Y:S01]  /*1de0*/  @!P2 IMAD.MOV.U32 R15, RZ, RZ, R5 ;  /* 0x000000ffff0fa224 */ /* 0x000fe200078e0005 */
[----:B------:R-:W-:Y:S01]  /*1df0*/  CS2R R144, SRZ ;  /* 0x0000000000907805 */ /* 0x000fe2000001ff00 */
[--C-:B------:R-:W-:Y:S01]  /*1e00*/  @!P3 IMAD.MOV.U32 R2, RZ, RZ, R8.reuse ;  /* 0x000000ffff02b224 */ /* 0x100fe200078e0008 */
[----:B------:R-:W-:Y:S01]  /*1e10*/  @!P1 LDGSTS.E.BYPASS.LTC128B.128 [R201+0xe000], desc[UR16][R198.64+0x80] ;  /* 0x0e000080c6c99fae */ /* 0x000fe2000b901d50 */
[----:B------:R-:W-:Y:S01]  /*1e20*/  @!P2 IMAD.MOV.U32 R16, RZ, RZ, R8 ;  /* 0x000000ffff10a224 */ /* 0x000fe200078e0008 */
[----:B------:R-:W-:Y:S01]  /*1e30*/  CS2R R138, SRZ ;  /* 0x00000000008a7805 */ /* 0x000fe2000001ff00 */
[----:B------:R-:W1:Y:S01]  /*1e40*/  @!P3 LDC.64 R8, c[0x0][0x218] ;  /* 0x00008600ff08bb82 */ /* 0x000e620000000a00 */
[----:B------:R-:W-:Y:S01]  /*1e50*/  @!P2 IMAD.MOV.U32 R17, RZ, RZ, R3 ;  /* 0x000000ffff11a224 */ /* 0x000fe200078e0003 */
[----:B------:R-:W-:Y:S01]  /*1e60*/  @!P1 LDGSTS.E.BYPASS.LTC128B.128 [R201+0x10000], desc[UR16][R198.64+0x100] ;  /* 0x10000100c6c99fae */ /* 0x000fe2000b901d50 */
[----:B------:R-:W-:Y:S01]  /*1e70*/  @!P3 IMAD R0, R41, R20, RZ ;  /* 0x000000142900b224 */ /* 0x000fe200078e02ff */
[----:B------:R-:W-:Y:S01]  /*1e80*/  CS2R R136, SRZ ;  /* 0x0000000000887805 */ /* 0x000fe2000001ff00 */
[----:B------:R-:W-:Y:S01]  /*1e90*/  @!P2 IMAD.WIDE.U32 R14, R12, R18, R14 ;  /* 0x000000120c0ea225 */ /* 0x000fe200078e000e */
[----:B------:R4:W-:Y:S01]  /*1ea0*/  @P4 STS.128 [R201+0xd000], RZ ;  /* 0x00d000ffc9004388 */ /* 0x0009e20000000c00 */
[----:B------:R-:W-:-:S02]  /*1eb0*/  CS2R R134, SRZ ;  /* 0x0000000000867805 */ /* 0x000fc4000001ff00 */
[----:B------:R-:W-:Y:S01]  /*1ec0*/  CS2R R132, SRZ ;  /* 0x0000000000847805 */ /* 0x000fe2000001ff00 */
[C---:B------:R-:W-:Y:S01]  /*1ed0*/  @!P3 IMAD.WIDE.U32 R4, R220.reuse, R18, R4 ;  /* 0x00000012dc04b225 */ /* 0x040fe200078e0004 */
[----:B------:R4:W-:Y:S01]  /*1ee0*/  @P4 STS.128 [R201+0xf000], RZ ;  /* 0x00f000ffc9004388 */ /* 0x0009e20000000c00 */
[----:B------:R-:W2:Y:S01]  /*1ef0*/  @!P2 LDC.64 R18, c[0x0][0x218] ;  /* 0x00008600ff12ab82 */ /* 0x000ea20000000a00 */
[----:B------:R-:W-:Y:S01]  /*1f00*/  CS2R R126, SRZ ;  /* 0x00000000007e7805 */ /* 0x000fe2000001ff00 */
[-C--:B------:R-:W-:Y:S01]  /*1f10*/  @!P2 IMAD.WIDE.U32 R16, R13, R20.reuse, R16 ;  /* 0x000000140d10a225 */ /* 0x080fe200078e0010 */
[----:B------:R4:W-:Y:S01]  /*1f20*/  @P4 STS.128 [R201+0x11000], RZ ;  /* 0x011000ffc9004388 */ /* 0x0009e20000000c00 */
[----:B------:R-:W-:Y:S02]  /*1f30*/  CS2R R124, SRZ ;  /* 0x00000000007c7805 */ /* 0x000fe4000001ff00 */
[----:B------:R-:W-:Y:S01]  /*1f40*/  CS2R R130, SRZ ;  /* 0x0000000000827805 */ /* 0x000fe2000001ff00 */
[C---:B------:R-:W-:Y:S01]  /*1f50*/  @!P3 IMAD R28, R220.reuse, R21, R0 ;  /* 0x00000015dc1cb224 */ /* 0x040fe200078e0200 */
[----:B------:R-:W-:Y:S01]  /*1f60*/  @!PT LDS RZ, [RZ] ;  /* 0x00000000fffff984 */ /* 0x000fe20000000800 */
[----:B------:R-:W-:Y:S01]  /*1f70*/  @!PT LDS RZ, [RZ] ;  /* 0x00000000fffff984 */ /* 0x000fe20000000800 */
[----:B------:R-:W-:Y:S01]  /*1f80*/  @!PT LDS RZ, [RZ] ;  /* 0x00000000fffff984 */ /* 0x000fe20000000800 */
[----:B------:R-:W-:Y:S01]  /*1f90*/  @!P4 LDGSTS.E.BYPASS.LTC128B.128 [R201+0xd000], desc[UR16][R6.64] ;  /* 0x0d00000006c9cfae */ /* 0x000fe2000b901d50 */
[----:B------:R-:W-:Y:S01]  /*1fa0*/  @!P3 IMAD.WIDE.U32 R12, R220, R20, R2 ;  /* 0x00000014dc0cb225 */ /* 0x000fe200078e0002 */
[----:B------:R-:W-:Y:S01]  /*1fb0*/  CS2R R128, SRZ ;  /* 0x0000000000807805 */ /* 0x000fe2000001ff00 */
[----:B------:R-:W4:Y:S01]  /*1fc0*/  @!P3 LDC.64 R20, c[0x0][0x220] ;  /* 0x00008800ff14bb82 */ /* 0x000f220000000a00 */
[----:B------:R-:W-:Y:S01]  /*1fd0*/  @!P4 LDGSTS.E.BYPASS.LTC128B.128 [R201+0xf000], desc[UR16][R6.64+0x80] ;  /* 0x0f00008006c9cfae */ /* 0x000fe2000b901d50 */
[----:B------:R-:W-:Y:S01]  /*1fe0*/  VIADD R0, R236, 0x3000 ;  /* 0x00003000ec007836 */ /* 0x000fe20000000000 */
[----:B-1----:R-:W-:Y:S01]  /*1ff0*/  @!P3 LEA R8, P6, R4, R8, 0x1 ;  /* 0x000000080408b211 */ /* 0x002fe200078c08ff */
[----:B------:R-:W-:Y:S01]  /*2000*/  @!P2 IMAD.IADD R2, R15, 0x1, R26 ;  /* 0x000000010f02a824 */ /* 0x000fe200078e021a */
[----:B------:R2:W-:Y:S01]  /*2010*/  @!P4 LDGSTS.E.BYPASS.LTC128B.128 [R201+0x11000], desc[UR16][R6.64+0x100] ;  /* 0x1100010006c9cfae */ /* 0x0005e2000b901d50 */
[----:B------:R-:W-:Y:S01]  /*2020*/  @!P2 IMAD.IADD R3, R17, 0x1, R25 ;  /* 0x000000011103a824 */ /* 0x000fe200078e0219 */
[----:B------:R-:W-:Y:S01]  /*2030*/  SEL R0, R0, R236, !P0 ;  /* 0x000000ec00007207 */ /* 0x000fe20004000000 */
[----:B------:R-:W-:Y:S01]  /*2040*/  IMAD.MOV.U32 R208, RZ, RZ, R36 ;  /* 0x000000ffffd07224 */ /* 0x000fe200078e0024 */
[----:B------:R-:W-:Y:S01]  /*2050*/  CS2R R122, SRZ ;  /* 0x00000000007a7805 */ /* 0x000fe2000001ff00 */
[----:B------:R-:W-:Y:S01]  /*2060*/  IMAD.MOV.U32 R207, RZ, RZ, R37 ;  /* 0x000000ffffcf7224 */ /* 0x000fe200078e0025 */
[----:B------:R-:W-:Y:S01]  /*2070*/  LEA R195, R0, UR5, 0x1 ;  /* 0x0000000500c37c11 */ /* 0x000fe2000f8e08ff */
[----:B------:R-:W-:Y:S01]  /*2080*/  @!P3 IMAD.IADD R0, R5, 0x1, R27 ;  /* 0x000000010500b824 */ /* 0x000fe200078e021b */
[----:B------:R-:W-:-:S02]  /*2090*/  CS2R R120, SRZ ;  /* 0x0000000000787805 */ /* 0x000fc4000001ff00 */
[----:B------:R-:W-:Y:S02]  /*20a0*/  CS2R R118, SRZ ;  /* 0x0000000000767805 */ /* 0x000fe4000001ff00 */
[----:B------:R-:W-:Y:S01]  /*20b0*/  CS2R R116, SRZ ;  /* 0x0000000000747805 */ /* 0x000fe2000001ff00 */
[----:B------:R1:W-:Y:S01]  /*20c0*/  @P1 STS [R195], RZ ;  /* 0x000000ffc3001388 */ /* 0x0003e20000000800 */
[----:B------:R-:W-:Y:S01]  /*20d0*/  @!P3 LEA.HI.X R9, R4, R9, R0, 0x1, P6 ;  /* 0x000000090409b211 */ /* 0x000fe200030f0c00 */
[----:B------:R-:W-:Y:S01]  /*20e0*/  @!P3 IMAD.IADD R0, R13, 0x1, R28 ;  /* 0x000000010d00b824 */ /* 0x000fe200078e021c */
[----:B------:R-:W-:Y:S01]  /*20f0*/  CS2R R110, SRZ ;  /* 0x00000000006e7805 */ /* 0x000fe2000001ff00 */
[----:B------:R1:W-:Y:S01]  /*2100*/  @P1 STS [R195+0x4], RZ ;  /* 0x000004ffc3001388 */ /* 0x0003e20000000800 */
[----:B------:R-:W-:Y:S02]  /*2110*/  CS2R R108, SRZ ;  /* 0x00000000006c7805 */ /* 0x000fe4000001ff00 */
[----:B------:R-:W-:-:S02]  /*2120*/  CS2R R114, SRZ ;  /* 0x0000000000727805 */ /* 0x000fc4000001ff00 */
[----:B------:R-:W-:Y:S01]  /*2130*/  CS2R R112, SRZ ;  /* 0x0000000000707805 */ /* 0x000fe2000001ff00 */
[----:B------:R1:W-:Y:S01]  /*2140*/  @P1 STS [R195+0x8], RZ ;  /* 0x000008ffc3001388 */ /* 0x0003e20000000800 */
[----:B------:R-:W-:Y:S02]  /*2150*/  CS2R R106, SRZ ;  /* 0x00000000006a7805 */ /* 0x000fe4000001ff00 */
[----:B------:R-:W-:Y:S02]  /*2160*/  CS2R R104, SRZ ;  /* 0x0000000000687805 */ /* 0x000fe4000001ff00 */
[----:B------:R-:W-:Y:S01]  /*2170*/  CS2R R102, SRZ ;  /* 0x0000000000667805 */ /* 0x000fe2000001ff00 */
[----:B------:R1:W-:Y:S01]  /*2180*/  @P1 STS [R195+0xc], RZ ;  /* 0x00000cffc3001388 */ /* 0x0003e20000000800 */
[----:B------:R-:W-:Y:S02]  /*2190*/  CS2R R100, SRZ ;  /* 0x0000000000647805 */ /* 0x000fe4000001ff00 */
[----:B------:R-:W-:-:S02]  /*21a0*/  CS2R R62, SRZ ;  /* 0x00000000003e7805 */ /* 0x000fc4000001ff00 */
[----:B------:R-:W-:Y:S01]  /*21b0*/  CS2R R60, SRZ ;  /* 0x00000000003c7805 */ /* 0x000fe2000001ff00 */
[----:B------:R1:W-:Y:S01]  /*21c0*/  @P1 STS [R195+0x2000], RZ ;  /* 0x002000ffc3001388 */ /* 0x0003e20000000800 */
[C---:B--2---:R-:W-:Y:S02]  /*21d0*/  @!P2 LEA R6, P5, R14.reuse, R18, 0x1 ;  /* 0x000000120e06a211 */ /* 0x044fe400078a08ff */
[----:B------:R-:W-:Y:S02]  /*21e0*/  CS2R R66, SRZ ;  /* 0x0000000000427805 */ /* 0x000fe4000001ff00 */
[----:B------:R-:W-:Y:S01]  /*21f0*/  CS2R R64, SRZ ;  /* 0x0000000000407805 */ /* 0x000fe2000001ff00 */
[----:B------:R1:W-:Y:S01]  /*2200*/  @P1 STS [R195+0x2004], RZ ;  /* 0x002004ffc3001388 */ /* 0x0003e20000000800 */
[----:B------:R-:W-:Y:S02]  /*2210*/  @!P2 LEA.HI.X R7, R14, R19, R2, 0x1, P5 ;  /* 0x000000130e07a211 */ /* 0x000fe400028f0c02 */
        /* <DEDUP_REMOVED lines=16> */
[----:B------:R-:W-:Y:S01]  /*2320*/  CS2R R32, SRZ ;  /* 0x0000000000207805 */ /* 0x000fe2000001ff00 */
[----:B------:R-:W-:Y:S01]  /*2330*/  ULDC.U8 UR7, c[0x0][0x388] ;  /* 0x0000e20000077ab9 */ /* 0x000fe20000000000 */
[----:B------:R1:W-:Y:S01]  /*2340*/  @P1 STS [R195+0x4008], RZ ;  /* 0x004008ffc3001388 */ /* 0x0003e20000000800 */
[----:B------:R-:W-:-:S03]  /*2350*/  ULDC UR6, c[0x0][0x2ec] ;  /* 0x0000bb0000067ab9 */ /* 0x000fc60000000800 */
[----:B------:R1:W-:Y:S04]  /*2360*/  @P1 STS [R195+0x400c], RZ ;  /* 0x00400cffc3001388 */ /* 0x0003e80000000800 */
[----:B------:R-:W-:Y:S01]  /*2370*/  @!PT LDS RZ, [RZ] ;  /* 0x00000000fffff984 */ /* 0x000fe20000000800 */
[----:B------:R-:W-:Y:S01]  /*2380*/  @!PT LDS RZ, [RZ] ;  /* 0x00000000fffff984 */ /* 0x000fe20000000800 */
[----:B------:R-:W-:Y:S01]  /*2390*/  @!PT LDS RZ, [RZ] ;  /* 0x00000000fffff984 */ /* 0x000fe20000000800 */
[----:B------:R-:W-:Y:S04]  /*23a0*/  @!P1 LDGSTS.E.BYPASS.LTC128B.128 [R195], desc[UR16][R196.64] ;  /* 0x00000000c4c39fae */ /* 0x000fe8000b901d50 */
[----:B------:R-:W-:Y:S04]  /*23b0*/  @!P1 LDGSTS.E.BYPASS.LTC128B.128 [R195+0x2000], desc[UR16][R196.64+0x80] ;  /* 0x02000080c4c39fae */ /* 0x000fe8000b901d50 */
[----:B------:R-:W-:Y:S01]  /*23c0*/  @!P1 LDGSTS.E.BYPASS.LTC128B.128 [R195+0x4000], desc[UR16][R196.64+0x100] ;  /* 0x04000100c4c39fae */ /* 0x000fe2000b901d50 */
[----:B---3--:R-:W-:-:S03]  /*23d0*/  @!P2 LEA R2, P1, R16, R22, 0x1 ;  /* 0x000000161002a211 */ /* 0x008fc600078208ff */
[----:B------:R1:W-:Y:S01]  /*23e0*/  @P4 STS [R195+0x1000], RZ ;  /* 0x001000ffc3004388 */ /* 0x0003e20000000800 */
[----:B------:R-:W-:-:S03]  /*23f0*/  @!P2 LEA.HI.X R3, R16, R23, R3, 0x1, P1 ;  /* 0x000000171003a211 */ /* 0x000fc600008f0c03 */
        /* <DEDUP_REMOVED lines=27> */
[----:B------:R-:W-:Y:S04]  /*25b0*/  @!P3 LDGSTS.E.BYPASS.LTC128B.128 [R201+0x16000], desc[UR16][R8.64+0x100] ;  /* 0x1600010008c9bfae */ /* 0x000fe8000b901d50 */
        /* <DEDUP_REMOVED lines=27> */
[----:B------:R-:W-:-:S03]  /*2770*/  ISETP.GE.AND P2, PT, R213, R24, PT ;  /* 0x00000018d500720c */ /* 0x000fc60003f46270 */
[----:B------:R-:W0:Y:S04]  /*2780*/  LDGDEPBAR ;  /* 0x00000000000079af */ /* 0x000e280000000000 */
[----:B------:R-:W3:Y:S04]  /*2790*/  LDG.E.64 R4, desc[UR16][R218.64+0x8] ;  /* 0x00000810da047981 */ /* 0x000ee8000c1e1b00 */
[----:B------:R-:W4:Y:S01]  /*27a0*/  LDG.E.64 R218, desc[UR16][R218.64] ;  /* 0x00000010dada7981 */ /* 0x000f22000c1e1b00 */
[C---:B------:R-:W-:Y:S02]  /*27b0*/  VIADD R0, R213.reuse, 0x8 ;  /* 0x00000008d5007836 */ /* 0x040fe40000000000 */
[----:B--2---:R-:W-:-:S03]  /*27c0*/  IMAD.WIDE R2, R213, 0x4, R204 ;  /* 0x00000004d5027825 */ /* 0x004fc600078e02cc */
[----:B------:R-:W-:Y:S02]  /*27d0*/  ISETP.GE.AND P1, PT, R0, R24, PT ;  /* 0x000000180000720c */ /* 0x000fe40003f26270 */
[----:B------:R-:W5:Y:S01]  /*27e0*/  @!P2 LDG.E R203, desc[UR16][R2.64] ;  /* 0x0000001002cba981 */ /* 0x000f62000c1e1900 */
[----:B------:R-:W-:-:S10]  /*27f0*/  IMAD R0, R234, R40, R249 ;  /* 0x00000028ea007224 */ /* 0x000fd400078e02f9 */
[----:B------:R2:W5:Y:S01]  /*2800*/  @!P1 LDG.E R206, desc[UR16][R2.64+0x20] ;  /* 0x0000201002ce9981 */ /* 0x000562000c1e1900 */
[----:B------:R-:W-:Y:S01]  /*2810*/  IMAD.SHL.U32 R0, R0, 0x20, RZ ;  /* 0x0000002000007824 */ /* 0x000fe200078e00ff */
[----:B------:R-:W-:Y:S02]  /*2820*/  SHF.R.S32.HI R6, RZ, 0x1f, R233 ;  /* 0x0000001fff067819 */ /* 0x000fe400000114e9 */
[----:B------:R-:W-:Y:S02]  /*2830*/  CS2R R40, SRZ ;  /* 0x0000000000287805 */ /* 0x000fe4000001ff00 */
[----:B------:R-:W-:Y:S02]  /*2840*/  SEL R183, R183, R190, !P0 ;  /* 0x000000beb7b77207 */ /* 0x000fe40004000000 */
[----:B------:R-:W-:Y:S02]  /*2850*/  CS2R R36, SRZ ;  /* 0x0000000000247805 */ /* 0x000fe4000001ff00 */
[----:B------:R-:W-:-:S02]  /*2860*/  SEL R176, R176, R191, !P0 ;  /* 0x000000bfb0b07207 */ /* 0x000fc40004000000 */
[----:B------:R-:W-:Y:S02]  /*2870*/  CS2R R28, SRZ ;  /* 0x00000000001c7805 */ /* 0x000fe4000001ff00 */
[----:B------:R-:W-:Y:S02]  /*2880*/  CS2R R26, SRZ ;  /* 0x00000000001a7805 */ /* 0x000fe4000001ff00 */
[----:B------:R-:W-:Y:S02]  /*2890*/  CS2R R24, SRZ ;  /* 0x0000000000187805 */ /* 0x000fe4000001ff00 */
[----:B------:R-:W-:Y:S02]  /*28a0*/  CS2R R22, SRZ ;  /* 0x0000000000167805 */ /* 0x000fe4000001ff00 */
[----:B------:R-:W-:Y:S02]  /*28b0*/  CS2R R20, SRZ ;  /* 0x0000000000147805 */ /* 0x000fe4000001ff00 */
[----:B------:R-:W-:-:S02]  /*28c0*/  LEA R183, R183, UR5, 0x1 ;  /* 0x00000005b7b77c11 */ /* 0x000fc4000f8e08ff */
[----:B------:R-:W-:Y:S01]  /*28d0*/  LEA R176, R176, UR5, 0x1 ;  /* 0x00000005b0b07c11 */ /* 0x000fe2000f8e08ff */
[----:B--2---:R-:W-:Y:S01]  /*28e0*/  VIADD R3, R226, 0x40 ;  /* 0x00000040e2037836 */ /* 0x004fe20000000000 */
[----:B------:R-:W-:-:S04]  /*28f0*/  SHF.R.S32.HI R2, RZ, 0x1f, R0 ;  /* 0x0000001fff027819 */ /* 0x000fc80000011400 */
[----:B------:R-:W-:Y:S02]  /*2900*/  ISETP.GE.AND P3, PT, R3, R200, PT ;  /* 0x000000c80300720c */ /* 0x000fe40003f66270 */
[----:B---3--:R-:W-:-:S11]  /*2910*/  IADD3 R214, P2, P1, R0, R4, R233 ;  /* 0x0000000400d67210 */ /* 0x008fd6000795e0e9 */
[----:B------:R-:W2:Y:S01]  /*2920*/  @P3 S2R R0, SR_TID.X ;  /* 0x0000000000003919 */ /* 0x000ea20000002100 */
[----:B------:R-:W-:Y:S01]  /*2930*/  IADD3.X R224, R2, R5, R6, P2, P1 ;  /* 0x0000000502e07210 */ /* 0x000fe200017e2406 */
[----:B------:R-:W-:Y:S01]  /*2940*/  IMAD.WIDE.U32 R214, R214, -0x2daee0ad, RZ ;  /* 0xd2511f53d6d67825 */ /* 0x000fe200078e00ff */
[----:B------:R-:W-:-:S05]  /*2950*/  R2P PR, R252, 0x6 ;  /* 0x00000006fc007804 */ /* 0x000fca0000000000 */
[----:B------:R-:W-:Y:S02]  /*2960*/  SEL R185, R185, 0xffffffe0, !P1 ;  /* 0xffffffe0b9b97807 */ /* 0x000fe40004800000 */
[----:B------:R-:W-:-:S03]  /*2970*/  SEL R184, R184, 0xffffffc0, !P2 ;  /* 0xffffffc0b8b87807 */ /* 0x000fc60005000000 */
[C---:B------:R-:W-:Y:S02]  /*2980*/  IMAD.IADD R187, R186.reuse, 0x1, R185 ;  /* 0x00000001babb7824 */ /* 0x040fe400078e02b9 */
[----:B------:R-:W-:Y:S02]  /*2990*/  IMAD.IADD R188, R186, 0x1, R184 ;  /* 0x00000001babc7824 */ /* 0x000fe400078e02b8 */
[----:B------:R-:W-:Y:S02]  /*29a0*/  IMAD.IADD R189, R184, 0x1, R187 ;  /* 0x00000001b8bd7824 */ /* 0x000fe400078e02bb */
[C---:B----4-:R-:W-:Y:S02]  /*29b0*/  VIADD R248, R218.reuse, 0x9e3779b9 ;  /* 0x9e3779b9daf87836 */ /* 0x050fe40000000000 */
[----:B------:R-:W-:Y:S02]  /*29c0*/  VIADD R247, R219, 0xbb67ae85 ;  /* 0xbb67ae85dbf77836 */ /* 0x000fe40000000000 */
[----:B------:R-:W-:-:S02]  /*29d0*/  VIADD R246, R218, 0x3c6ef372 ;  /* 0x3c6ef372daf67836 */ /* 0x000fc40000000000 */
[C---:B------:R-:W-:Y:S02]  /*29e0*/  VIADD R245, R219.reuse, 0x76cf5d0a ;  /* 0x76cf5d0adbf57836 */ /* 0x040fe40000000000 */
[----:B------:R-:W-:Y:S02]  /*29f0*/  VIADD R244, R218, 0xdaa66d2b ;  /* 0xdaa66d2bdaf47836 */ /* 0x000fe40000000000 */
[----:B--2---:R-:W-:Y:S02]  /*2a00*/  @P3 IMAD.SHL.U32 R0, R0, 0x2, RZ ;  /* 0x0000000200003824 */ /* 0x004fe400078e00ff */
[C---:B------:R-:W-:Y:S02]  /*2a10*/  VIADD R243, R219.reuse, 0x32370b8f ;  /* 0x32370b8fdbf37836 */ /* 0x040fe40000000000 */
[----:B------:R-:W-:Y:S01]  /*2a20*/  VIADD R242, R218, 0x78dde6e4 ;  /* 0x78dde6e4daf27836 */ /* 0x000fe20000000000 */
[----:B------:R-:W-:Y:S01]  /*2a30*/  @P3 LOP3.LUT R223, R68, 0x6, R0, 0xf8, !PT ;  /* 0x0000000644df3812 */ /* 0x000fe200078ef800 */
[----:B------:R-:W-:-:S02]  /*2a40*/  VIADD R241, R219, 0xed9eba14 ;  /* 0xed9eba14dbf17836 */ /* 0x000fc40000000000 */
[C---:B------:R-:W-:Y:S02]  /*2a50*/  VIADD R240, R218.reuse, 0x1715609d ;  /* 0x1715609ddaf07836 */ /* 0x040fe40000000000 */
[C---:B------:R-:W-:Y:S02]  /*2a60*/  VIADD R239, R219.reuse, 0xa9066899 ;  /* 0xa9066899dbef7836 */ /* 0x040fe40000000000 */
[----:B------:R-:W-:Y:S02]  /*2a70*/  VIADD R238, R218, 0xb54cda56 ;  /* 0xb54cda56daee7836 */ /* 0x000fe40000000000 */
[----:B-1----:R-:W-:-:S07]  /*2a80*/  VIADD R237, R219, 0x646e171e ;  /* 0x646e171edbed7836 */ /* 0x002fce0000000000 */
.L_x_1248:
[----:B------:R-:W0:Y:S01]  /*2a90*/  LDGDEPBAR ;  /* 0x00000000000079af */ /* 0x000e220000000000 */
[----:B------:R-:W-:Y:S01]  /*2aa0*/  IMAD.IADD R0, R183, 0x1, R185 ;  /* 0x00000001b7007824 */ /* 0x000fe200078e02b9 */
[----:B-----5:R-:W-:Y:S01]  /*2ab0*/  FSETP.NEU.FTZ.AND P0, PT, R203, -INF , PT ;  /* 0xff800000cb00780b */ /* 0x020fe20003f1d000 */
[--C-:B------:R-:W-:Y:S01]  /*2ac0*/  IMAD.IADD R2, R183, 0x1, R184.reuse ;  /* 0x00000001b7027824 */ /* 0x100fe200078e02b8 */
[----:B------:R-:W-:Y:S01]  /*2ad0*/  FSETP.NEU.FTZ.AND P1, PT, R206, -INF , PT ;  /* 0xff800000ce00780b */ /* 0x000fe20003f3d000 */
[----:B------:R-:W-:Y:S01]  /*2ae0*/  IMAD.IADD R3, R0, 0x1, R184 ;  /* 0x0000000100037824 */ /* 0x000fe200078e02b8 */
        /* <DEDUP_REMOVED lines=65> */
[----:B------:R-:W-:Y:S04]  /*2f00*/  LDSM.16.M88.4 R80, [R2+0x4000] ;  /* 0x004000000250783b */ /* 0x000fe80000000200 */
[----:B--2---:R-:W-:Y:S01]  /*2f10*/  @P3 IMAD R0, R216, 0x40, R223 ;  /* 0x00000040d8003824 */ /* 0x004fe200078e02df */
[C---:B------:R-:W-:Y:S01]  /*2f20*/  HMMA.16816.F32 R8, R84.reuse, R90, R8 ;  /* 0x0000005a5408723c */ /* 0x040fe20000001808 */
[----:B------:R-:W2:Y:S03]  /*2f30*/  LDSM.16.M88.4 R88, [R180+0x16000] ;  /* 0x01600000b458783b */ /* 0x000ea60000000200 */
[----:B------:R-:W-:Y:S02]  /*2f40*/  @P3 ISETP.GE.AND P5, PT, R0, R200, PT ;  /* 0x000000c80000320c */ /* 0x000fe40003fa6270 */
[C---:B-1----:R-:W-:Y:S06]  /*2f50*/  HMMA.16816.F32 R12, R84.reuse, R68, R12 ;  /* 0x00000044540c723c */ /* 0x042fec000000180c */
[----:B------:R-:W-:Y:S01]  /*2f60*/  HMMA.16816.F32 R16, R84, R70, R16 ;  /* 0x000000465410723c */ /* 0x000fe20000001810 */
[----:B------:R-:W1:Y:S05]  /*2f70*/  LDSM.16.M88.4 R68, [R180+0x16800] ;  /* 0x01680000b444783b */ /* 0x000e6a0000000200 */
[C---:B------:R-:W-:Y:S01]  /*2f80*/  HMMA.16816.F32 R4, R76.reuse, R92, R4 ;  /* 0x0000005c4c04723c */ /* 0x040fe20000001804 */
[----:B------:R4:W-:Y:S05]  /*2f90*/  LDSM.16.M88.4 R84, [R3+0x4000] ;  /* 0x004000000354783b */ /* 0x0009ea0000000200 */
[C---:B------:R-:W-:Y:S01]  /*2fa0*/  HMMA.16816.F32 R8, R76.reuse, R94, R8 ;  /* 0x0000005e4c08723c */ /* 0x040fe20000001808 */
[----:B------:R-:W4:Y:S05]  /*2fb0*/  LDSM.16.M88.4 R92, [R179+0x16000] ;  /* 0x01600000b35c783b */ /* 0x000f2a0000000200 */
[C---:B---3--:R-:W-:Y:S06]  /*2fc0*/  HMMA.16816.F32 R12, R76.reuse, R72, R12 ;  /* 0x000000484c0c723c */ /* 0x048fec000000180c */
[----:B------:R-:W-:Y:S05]  /*2fd0*/  HMMA.16816.F32 R16, R76, R74, R16 ;  /* 0x0000004a4c10723c */ /* 0x000fea0000001810 */
[----:B------:R-:W-:Y:S01]  /*2fe0*/  IMAD R72, R202, 0x4, R227 ;  /* 0x00000004ca487824 */ /* 0x000fe200078e02e3 */
[C---:B--2---:R-:W-:Y:S05]  /*2ff0*/  HMMA.16816.F32 R4, R80.reuse, R88, R4 ;  /* 0x000000585004723c */ /* 0x044fea0000001804 */
[----:B------:R-:W-:Y:S01]  /*3000*/  IMAD.WIDE.U32 R72, R72, -0x326172a9, RZ ;  /* 0xcd9e8d5748487825 */ /* 0x000fe200078e00ff */
[C---:B------:R-:W-:Y:S05]  /*3010*/  HMMA.16816.F32 R8, R80.reuse, R90, R8 ;  /* 0x0000005a5008723c */ /* 0x040fea0000001808 */
[----:B------:R-:W-:Y:S01]  /*3020*/  LOP3.LUT R2, R73, R224, R218, 0x96, !PT ;  /* 0x000000e049027212 */ /* 0x000fe200078e96da */
[C---:B-1----:R-:W-:Y:S05]  /*3030*/  HMMA.16816.F32 R12, R80.reuse, R68, R12 ;  /* 0x00000044500c723c */ /* 0x042fea000000180c */
[----:B----4-:R-:W-:Y:S01]  /*3040*/  IMAD.WIDE.U32 R2, R2, -0x2daee0ad, RZ ;  /* 0xd2511f5302027825 */ /* 0x010fe200078e00ff */
[----:B------:R-:W-:Y:S05]  /*3050*/  HMMA.16816.F32 R16, R80, R70, R16 ;  /* 0x000000465010723c */ /* 0x000fea0000001810 */
[----:B------:R-:W-:Y:S01]  /*3060*/  IMAD R68, R216, 0x2, R228 ;  /* 0x00000002d8447824 */ /* 0x000fe200078e02e4 */
[C---:B------:R-:W-:Y:S05]  /*3070*/  HMMA.16816.F32 R4, R84.reuse, R92, R4 ;  /* 0x0000005c5404723c */ /* 0x040fea0000001804 */
[----:B------:R-:W-:Y:S01]  /*3080*/  LOP3.LUT R68, R215, R219, R68, 0x96, !PT ;  /* 0x000000dbd7447212 */ /* 0x000fe200078e9644 */
[C---:B------:R-:W-:Y:S05]  /*3090*/  HMMA.16816.F32 R8, R84.reuse, R94, R8 ;  /* 0x0000005e5408723c */ /* 0x040fea0000001808 */
[----:B------:R-:W-:Y:S06]  /*30a0*/  IMAD.WIDE.U32 R68, R68, -0x326172a9, RZ ;  /* 0xcd9e8d5744447825 */ /* 0x000fec00078e00ff */
[----:B------:R-:W-:Y:S02]  /*30b0*/  LOP3.LUT R74, R69, R72, R248, 0x96, !PT ;  /* 0x00000048454a7212 */ /* 0x000fe400078e96f8 */
[----:B------:R-:W-:Y:S01]  /*30c0*/  LOP3.LUT R72, R3, R214, R247, 0x96, !PT ;  /* 0x000000d603487212 */ /* 0x000fe200078e96f7 */
[----:B------:R-:W-:Y:S02]  /*30d0*/  @P3 VIADD R3, R0, 0x1 ;  /* 0x0000000100033836 */ /* 0x000fe40000000000 */
[----:B------:R-:W-:Y:S03]  /*30e0*/  IMAD.WIDE.U32 R74, R74, -0x2daee0ad, RZ ;  /* 0xd2511f534a4a7825 */ /* 0x000fe600078e00ff */
[----:B------:R-:W-:Y:S01]  /*30f0*/  @P3 ISETP.GE.AND P2, PT, R3, R200, PT ;  /* 0x000000c80300320c */ /* 0x000fe20003f46270 */
[----:B------:R-:W-:Y:S01]  /*3100*/  FMUL.FTZ R3, R203, 1.4426950216293334961 ;  /* 0x3fb8aa3bcb037820 */ /* 0x000fe20000410000 */
[----:B------:R-:W-:Y:S01]  /*3110*/  IMAD.WIDE.U32 R72, R72, -0x326172a9, RZ ;  /* 0xcd9e8d5748487825 */ /* 0x000fe200078e00ff */
[----:B------:R-:W-:Y:S02]  /*3120*/  @P3 FSEL R4, R4, -INF , !P5 ;  /* 0xff80000004043808 */ /* 0x000fe40006800000 */
[----:B------:R-:W-:Y:S01]  /*3130*/  LOP3.LUT R78, R75, R2, R245, 0x96, !PT ;  /* 0x000000024b4e7212 */ /* 0x000fe200078e96f5 */
[----:B------:R-:W-:Y:S01]  /*3140*/  @P3 VIADD R2, R0, 0x8 ;  /* 0x0000000800023836 */ /* 0x000fe20000000000 */
[----:B------:R-:W-:Y:S02]  /*3150*/  FSEL R3, R3, RZ, P0 ;  /* 0x000000ff03037208 */ /* 0x000fe40000000000 */
[----:B------:R-:W-:Y:S01]  /*3160*/  LOP3.LUT R76, R73, R68, R246, 0x96, !PT ;  /* 0x00000044494c7212 */ /* 0x000fe200078e96f6 */
[----:B------:R-:W-:Y:S01]  /*3170*/  IMAD.WIDE.U32 R78, R78, -0x326172a9, RZ ;  /* 0xcd9e8d574e4e7825 */ /* 0x000fe200078e00ff */
[----:B------:R-:W1:Y:S01]  /*3180*/  LDSM.16.M88.4 R68, [R179+0x16800] ;  /* 0x01680000b344783b */ /* 0x000e620000000200 */
[----:B------:R-:W-:Y:S02]  /*3190*/  @P3 ISETP.GE.AND P0, PT, R2, R200, PT ;  /* 0x000000c80200320c */ /* 0x000fe40003f06270 */
[--C-:B------:R-:W-:Y:S01]  /*31a0*/  FFMA.FTZ R4, R4, UR6, -R3.reuse ;  /* 0x0000000604047c23 */ /* 0x100fe20008010803 */
[----:B------:R-:W-:Y:S01]  /*31b0*/  @P3 FSEL R5, R5, -INF , !P2 ;  /* 0xff80000005053808 */ /* 0x000fe20005000000 */
[----:B------:R-:W-:Y:S01]  /*31c0*/  FMUL.FTZ R2, R206, 1.4426950216293334961 ;  /* 0x3fb8aa3bce027820 */ /* 0x000fe20000410000 */
[----:B------:R-:W-:Y:S01]  /*31d0*/  @P3 FSEL R6, R6, -INF , !P5 ;  /* 0xff80000006063808 */ /* 0x000fe20006800000 */
[----:B------:R2:W3:Y:S01]  /*31e0*/  MUFU.EX2 R164, R4 ;  /* 0x0000000400a47308 */ /* 0x0004e20000000800 */
[----:B------:R-:W-:Y:S02]  /*31f0*/  @P3 VIADD R73, R0, 0x9 ;  /* 0x0000000900493836 */ /* 0x000fe40000000000 */
[----:B------:R-:W-:Y:S01]  /*3200*/  FFMA.FTZ R5, R5, UR6, -R3 ;  /* 0x0000000605057c23 */ /* 0x000fe20008010803 */
[----:B------:R-:W-:Y:S01]  /*3210*/  FSEL R2, R2, RZ, P1 ;  /* 0x000000ff02027208 */ /* 0x000fe20000800000 */
[----:B------:R-:W-:Y:S01]  /*3220*/  IMAD.WIDE.U32 R76, R76, -0x2daee0ad, RZ ;  /* 0xd2511f534c4c7825 */ /* 0x000fe200078e00ff */
[----:B------:R-:W-:Y:S02]  /*3230*/  @P3 FSEL R7, R7, -INF , !P2 ;  /* 0xff80000007073808 */ /* 0x000fe40005000000 */
[----:B------:R-:W-:Y:S02]  /*3240*/  LOP3.LUT R72, R79, R72, R244, 0x96, !PT ;  /* 0x000000484f487212 */ /* 0x000fe400078e96f4 */
[----:B------:R4:W3:Y:S01]  /*3250*/  MUFU.EX2 R163, R5 ;  /* 0x0000000500a37308 */ /* 0x0008e20000000800 */
[--C-:B------:R-:W-:Y:S01]  /*3260*/  FFMA.FTZ R6, R6, UR6, -R2.reuse ;  /* 0x0000000606067c23 */ /* 0x100fe20008010802 */
[----:B------:R-:W-:Y:S01]  /*3270*/  @P3 ISETP.GE.AND P4, PT, R73, R200, PT ;  /* 0x000000c84900320c */ /* 0x000fe20003f86270 */
[----:B------:R-:W-:Y:S01]  /*3280*/  FFMA.FTZ R7, R7, UR6, -R2 ;  /* 0x0000000607077c23 */ /* 0x000fe20008010802 */
[----:B------:R-:W-:Y:S01]  /*3290*/  @P3 FSEL R8, R8, -INF , !P0 ;  /* 0xff80000008083808 */ /* 0x000fe20004000000 */
[----:B------:R-:W-:Y:S01]  /*32a0*/  IMAD.WIDE.U32 R72, R72, -0x2daee0ad, RZ ;  /* 0xd2511f5348487825 */ /* 0x000fe200078e00ff */
[----:B------:R-:W-:Y:S04]  /*32b0*/  LOP3.LUT R75, R77, R74, R243, 0x96, !PT ;  /* 0x0000004a4d4b7212 */ /* 0x000fe800078e96f3 */
[----:B------:R3:W3:Y:S01]  /*32c0*/  MUFU.EX2 R166, R6 ;  /* 0x0000000600a67308 */ /* 0x0006e20000000800 */
[----:B--2---:R-:W-:Y:S02]  /*32d0*/  @P3 VIADD R4, R0, 0x10 ;  /* 0x0000001000043836 */ /* 0x004fe40000000000 */
[----:B------:R-:W-:Y:S01]  /*32e0*/  FFMA.FTZ R8, R8, UR6, -R3 ;  /* 0x0000000608087c23 */ /* 0x000fe20008010803 */
[----:B------:R-:W-:Y:S01]  /*32f0*/  LOP3.LUT R74, R73, R76, R241, 0x96, !PT ;  /* 0x0000004c494a7212 */ /* 0x000fe200078e96f1 */
[----:B------:R-:W-:Y:S01]  /*3300*/  @P3 VIADD R73, R0, 0x11 ;  /* 0x0000001100493836 */ /* 0x000fe20000000000 */
[----:B------:R-:W-:Y:S02]  /*3310*/  @P3 FSEL R9, R9, -INF , !P4 ;  /* 0xff80000009093808 */ /* 0x000fe40006000000 */
[----:B------:R-:W-:Y:S02]  /*3320*/  @P3 ISETP.GE.AND P1, PT, R4, R200, PT ;  /* 0x000000c80400320c */ /* 0x000fe40003f26270 */
[----:B------:R2:W2:Y:S01]  /*3330*/  MUFU.EX2 R165, R7 ;  /* 0x0000000700a57308 */ /* 0x0004a20000000800 */
[----:B----4-:R-:W-:Y:S01]  /*3340*/  IMAD.WIDE.U32 R4, R75, -0x326172a9, RZ ;  /* 0xcd9e8d574b047825 */ /* 0x010fe200078e00ff */
[----:B------:R-:W-:Y:S03]  /*3350*/  @P3 FSEL R10, R10, -INF , !P0 ;  /* 0xff8000000a0a3808 */ /* 0x000fe60004000000 */
[----:B------:R-:W-:Y:S01]  /*3360*/  FFMA.FTZ R9, R9, UR6, -R3 ;  /* 0x0000000609097c23 */ /* 0x000fe20008010803 */
[----:B------:R-:W-:Y:S01]  /*3370*/  IMAD.WIDE.U32 R74, R74, -0x326172a9, RZ ;  /* 0xcd9e8d574a4a7825 */ /* 0x000fe200078e00ff */
[----:B------:R-:W-:Y:S03]  /*3380*/  LOP3.LUT R5, R5, R78, R242, 0x96, !PT ;  /* 0x0000004e05057212 */ /* 0x000fe600078e96f2 */
[----:B------:R4:W4:Y:S01]  /*3390*/  MUFU.EX2 R160, R8 ;  /* 0x0000000800a07308 */ /* 0x0009220000000800 */
[----:B------:R-:W-:Y:S01]  /*33a0*/  FFMA.FTZ R10, R10, UR6, -R2 ;  /* 0x000000060a0a7c23 */ /* 0x000fe20008010802 */
[C---:B-1----:R-:W-:Y:S03]  /*33b0*/  HMMA.16816.F32 R12, R84.reuse, R68, R12 ;  /* 0x00000044540c723c */ /* 0x042fe6000000180c */
[----:B------:R-:W-:Y:S01]  /*33c0*/  @P3 ISETP.GE.AND P6, PT, R73, R200, PT ;  /* 0x000000c84900320c */ /* 0x000fe20003fc6270 */
[----:B---3--:R-:W-:Y:S01]  /*33d0*/  @P3 VIADD R6, R0, 0x18 ;  /* 0x0000001800063836 */ /* 0x008fe20000000000 */
[----:B------:R-:W-:Y:S01]  /*33e0*/  LOP3.LUT R73, R75, R4, R240, 0x96, !PT ;  /* 0x000000044b497212 */ /* 0x000fe200078e96f0 */
[----:B------:R-:W-:Y:S02]  /*33f0*/  HMMA.16816.F32 R16, R84, R70, R16 ;  /* 0x000000465410723c */ /* 0x000fe40000001810 */
[----:B------:R1:W3:Y:S01]  /*3400*/  MUFU.EX2 R159, R9 ;  /* 0x00000009009f7308 */ /* 0x0002e20000000800 */
[----:B------:R-:W-:Y:S02]  /*3410*/  @P3 ISETP.GE.AND P2, PT, R6, R200, PT ;  /* 0x000000c80600320c */ /* 0x000fe40003f46270 */
[----:B------:R-:W-:Y:S01]  /*3420*/  IMAD.WIDE.U32 R4, R5, -0x2daee0ad, RZ ;  /* 0xd2511f5305047825 */ /* 0x000fe200078e00ff */
[----:B------:R-:W-:Y:S06]  /*3430*/  @P3 FSEL R11, R11, -INF , !P4 ;  /* 0xff8000000b0b3808 */ /* 0x000fec0006000000 */
[----:B------:R3:W3:Y:S01]  /*3440*/  MUFU.EX2 R162, R10 ;  /* 0x0000000a00a27308 */ /* 0x0006e20000000800 */
[----:B--2---:R-:W-:Y:S01]  /*3450*/  IMAD.WIDE.U32 R6, R73, -0x2daee0ad, RZ ;  /* 0xd2511f5349067825 */ /* 0x004fe200078e00ff */
[----:B------:R-:W-:Y:S03]  /*3460*/  LOP3.LUT R5, R5, R72, R239, 0x96, !PT ;  /* 0x0000004805057212 */ /* 0x000fe600078e96ef */
[----:B------:R-:W-:Y:S01]  /*3470*/  FFMA.FTZ R11, R11, UR6, -R2 ;  /* 0x000000060b0b7c23 */ /* 0x000fe20008010802 */
[----:B------:R-:W-:Y:S01]  /*3480*/  @P3 VIADD R0, R0, 0x19 ;  /* 0x0000001900003836 */ /* 0x000fe20000000000 */
[----:B----4-:R-:W-:Y:S01]  /*3490*/  LOP3.LUT R8, R7, R4, R237, 0x96, !PT ;  /* 0x0000000407087212 */ /* 0x010fe200078e96ed */
[----:B------:R-:W-:Y:S01]  /*34a0*/  IMAD.WIDE.U32 R4, R5, -0x326172a9, RZ ;  /* 0xcd9e8d5705047825 */ /* 0x000fe200078e00ff */
[----:B------:R-:W-:Y:S01]  /*34b0*/  LOP3.LUT R69, R6, 0xff, RZ, 0xc0, !PT ;  /* 0x000000ff06457812 */ /* 0x000fe200078ec0ff */
[----:B------:R-:W2:Y:S01]  /*34c0*/  MUFU.EX2 R161, R11 ;  /* 0x0000000b00a17308 */ /* 0x000ea20000000800 */
[----:B------:R-:W-:Y:S02]  /*34d0*/  @P3 ISETP.GE.AND P5, PT, R0, R200, PT ;  /* 0x000000c80000320c */ /* 0x000fe40003fa6270 */
[----:B------:R-:W-:Y:S02]  /*34e0*/  LOP3.LUT R0, R5, R74, R238, 0x96, !PT ;  /* 0x0000004a05007212 */ /* 0x000fe400078e96ee */
[--C-:B------:R-:W-:Y:S02]  /*34f0*/  SHF.R.U32.HI R68, RZ, 0x18, R6.reuse ;  /* 0x00000018ff447819 */ /* 0x100fe40000011606 */
[----:B------:R-:W-:Y:S02]  /*3500*/  LOP3.LUT R73, R6, 0xffff, RZ, 0xc0, !PT ;  /* 0x0000ffff06497812 */ /* 0x000fe400078ec0ff */
[----:B------:R-:W-:Y:S02]  /*3510*/  SHF.R.U32.HI R72, RZ, 0x10, R6 ;  /* 0x00000010ff487819 */ /* 0x000fe40000011606 */
[C---:B-1----:R-:W-:Y:S02]  /*3520*/  LOP3.LUT R9, R4.reuse, 0xff, RZ, 0xc0, !PT ;  /* 0x000000ff04097812 */ /* 0x042fe400078ec0ff */
[--C-:B---3--:R-:W-:Y:S02]  /*3530*/  SHF.R.U32.HI R10, RZ, 0x18, R4.reuse ;  /* 0x00000018ff0a7819 */ /* 0x108fe40000011604 */
[----:B------:R-:W-:Y:S02]  /*3540*/  LOP3.LUT R6, R4, 0xffff, RZ, 0xc0, !PT ;  /* 0x0000ffff04067812 */ /* 0x000fe400078ec0ff */
[----:B------:R-:W-:Y:S02]  /*3550*/  SHF.R.U32.HI R7, RZ, 0x10, R4 ;  /* 0x00000010ff077819 */ /* 0x000fe40000011604 */
[C---:B------:R-:W-:Y:S02]  /*3560*/  LOP3.LUT R4, R0.reuse, 0xffff, RZ, 0xc0, !PT ;  /* 0x0000ffff00047812 */ /* 0x040fe400078ec0ff */
[----:B------:R-:W-:Y:S02]  /*3570*/  LOP3.LUT R5, R0, 0xff, RZ, 0xc0, !PT ;  /* 0x000000ff00057812 */ /* 0x000fe400078ec0ff */
[----:B------:R-:W-:Y:S02]  /*3580*/  SHF.R.U32.HI R4, RZ, 0x8, R4 ;  /* 0x00000008ff047819 */ /* 0x000fe40000011604 */
[----:B------:R-:W-:Y:S02]  /*3590*/  @P3 FSEL R12, R12, -INF , !P1 ;  /* 0xff8000000c0c3808 */ /* 0x000fe40004800000 */
[----:B------:R-:W-:Y:S02]  /*35a0*/  @P3 FSEL R14, R14, -INF , !P1 ;  /* 0xff8000000e0e3808 */ /* 0x000fe40004800000 */
[----:B------:R-:W-:Y:S01]  /*35b0*/  ISETP.LE.U32.AND P1, PT, R5, UR7, PT ;  /* 0x0000000705007c0c */ /* 0x000fe2000bf23070 */
[--C-:B------:R-:W-:Y:S01]  /*35c0*/  FFMA.FTZ R12, R12, UR6, -R3.reuse ;  /* 0x000000060c0c7c23 */ /* 0x100fe20008010803 */
[----:B------:R-:W-:Y:S01]  /*35d0*/  LOP3.LUT R4, R4, 0xffff, RZ, 0xc0, !PT ;  /* 0x0000ffff04047812 */ /* 0x000fe200078ec0ff */
[----:B------:R-:W-:Y:S01]  /*35e0*/  FFMA.FTZ R14, R14, UR6, -R2 ;  /* 0x000000060e0e7c23 */ /* 0x000fe20008010802 */
[----:B------:R-:W-:Y:S01]  /*35f0*/  SHF.R.U32.HI R5, RZ, 0x10, R0 ;  /* 0x00000010ff057819 */ /* 0x000fe20000011600 */
[----:B------:R-:W1:Y:S01]  /*3600*/  MUFU.EX2 R155, R12 ;  /* 0x0000000c009b7308 */ /* 0x000e620000000800 */
[----:B------:R-:W-:Y:S02]  /*3610*/  @P3 FSEL R13, R13, -INF , !P6 ;  /* 0xff8000000d0d3808 */ /* 0x000fe40007000000 */
[----:B------:R-:W-:Y:S02]  /*3620*/  @P3 FSEL R15, R15, -INF , !P6 ;  /* 0xff8000000f0f3808 */ /* 0x000fe40007000000 */
[----:B------:R-:W-:Y:S01]  /*3630*/  ISETP.LE.U32.AND P6, PT, R4, UR7, PT ;  /* 0x0000000704007c0c */ /* 0x000fe2000bfc3070 */
[--C-:B------:R-:W-:Y:S01]  /*3640*/  FFMA.FTZ R13, R13, UR6, -R3.reuse ;  /* 0x000000060d0d7c23 */ /* 0x100fe20008010803 */
[----:B------:R-:W-:Y:S01]  /*3650*/  LOP3.LUT R4, R5, 0xff, RZ, 0xc0, !PT ;  /* 0x000000ff05047812 */ /* 0x000fe200078ec0ff */
[----:B------:R-:W-:Y:S01]  /*3660*/  @!P1 FADD.FTZ R164, -R164, -RZ ;  /* 0x800000ffa4a49221 */ /* 0x000fe20000010100 */
[----:B------:R-:W-:Y:S01]  /*3670*/  @P3 FSEL R16, R16, -INF , !P2 ;  /* 0xff80000010103808 */ /* 0x000fe20005000000 */
[----:B------:R-:W-:Y:S01]  /*3680*/  FFMA.FTZ R15, R15, UR6, -R2 ;  /* 0x000000060f0f7c23 */ /* 0x000fe20008010802 */
[----:B------:R-:W-:Y:S01]  /*3690*/  @P3 FSEL R18, R18, -INF , !P2 ;  /* 0xff80000012123808 */ /* 0x000fe20005000000 */
[----:B------:R-:W3:Y:S01]  /*36a0*/  MUFU.EX2 R154, R13 ;  /* 0x0000000d009a7308 */ /* 0x000ee20000000800 */
[----:B------:R-:W-:Y:S01]  /*36b0*/  ISETP.LE.U32.AND P2, PT, R4, UR7, PT ;  /* 0x0000000704007c0c */ /* 0x000fe2000bf43070 */
[--C-:B------:R-:W-:Y:S01]  /*36c0*/  FFMA.FTZ R16, R16, UR6, -R3.reuse ;  /* 0x0000000610107c23 */ /* 0x100fe20008010803 */
[----:B------:R-:W-:Y:S01]  /*36d0*/  SHF.R.U32.HI R0, RZ, 0x18, R0 ;  /* 0x00000018ff007819 */ /* 0x000fe20000011600 */
[----:B------:R-:W-:Y:S01]  /*36e0*/  FFMA.FTZ R18, R18, UR6, -R2 ;  /* 0x0000000612127c23 */ /* 0x000fe20008010802 */
[----:B------:R-:W-:Y:S01]  /*36f0*/  @P3 FSEL R17, R17, -INF , !P5 ;  /* 0xff80000011113808 */ /* 0x000fe20006800000 */
[----:B------:R-:W-:Y:S01]  /*3700*/  @!P6 FADD.FTZ R163, -R163, -RZ ;  /* 0x800000ffa3a3e221 */ /* 0x000fe20000010100 */
[----:B------:R-:W-:Y:S03]  /*3710*/  @P3 FSEL R19, R19, -INF , !P5 ;  /* 0xff80000013133808 */ /* 0x000fe60006800000 */
[----:B------:R-:W-:Y:S01]  /*3720*/  MUFU.EX2 R158, R14 ;  /* 0x0000000e009e7308 */ /* 0x000fe20000000800 */
[----:B------:R-:W-:Y:S01]  /*3730*/  ISETP.LE.U32.AND P5, PT, R0, UR7, PT ;  /* 0x0000000700007c0c */ /* 0x000fe2000bfa3070 */
[----:B------:R-:W-:Y:S01]  /*3740*/  FFMA.FTZ R3, R17, UR6, -R3 ;  /* 0x0000000611037c23 */ /* 0x000fe20008010803 */
[----:B------:R-:W-:Y:S01]  /*3750*/  SHF.R.U32.HI R0, RZ, 0x8, R6 ;  /* 0x00000008ff007819 */ /* 0x000fe20000011606 */
[----:B------:R-:W-:Y:S01]  /*3760*/  FFMA.FTZ R2, R19, UR6, -R2 ;  /* 0x0000000613027c23 */ /* 0x000fe20008010802 */
[----:B------:R-:W-:Y:S01]  /*3770*/  ISETP.LE.U32.AND P1, PT, R9, UR7, PT ;  /* 0x0000000709007c0c */ /* 0x000fe2000bf23070 */
[----:B------:R-:W-:Y:S01]  /*3780*/  @!P2 FADD.FTZ R166, -R166, -RZ ;  /* 0x800000ffa6a6a221 */ /* 0x000fe20000010100 */
[----:B------:R-:W-:Y:S03]  /*3790*/  LOP3.LUT R0, R0, 0xffff, RZ, 0xc0, !PT ;  /* 0x0000ffff00007812 */ /* 0x000fe600078ec0ff */
[----:B------:R4:W-:Y:S01]  /*37a0*/  MUFU.EX2 R151, R3 ;  /* 0x0000000300977308 */ /* 0x0009e20000000800 */
[----:B------:R-:W-:Y:S02]  /*37b0*/  LOP3.LUT R4, R7, 0xff, RZ, 0xc0, !PT ;  /* 0x000000ff07047812 */ /* 0x000fe400078ec0ff */
[----:B------:R-:W-:Y:S02]  /*37c0*/  ISETP.LE.U32.AND P2, PT, R0, UR7, PT ;  /* 0x0000000700007c0c */ /* 0x000fe4000bf43070 */
[----:B------:R-:W-:Y:S01]  /*37d0*/  LOP3.LUT R0, R8, 0xffff, RZ, 0xc0, !PT ;  /* 0x0000ffff08007812 */ /* 0x000fe200078ec0ff */
[----:B------:R-:W-:Y:S01]  /*37e0*/  @!P5 FADD.FTZ R165, -R165, -RZ ;  /* 0x800000ffa5a5d221 */ /* 0x000fe20000010100 */
[----:B------:R-:W-:Y:S03]  /*37f0*/  ISETP.LE.U32.AND P5, PT, R4, UR7, PT ;  /* 0x0000000704007c0c */ /* 0x000fe6000bfa3070 */
[----:B------:R-:W-:Y:S01]  /*3800*/  MUFU.EX2 R153, R2 ;  /* 0x0000000200997308 */ /* 0x000fe20000000800 */
[----:B------:R-:W-:Y:S01]  /*3810*/  LOP3.LUT R4, R8, 0xff, RZ, 0xc0, !PT ;  /* 0x000000ff08047812 */ /* 0x000fe200078ec0ff */
[----:B------:R-:W-:Y:S01]  /*3820*/  @!P1 FADD.FTZ R160, -R160, -RZ ;  /* 0x800000ffa0a09221 */ /* 0x000fe20000010100 */
[----:B------:R-:W-:Y:S02]  /*3830*/  SHF.R.U32.HI R0, RZ, 0x8, R0 ;  /* 0x00000008ff007819 */ /* 0x000fe40000011600 */
[----:B------:R-:W-:Y:S02]  /*3840*/  ISETP.LE.U32.AND P6, PT, R10, UR7, PT ;  /* 0x000000070a007c0c */ /* 0x000fe4000bfc3070 */
[----:B------:R-:W-:Y:S01]  /*3850*/  LOP3.LUT R0, R0, 0xffff, RZ, 0xc0, !PT ;  /* 0x0000ffff00007812 */ /* 0x000fe200078ec0ff */
[----:B------:R-:W-:Y:S01]  /*3860*/  @!P2 FADD.FTZ R159, -R159, -RZ ;  /* 0x800000ff9f9fa221 */ /* 0x000fe20000010100 */
[----:B------:R-:W-:Y:S01]  /*3870*/  ISETP.LE.U32.AND P1, PT, R4, UR7, PT ;  /* 0x0000000704007c0c */ /* 0x000fe2000bf23070 */
[----:B------:R-:W3:Y:S01]  /*3880*/  MUFU.EX2 R157, R15 ;  /* 0x0000000f009d7308 */ /* 0x000ee20000000800 */
[----:B------:R-:W-:Y:S01]  /*3890*/  ISETP.LE.U32.AND P2, PT, R0, UR7, PT ;  /* 0x0000000700007c0c */ /* 0x000fe2000bf43070 */
[----:B------:R-:W-:Y:S01]  /*38a0*/  @!P5 FADD.FTZ R162, -R162, -RZ ;  /* 0x800000ffa2a2d221 */ /* 0x000fe20000010100 */
[--C-:B----4-:R-:W-:Y:S02]  /*38b0*/  SHF.R.U32.HI R3, RZ, 0x18, R8.reuse ;  /* 0x00000018ff037819 */ /* 0x110fe40000011608 */
[----:B------:R-:W-:Y:S02]  /*38c0*/  SHF.R.U32.HI R0, RZ, 0x10, R8 ;  /* 0x00000010ff007819 */ /* 0x000fe40000011608 */
[----:B------:R-:W-:Y:S01]  /*38d0*/  ISETP.LE.U32.AND P5, PT, R3, UR7, PT ;  /* 0x0000000703007c0c */ /* 0x000fe2000bfa3070 */
[----:B--2---:R-:W-:Y:S01]  /*38e0*/  @!P6 FADD.FTZ R161, -R161, -RZ ;  /* 0x800000ffa1a1e221 */ /* 0x004fe20000010100 */
[----:B------:R-:W-:Y:S01]  /*38f0*/  LOP3.LUT R0, R0, 0xff, RZ, 0xc0, !PT ;  /* 0x000000ff00007812 */ /* 0x000fe200078ec0ff */
[----:B------:R-:W2:Y:S01]  /*3900*/  MUFU.EX2 R156, R18 ;  /* 0x00000012009c7308 */ /* 0x000ea20000000800 */
[----:B------:R-:W-:Y:S01]  /*3910*/  SHF.R.U32.HI R4, RZ, 0x8, R73 ;  /* 0x00000008ff047819 */ /* 0x000fe20000011649 */
[----:B-1----:R-:W-:Y:S01]  /*3920*/  @!P1 FADD.FTZ R155, -R155, -RZ ;  /* 0x800000ff9b9b9221 */ /* 0x002fe20000010100 */
[----:B------:R-:W-:Y:S01]  /*3930*/  LOP3.LUT R3, R72, 0xff, RZ, 0xc0, !PT ;  /* 0x000000ff48037812 */ /* 0x000fe200078ec0ff */
[----:B---3--:R-:W-:Y:S01]  /*3940*/  @!P2 FADD.FTZ R154, -R154, -RZ ;  /* 0x800000ff9a9aa221 */ /* 0x008fe20000010100 */
[----:B------:R-:W-:Y:S02]  /*3950*/  ISETP.LE.U32.AND P6, PT, R0, UR7, PT ;  /* 0x0000000700007c0c */ /* 0x000fe4000bfc3070 */
[----:B------:R-:W-:Y:S03]  /*3960*/  LOP3.LUT R0, R4, 0xffff, RZ, 0xc0, !PT ;  /* 0x0000ffff04007812 */ /* 0x000fe600078ec0ff */
[----:B------:R-:W1:Y:S01]  /*3970*/  MUFU.EX2 R152, R16 ;  /* 0x0000001000987308 */ /* 0x000e620000000800 */
[----:B------:R-:W-:Y:S01]  /*3980*/  ISETP.LE.U32.AND P1, PT, R3, UR7, PT ;  /* 0x0000000703007c0c */ /* 0x000fe2000bf23070 */
[----:B------:R-:W-:Y:S01]  /*3990*/  @!P5 FADD.FTZ R157, -R157, -RZ ;  /* 0x800000ff9d9dd221 */ /* 0x000fe20000010100 */
[----:B------:R-:W-:Y:S02]  /*39a0*/  F2FP.RELU.F16.F32.PACK_AB R3, R163, R164 ;  /* 0x000000a4a303723e */ /* 0x000fe400000008ff */
[----:B------:R-:W-:Y:S02]  /*39b0*/  F2FP.RELU.F16.F32.PACK_AB R2, R165, R166 ;  /* 0x000000a6a502723e */ /* 0x000fe400000008ff */
[----:B------:R-:W-:Y:S01]  /*39c0*/  ISETP.LE.U32.AND P2, PT, R0, UR7, PT ;  /* 0x0000000700007c0c */ /* 0x000fe2000bf43070 */
[----:B------:R3:W-:Y:S01]  /*39d0*/  STS [R209+0x20000], R3 ;  /* 0x02000003d1007388 */ /* 0x0007e20000000800 */
[----:B------:R-:W-:Y:S01]  /*39e0*/  F2FP.RELU.F16.F32.PACK_AB R0, R159, R160 ;  /* 0x000000a09f00723e */ /* 0x000fe200000008ff */
[----:B------:R-:W-:Y:S01]  /*39f0*/  @!P6 FADD.FTZ R158, -R158, -RZ ;  /* 0x800000ff9e9ee221 */ /* 0x000fe20000010100 */
[----:B------:R-:W-:Y:S02]  /*3a00*/  ISETP.LE.U32.AND P0, PT, R68, UR7, PT ;  /* 0x0000000744007c0c */ /* 0x000fe4000bf03070 */
[----:B------:R4:W-:Y:S01]  /*3a10*/  STS [R209+0x20400], R2 ;  /* 0x02040002d1007388 */ /* 0x0009e20000000800 */
[----:B------:R-:W-:Y:S01]  /*3a20*/  ISETP.LE.U32.AND P4, PT, R69, UR7, PT ;  /* 0x0000000745007c0c */ /* 0x000fe2000bf83070 */
[----:B--2---:R-:W-:Y:S01]  /*3a30*/  @!P1 FADD.FTZ R156, -R156, -RZ ;  /* 0x800000ff9c9c9221 */ /* 0x004fe20000010100 */
[----:B------:R-:W-:Y:S02]  /*3a40*/  F2FP.RELU.F16.F32.PACK_AB R5, R154, R155 ;  /* 0x0000009b9a05723e */ /* 0x000fe400000008ff */
[----:B------:R2:W-:Y:S01]  /*3a50*/  STS [R212+0x20000], R0 ;  /* 0x02000000d4007388 */ /* 0x0005e20000000800 */
[----:B------:R-:W-:Y:S02]  /*3a60*/  F2FP.RELU.F16.F32.PACK_AB R4, R157, R158 ;  /* 0x0000009e9d04723e */ /* 0x000fe400000008ff */
[----:B------:R-:W-:Y:S01]  /*3a70*/  FSETP.GE.FTZ.AND P1, PT, R164, RZ, PT ;  /* 0x000000ffa400720b */ /* 0x000fe20003f36000 */
[----:B------:R-:W-:Y:S01]  /*3a80*/  @!P2 FADD.FTZ R151, -R151, -RZ ;  /* 0x800000ff9797a221 */ /* 0x000fe20000010100 */
[----:B------:R-:W-:Y:S02]  /*3a90*/  FSETP.GE.FTZ.AND P2, PT, R159, RZ, PT ;  /* 0x000000ff9f00720b */ /* 0x000fe40003f56000 */
[----:B------:R-:W-:Y:S01]  /*3aa0*/  FSETP.GE.FTZ.AND P5, PT, R166, RZ, PT ;  /* 0x000000ffa600720b */ /* 0x000fe20003fb6000 */
[----:B------:R-:W-:Y:S01]  /*3ab0*/  @!P0 FADD.FTZ R153, -R153, -RZ ;  /* 0x800000ff99998221 */ /* 0x000fe20000010100 */
[----:B-1----:R-:W-:Y:S01]  /*3ac0*/  @!P4 FADD.FTZ R152, -R152, -RZ ;  /* 0x800000ff9898c221 */ /* 0x002fe20000010100 */
[----:B------:R-:W-:Y:S04]  /*3ad0*/  FSETP.GE.FTZ.AND P4, PT, R160, RZ, PT ;  /* 0x000000ffa000720b */ /* 0x000fe80003f96000 */
[----:B---3--:R-:W-:Y:S02]  /*3ae0*/  F2FP.RELU.F16.F32.PACK_AB R3, R151, R152 ;  /* 0x000000989703723e */ /* 0x008fe400000008ff */
[----:B----4-:R-:W-:Y:S02]  /*3af0*/  F2FP.RELU.F16.F32.PACK_AB R2, R153, R156 ;  /* 0x0000009c9902723e */ /* 0x010fe400000008ff */
[----:B--2---:R-:W-:Y:S05]  /*3b00*/  F2FP.RELU.F16.F32.PACK_AB R0, R161, R162 ;  /* 0x000000a2a100723e */ /* 0x004fea00000008ff */
[----:B------:R1:W-:Y:S05]  /*3b10*/  STS [R212+0x20400], R0 ;  /* 0x02040000d4007388 */ /* 0x0003ea0000000800 */
[----:B------:R-:W-:Y:S05]  /*3b20*/  STS [R210+0x20000], R5 ;  /* 0x02000005d2007388 */ /* 0x000fea0000000800 */
[----:B------:R-:W-:Y:S05]  /*3b30*/  STS [R210+0x20400], R4 ;  /* 0x02040004d2007388 */ /* 0x000fea0000000800 */
[----:B------:R2:W-:Y:S05]  /*3b40*/  STS [R211+0x20400], R2 ;  /* 0x02040002d3007388 */ /* 0x0005ea0000000800 */
[----:B------:R3:W-:Y:S05]  /*3b50*/  STS [R211+0x20000], R3 ;  /* 0x02000003d3007388 */ /* 0x0007ea0000000800 */
[----:B------:R-:W-:Y:S01]  /*3b60*/  LDSM.16.M88.4 R8, [R177+0x18000] ;  /* 0x01800000b108783b */ /* 0x000fe20000000200 */
[----:B-1----:R-:W-:Y:S04]  /*3b70*/  LEA R0, R190, UR5, 0x1 ;  /* 0x00000005be007c11 */ /* 0x002fe8000f8e08ff */
[----:B------:R-:W-:Y:S05]  /*3b80*/  LDSM.16.M88.4 R68, [R177+0x18800] ;  /* 0x01880000b144783b */ /* 0x000fea0000000200 */
[----:B------:R-:W1:Y:S05]  /*3b90*/  LDSM.16.M88.4 R16, [R0+0xc000] ;  /* 0x00c000000010783b */ /* 0x000e6a0000000200 */
[----:B------:R-:W-:Y:S01]  /*3ba0*/  LDSM.16.M88.4 R76, [R178+0x18000] ;  /* 0x01800000b24c783b */ /* 0x000fe20000000200 */
[----:B--2---:R-:W-:Y:S02]  /*3bb0*/  IMAD.MOV.U32 R2, RZ, RZ, R208 ;  /* 0x000000ffff027224 */ /* 0x004fe400078e00d0 */
[----:B---3--:R-:W-:Y:S03]  /*3bc0*/  IMAD.MOV.U32 R3, RZ, RZ, R207 ;  /* 0x000000ffff037224 */ /* 0x008fe600078e00cf */
[----:B------:R-:W-:Y:S01]  /*3bd0*/  LEA R92, P0, R213, R2, 0x2 ;  /* 0x00000002d55c7211 */ /* 0x000fe200078010ff */
[--C-:B------:R-:W-:Y:S01]  /*3be0*/  IMAD.IADD R2, R185, 0x1, R0.reuse ;  /* 0x00000001b9027824 */ /* 0x100fe200078e0200 */
[----:B------:R-:W-:Y:S02]  /*3bf0*/  LDSM.16.M88.4 R80, [R178+0x18800] ;  /* 0x01880000b250783b */ /* 0x000fe40000000200 */
[----:B------:R-:W-:Y:S01]  /*3c00*/  LEA.HI.X.SX32 R93, R213, R3, 0x2, P0 ;  /* 0x00000003d55d7211 */ /* 0x000fe200000f16ff */
[C---:B------:R-:W-:Y:S01]  /*3c10*/  IMAD.IADD R3, R184.reuse, 0x1, R0 ;  /* 0x00000001b8037824 */ /* 0x040fe200078e0200 */
[----:B------:R-:W-:Y:S01]  /*3c20*/  FSETP.GE.FTZ.AND P0, PT, R163, RZ, PT ;  /* 0x000000ffa300720b */ /* 0x000fe20003f16000 */
[----:B------:R-:W2:Y:S01]  /*3c30*/  LDSM.16.M88.4 R72, [R2+0xc000] ;  /* 0x00c000000248783b */ /* 0x000ea20000000200 */
[----:B------:R-:W-:Y:S04]  /*3c40*/  IMAD.IADD R148, R184, 0x1, R2 ;  /* 0x00000001b8947824 */ /* 0x000fe800078e0202 */
[----:B------:R-:W3:Y:S05]  /*3c50*/  LDG.E R150, desc[UR16][R92.64] ;  /* 0x000000105c967981 */ /* 0x000eea000c1e1900 */
[----:B------:R-:W-:Y:S05]  /*3c60*/  LDSM.16.M88.4 R84, [R3+0xc000] ;  /* 0x00c000000354783b */ /* 0x000fea0000000200 */
[----:B------:R4:W3:Y:S05]  /*3c70*/  LDG.E R149, desc[UR16][R92.64+0x20] ;  /* 0x000020105c957981 */ /* 0x0008ea000c1e1900 */
[----:B------:R-:W2:Y:S01]  /*3c80*/  LDSM.16.M88.4 R88, [R180+0x18000] ;  /* 0x01800000b458783b */ /* 0x000ea20000000200 */
[C---:B-1----:R-:W-:Y:S04]  /*3c90*/  HMMA.16816.F32 R4, R16.reuse, R8, RZ ;  /* 0x000000081004723c */ /* 0x042fe800000018ff */
[----:B------:R-:W-:Y:S02]  /*3ca0*/  LDSM.16.M88.4 R96, [R179+0x18000] ;  /* 0x01800000b360783b */ /* 0x000fe40000000200 */
[C---:B------:R-:W-:Y:S06]  /*3cb0*/  HMMA.16816.F32 R8, R16.reuse, R10, RZ ;  /* 0x0000000a1008723c */ /* 0x040fec00000018ff */
[C---:B------:R-:W-:Y:S01]  /*3cc0*/  HMMA.16816.F32 R12, R16.reuse, R68, RZ ;  /* 0x00000044100c723c */ /* 0x040fe200000018ff */
[----:B----4-:R-:W-:Y:S05]  /*3cd0*/  LDSM.16.M88.4 R92, [R148+0xc000] ;  /* 0x00c00000945c783b */ /* 0x010fea0000000200 */
[----:B------:R-:W-:Y:S01]  /*3ce0*/  HMMA.16816.F32 R16, R16, R70, RZ ;  /* 0x000000461010723c */ /* 0x000fe200000018ff */
[----:B------:R-:W1:Y:S05]  /*3cf0*/  LDSM.16.M88.4 R68, [R180+0x18800] ;  /* 0x01880000b444783b */ /* 0x000e6a0000000200 */
[C---:B--2---:R-:W-:Y:S06]  /*3d00*/  HMMA.16816.F32 R4, R72.reuse, R76, R4 ;  /* 0x0000004c4804723c */ /* 0x044fec0000001804 */
[C---:B------:R-:W-:Y:S01]  /*3d10*/  HMMA.16816.F32 R8, R72.reuse, R78, R8 ;  /* 0x0000004e4808723c */ /* 0x040fe20000001808 */
[----:B------:R-:W-:Y:S05]  /*3d20*/  LDSM.16.M88.4 R76, [R0+0xe000] ;  /* 0x00e00000004c783b */ /* 0x000fea0000000200 */
[C---:B------:R-:W-:Y:S06]  /*3d30*/  HMMA.16816.F32 R12, R72.reuse, R80, R12 ;  /* 0x00000050480c723c */ /* 0x040fec000000180c */
[----:B------:R-:W-:Y:S01]  /*3d40*/  HMMA.16816.F32 R16, R72, R82, R16 ;  /* 0x000000524810723c */ /* 0x000fe20000001810 */
[----:B------:R-:W2:Y:S05]  /*3d50*/  LDSM.16.M88.4 R72, [R179+0x18800] ;  /* 0x01880000b348783b */ /* 0x000eaa0000000200 */
[C---:B------:R-:W-:Y:S01]  /*3d60*/  HMMA.16816.F32 R4, R84.reuse, R88, R4 ;  /* 0x000000585404723c */ /* 0x040fe20000001804 */
[----:B------:R-:W4:Y:S05]  /*3d70*/  LDSM.16.M88.4 R80, [R177+0x1a000] ;  /* 0x01a00000b150783b */ /* 0x000f2a0000000200 */
[C---:B------:R-:W-:Y:S01]  /*3d80*/  HMMA.16816.F32 R8, R84.reuse, R90, R8 ;  /* 0x0000005a5408723c */ /* 0x040fe20000001808 */
[----:B------:R-:W-:Y:S05]  /*3d90*/  LDSM.16.M88.4 R88, [R178+0x1a000] ;  /* 0x01a00000b258783b */ /* 0x000fea0000000200 */
[C---:B-1----:R-:W-:Y:S06]  /*3da0*/  HMMA.16816.F32 R12, R84.reuse, R68, R12 ;  /* 0x00000044540c723c */ /* 0x042fec000000180c */
[----:B------:R-:W-:Y:S01]  /*3db0*/  HMMA.16816.F32 R16, R84, R70, R16 ;  /* 0x000000465410723c */ /* 0x000fe20000001810 */
[----:B------:R-:W1:Y:S05]  /*3dc0*/  LDSM.16.M88.4 R68, [R177+0x1a800] ;  /* 0x01a80000b144783b */ /* 0x000e6a0000000200 */
[C---:B------:R-:W-:Y:S01]  /*3dd0*/  HMMA.16816.F32 R4, R92.reuse, R96, R4 ;  /* 0x000000605c04723c */ /* 0x040fe20000001804 */
[----:B------:R-:W1:Y:S05]  /*3de0*/  LDSM.16.M88.4 R84, [R2+0xe000] ;  /* 0x00e000000254783b */ /* 0x000e6a0000000200 */
[C---:B------:R-:W-:Y:S01]  /*3df0*/  HMMA.16816.F32 R8, R92.reuse, R98, R8 ;  /* 0x000000625c08723c */ /* 0x040fe20000001808 */
[----:B------:R-:W-:Y:S05]  /*3e00*/  LDSM.16.M88.4 R96, [R180+0x1a000] ;  /* 0x01a00000b460783b */ /* 0x000fea0000000200 */
[C---:B--2---:R-:W-:Y:S06]  /*3e10*/  HMMA.16816.F32 R12, R92.reuse, R72, R12 ;  /* 0x000000485c0c723c */ /* 0x044fec000000180c */
[----:B------:R-:W-:Y:S01]  /*3e20*/  HMMA.16816.F32 R16, R92, R74, R16 ;  /* 0x0000004a5c10723c */ /* 0x000fe20000001810 */
[----:B------:R-:W2:Y:S05]  /*3e30*/  LDSM.16.M88.4 R72, [R178+0x1a800] ;  /* 0x01a80000b248783b */ /* 0x000eaa0000000200 */
[C---:B----4-:R-:W-:Y:S01]  /*3e40*/  HMMA.16816.F32 R4, R76.reuse, R80, R4 ;  /* 0x000000504c04723c */ /* 0x050fe20000001804 */
        /* <DEDUP_REMOVED lines=36> */
[C---:B------:R-:W-:Y:S06]  /*4090*/  HMMA.16816.F32 R8, R92.reuse, R98, R8 ;  /* 0x000000625c08723c */ /* 0x040fec0000001808 */
[C---:B--2---:R-:W-:Y:S06]  /*40a0*/  HMMA.16816.F32 R12, R92.reuse, R72, R12 ;  /* 0x000000485c0c723c */ /* 0x044fec000000180c */
[----:B------:R-:W-:Y:S01]  /*40b0*/  HMMA.16816.F32 R16, R92, R74, R16 ;  /* 0x0000004a5c10723c */ /* 0x000fe20000001810 */
[----:B------:R-:W2:Y:S05]  /*40c0*/  LDSM.16.M88.4 R72, [R179+0x1c800] ;  /* 0x01c80000b348783b */ /* 0x000eaa0000000200 */
[C---:B----4-:R-:W-:Y:S06]  /*40d0*/  HMMA.16816.F32 R4, R76.reuse, R80, R4 ;  /* 0x000000504c04723c */ /* 0x050fec0000001804 */
[C---:B------:R-:W-:Y:S06]  /*40e0*/  HMMA.16816.F32 R8, R76.reuse, R82, R8 ;  /* 0x000000524c08723c */ /* 0x040fec0000001808 */
[C---:B-1----:R-:W-:Y:S06]  /*40f0*/  HMMA.16816.F32 R12, R76.reuse, R68, R12 ;  /* 0x000000444c0c723c */ /* 0x042fec000000180c */
[----:B------:R-:W-:Y:S06]  /*4100*/  HMMA.16816.F32 R16, R76, R70, R16 ;  /* 0x000000464c10723c */ /* 0x000fec0000001810 */
[C---:B------:R-:W-:Y:S06]  /*4110*/  HMMA.16816.F32 R4, R84.reuse, R88, R4 ;  /* 0x000000585404723c */ /* 0x040fec0000001804 */
[C---:B------:R-:W-:Y:S06]  /*4120*/  HMMA.16816.F32 R8, R84.reuse, R90, R8 ;  /* 0x0000005a5408723c */ /* 0x040fec0000001808 */
[C---:B--2---:R-:W-:Y:S06]  /*4130*/  HMMA.16816.F32 R12, R84.reuse, R72, R12 ;  /* 0x00000048540c723c */ /* 0x044fec000000180c */
[----:B------:R-:W-:Y:S06]  /*4140*/  HMMA.16816.F32 R16, R84, R74, R16 ;  /* 0x0000004a5410723c */ /* 0x000fec0000001810 */
[C---:B---3--:R-:W-:Y:S01]  /*4150*/  FADD.FTZ R0, -R150.reuse, R5 ;  /* 0x0000000596007221 */ /* 0x048fe20000010100 */
[----:B------:R-:W-:Y:S01]  /*4160*/  FADD.FTZ R2, -R150, R4 ;  /* 0x0000000496027221 */ /* 0x000fe20000010100 */
[----:B------:R-:W-:Y:S03]  /*4170*/  FADD.FTZ R6, -R149, R6 ;  /* 0x0000000695067221 */ /* 0x000fe60000010100 */
[-C--:B------:R-:W-:Y:S01]  /*4180*/  FSEL R0, R0, R150.reuse, P0 ;  /* 0x0000009600007208 */ /* 0x080fe20000000000 */
[C---:B------:R-:W-:Y:S01]  /*4190*/  FADD.FTZ R9, -R150.reuse, R9 ;  /* 0x0000000996097221 */ /* 0x040fe20000010100 */
[----:B------:R-:W-:Y:S01]  /*41a0*/  FSETP.GE.FTZ.AND P0, PT, R151, RZ, PT ;  /* 0x000000ff9700720b */ /* 0x000fe20003f16000 */
[----:B------:R-:W-:Y:S01]  /*41b0*/  FADD.FTZ R8, -R150, R8 ;  /* 0x0000000896087221 */ /* 0x000fe20000010100 */
[----:B------:R-:W-:Y:S01]  /*41c0*/  FSEL R2, R2, R150, P1 ;  /* 0x0000009602027208 */ /* 0x000fe20000800000 */
[----:B------:R-:W-:Y:S01]  /*41d0*/  FMUL.FTZ R4, R163, R0 ;  /* 0x00000000a3047220 */ /* 0x000fe20000410000 */
[----:B------:R-:W-:Y:S01]  /*41e0*/  FSETP.GE.FTZ.AND P1, PT, R155, RZ, PT ;  /* 0x000000ff9b00720b */ /* 0x000fe20003f36000 */
[C---:B------:R-:W-:Y:S01]  /*41f0*/  FADD.FTZ R12, -R150.reuse, R12 ;  /* 0x0000000c960c7221 */ /* 0x040fe20000010100 */
[----:B------:R-:W-:Y:S01]  /*4200*/  FSEL R9, R9, R150, P2 ;  /* 0x0000009609097208 */ /* 0x000fe20001000000 */
[----:B------:R-:W-:Y:S01]  /*4210*/  FADD.FTZ R13, -R150, R13 ;  /* 0x0000000d960d7221 */ /* 0x000fe20000010100 */
[----:B------:R-:W-:Y:S01]  /*4220*/  FSETP.GE.FTZ.AND P2, PT, R154, RZ, PT ;  /* 0x000000ff9a00720b */ /* 0x000fe20003f56000 */
[----:B------:R-:W-:Y:S01]  /*4230*/  FMUL.FTZ R2, R164, R2 ;  /* 0x00000002a4027220 */ /* 0x000fe20000410000 */
[-C--:B------:R-:W-:Y:S01]  /*4240*/  FSEL R12, R12, R150.reuse, P1 ;  /* 0x000000960c0c7208 */ /* 0x080fe20000800000 */
[----:B------:R-:W-:Y:S01]  /*4250*/  FADD.FTZ R16, -R150, R16 ;  /* 0x0000001096107221 */ /* 0x000fe20000010100 */
[----:B------:R-:W-:Y:S01]  /*4260*/  FSETP.GE.FTZ.AND P1, PT, R152, RZ, PT ;  /* 0x000000ff9800720b */ /* 0x000fe20003f36000 */
[----:B------:R-:W-:Y:S01]  /*4270*/  FADD.FTZ R7, -R149, R7 ;  /* 0x0000000795077221 */ /* 0x000fe20000010100 */
[----:B------:R-:W-:Y:S01]  /*4280*/  FSEL R8, R8, R150, P4 ;  /* 0x0000009608087208 */ /* 0x000fe20002000000 */
[----:B------:R-:W-:Y:S01]  /*4290*/  FMUL.FTZ R12, R155, R12 ;  /* 0x0000000c9b0c7220 */ /* 0x000fe20000410000 */
[-C--:B------:R-:W-:Y:S02]  /*42a0*/  FSEL R13, R13, R150.reuse, P2 ;  /* 0x000000960d0d7208 */ /* 0x080fe40001000000 */
[----:B------:R-:W-:Y:S01]  /*42b0*/  FSEL R16, R16, R150, P1 ;  /* 0x0000009610107208 */ /* 0x000fe20000800000 */
[----:B------:R-:W-:Y:S01]  /*42c0*/  @P0 FADD.FTZ R150, -R150, R17 ;  /* 0x0000001196960221 */ /* 0x000fe20000010100 */
[----:B------:R-:W-:Y:S01]  /*42d0*/  ISETP.GE.AND P0, PT, R202, 0x1, PT ;  /* 0x00000001ca00780c */ /* 0x000fe20003f06270 */
[----:B------:R-:W-:Y:S01]  /*42e0*/  FMUL.FTZ R0, R160, R8 ;  /* 0x00000008a0007220 */ /* 0x000fe20000410000 */
[----:B------:R-:W-:Y:S01]  /*42f0*/  F2FP.F16.F32.PACK_AB R4, R4, R2 ;  /* 0x000000020404723e */ /* 0x000fe200000000ff */
[----:B------:R-:W-:Y:S01]  /*4300*/  FMUL.FTZ R8, R159, R9 ;  /* 0x000000099f087220 */ /* 0x000fe20000410000 */
[----:B------:R-:W-:Y:S01]  /*4310*/  FSETP.GE.FTZ.AND P4, PT, R165, RZ, PT ;  /* 0x000000ffa500720b */ /* 0x000fe20003f96000 */
[----:B------:R-:W-:Y:S01]  /*4320*/  FMUL.FTZ R5, R154, R13 ;  /* 0x0000000d9a057220 */ /* 0x000fe20000410000 */
[----:B------:R-:W-:Y:S01]  /*4330*/  FMUL.FTZ R16, R152, R16 ;  /* 0x0000001098107220 */ /* 0x000fe20000410000 */
[----:B------:R-:W-:Y:S01]  /*4340*/  FMUL.FTZ R150, R151, R150 ;  /* 0x0000009697967220 */ /* 0x000fe20000410000 */
[----:B------:R-:W-:Y:S02]  /*4350*/  F2FP.F16.F32.PACK_AB R8, R8, R0 ;  /* 0x000000000808723e */ /* 0x000fe400000000ff */
[----:B------:R-:W-:Y:S03]  /*4360*/  F2FP.F16.F32.PACK_AB R5, R5, R12 ;  /* 0x0000000c0505723e */ /* 0x000fe600000000ff */
[----:B------:R-:W-:Y:S05]  /*4370*/  @!P0 BRA `(.L_x_1246) ;  /* 0x0000000000648947 */ /* 0x000fea0003800000 */
        /* <DEDUP_REMOVED lines=8> */
[C---:B-1----:R-:W-:Y:S05]  /*4400*/  IMAD.U32 R2, R9.reuse, -0x40, RZ ;  /* 0xffffffc009027824 */ /* 0x042fea00078e00ff */
[C---:B------:R-:W-:Y:S04]  /*4410*/  LEA R3, P1, R2.reuse, R196, 0x1 ;  /* 0x000000c402037211 */ /* 0x040fe800078208ff */
        /* <DEDUP_REMOVED lines=15> */
.L_x_1246:
[----:B------:R2:W-:Y:S01]  /*4510*/  STS [R209+0x1e000], R4 ;  /* 0x01e00004d1007388 */ /* 0x0005e20000000800 */
[-C--:B-1----:R-:W-:Y:S01]  /*4520*/  FSEL R3, R6, R149.reuse, P5 ;  /* 0x0000009506037208 */ /* 0x082fe20002800000 */
[----:B------:R-:W-:Y:S01]  /*4530*/  FADD.FTZ R0, -R149, R10 ;  /* 0x0000000a95007221 */ /* 0x000fe20000010100 */
[-C--:B------:R-:W-:Y:S01]  /*4540*/  FSEL R2, R7, R149.reuse, P4 ;  /* 0x0000009507027208 */ /* 0x080fe20002000000 */
[C---:B------:R-:W-:Y:S01]  /*4550*/  FADD.FTZ R11, -R149.reuse, R11 ;  /* 0x0000000b950b7221 */ /* 0x040fe20000010100 */
[----:B------:R-:W-:Y:S01]  /*4560*/  FSETP.GE.FTZ.AND P1, PT, R162, RZ, PT ;  /* 0x000000ffa200720b */ /* 0x000fe20003f36000 */
[----:B------:R-:W-:Y:S01]  /*4570*/  FADD.FTZ R14, -R149, R14 ;  /* 0x0000000e950e7221 */ /* 0x000fe20000010100 */
[----:B------:R-:W-:Y:S01]  /*4580*/  FSETP.GE.FTZ.AND P2, PT, R161, RZ, PT ;  /* 0x000000ffa100720b */ /* 0x000fe20003f56000 */
[C---:B------:R-:W-:Y:S01]  /*4590*/  FADD.FTZ R15, -R149.reuse, R15 ;  /* 0x0000000f950f7221 */ /* 0x040fe20000010100 */
[-C--:B------:R-:W-:Y:S01]  /*45a0*/  FSEL R0, R0, R149.reuse, P1 ;  /* 0x0000009500007208 */ /* 0x080fe20000800000 */
[----:B------:R-:W-:Y:S01]  /*45b0*/  FADD.FTZ R18, -R149, R18 ;  /* 0x0000001295127221 */ /* 0x000fe20000010100 */
[----:B------:R-:W-:Y:S01]  /*45c0*/  FSETP.GE.FTZ.AND P1, PT, R153, RZ, PT ;  /* 0x000000ff9900720b */ /* 0x000fe20003f36000 */
[----:B------:R-:W-:Y:S01]  /*45d0*/  IMAD R194, R225, UR4, RZ ;  /* 0x00000004e1c27c24 */ /* 0x000fe2000f8e02ff */
[----:B------:R-:W-:Y:S01]  /*45e0*/  FSETP.GE.FTZ.AND P5, PT, R158, RZ, PT ;  /* 0x000000ff9e00720b */ /* 0x000fe20003fb6000 */
[----:B------:R-:W-:Y:S01]  /*45f0*/  FMUL.FTZ R7, R162, R0 ;  /* 0x00000000a2077220 */ /* 0x000fe20000410000 */
[-C--:B------:R-:W-:Y:S02]  /*4600*/  FSEL R0, R11, R149.reuse, P2 ;  /* 0x000000950b007208 */ /* 0x080fe40001000000 */
[----:B------:R-:W-:Y:S02]  /*4610*/  FSETP.GE.FTZ.AND P4, PT, R157, RZ, PT ;  /* 0x000000ff9d00720b */ /* 0x000fe40003f96000 */
[----:B------:R-:W-:Y:S02]  /*4620*/  FSETP.GE.FTZ.AND P2, PT, R156, RZ, PT ;  /* 0x000000ff9c00720b */ /* 0x000fe40003f56000 */
[-C--:B------:R-:W-:Y:S02]  /*4630*/  FSEL R15, R15, R149.reuse, P4 ;  /* 0x000000950f0f7208 */ /* 0x080fe40002000000 */
[----:B------:R-:W-:Y:S01]  /*4640*/  FSEL R18, R18, R149, P2 ;  /* 0x0000009512127208 */ /* 0x000fe20001000000 */
[----:B--2---:R-:W-:Y:S01]  /*4650*/  FMUL.FTZ R4, R166, R3 ;  /* 0x00000003a6047220 */ /* 0x004fe20000410000 */
[----:B------:R-:W-:Y:S01]  /*4660*/  FMUL.FTZ R3, R165, R2 ;  /* 0x00000002a5037220 */ /* 0x000fe20000410000 */
[----:B------:R-:W-:Y:S01]  /*4670*/  FMUL.FTZ R2, R161, R0 ;  /* 0x00000000a1027220 */ /* 0x000fe20000410000 */
[----:B------:R-:W-:Y:S01]  /*4680*/  FSEL R0, R14, R149, P5 ;  /* 0x000000950e007208 */ /* 0x000fe20002800000 */
[----:B------:R-:W-:Y:S01]  /*4690*/  @P1 FADD.FTZ R149, -R149, R19 ;  /* 0x0000001395951221 */ /* 0x000fe20000010100 */
[----:B------:R-:W-:Y:S01]  /*46a0*/  FMUL.FTZ R18, R156, R18 ;  /* 0x000000129c127220 */ /* 0x000fe20000410000 */
[----:B------:R-:W-:Y:S02]  /*46b0*/  F2FP.F16.F32.PACK_AB R3, R3, R4 ;  /* 0x000000040303723e */ /* 0x000fe400000000ff */
[----:B------:R-:W-:Y:S01]  /*46c0*/  FMUL.FTZ R6, R158, R0 ;  /* 0x000000009e067220 */ /* 0x000fe20000410000 */
[----:B------:R-:W-:Y:S01]  /*46d0*/  FMUL.FTZ R0, R157, R15 ;  /* 0x0000000f9d007220 */ /* 0x000fe20000410000 */
[----:B------:R-:W-:Y:S01]  /*46e0*/  F2FP.F16.F32.PACK_AB R2, R2, R7 ;  /* 0x000000070202723e */ /* 0x000fe200000000ff */
[----:B------:R1:W-:Y:S01]  /*46f0*/  STS [R209+0x1e400], R3 ;  /* 0x01e40003d1007388 */ /* 0x0003e20000000800 */
[----:B------:R-:W-:Y:S01]  /*4700*/  FMUL.FTZ R149, R153, R149 ;  /* 0x0000009599957220 */ /* 0x000fe20000410000 */
[----:B------:R-:W-:Y:S02]  /*4710*/  F2FP.F16.F32.PACK_AB R4, R150, R16 ;  /* 0x000000109604723e */ /* 0x000fe400000000ff */
[----:B------:R-:W-:Y:S01]  /*4720*/  F2FP.F16.F32.PACK_AB R0, R0, R6 ;  /* 0x000000060000723e */ /* 0x000fe200000000ff */
[----:B------:R-:W-:Y:S04]  /*4730*/  STS [R212+0x1e000], R8 ;  /* 0x01e00008d4007388 */ /* 0x000fe80000000800 */
[----:B------:R2:W-:Y:S04]  /*4740*/  STS [R212+0x1e400], R2 ;  /* 0x01e40002d4007388 */ /* 0x0005e80000000800 */
[----:B------:R-:W-:Y:S04]  /*4750*/  STS [R210+0x1e000], R5 ;  /* 0x01e00005d2007388 */ /* 0x000fe80000000800 */
[----:B------:R3:W-:Y:S04]  /*4760*/  STS [R210+0x1e400], R0 ;  /* 0x01e40000d2007388 */ /* 0x0007e80000000800 */
[----:B------:R-:W-:Y:S01]  /*4770*/  STS [R211+0x1e000], R4 ;  /* 0x01e00004d3007388 */ /* 0x000fe20000000800 */
[----:B-1----:R-:W-:Y:S05]  /*4780*/  F2FP.F16.F32.PACK_AB R3, R149, R18 ;  /* 0x000000129503723e */ /* 0x002fea00000000ff */
[----:B------:R-:W-:Y:S01]  /*4790*/  STS [R211+0x1e400], R3 ;  /* 0x01e40003d3007388 */ /* 0x000fe20000000800 */
[----:B------:R-:W-:Y:S01]  /*47a0*/  BAR.SYNC.DEFER_BLOCKING 0x0 ;  /* 0x0000000000007b1d */ /* 0x000fe20000010000 */
[----:B--2---:R-:W-:Y:S05]  /*47b0*/  IMAD.U32 R2, R194, -0x40, RZ ;  /* 0xffffffc0c2027824 */ /* 0x004fea00078e00ff */
[C---:B------:R-:W-:Y:S02]  /*47c0*/  LEA R192, P1, R2.reuse, R192, 0x2 ;  /* 0x000000c002c07211 */ /* 0x040fe400078210ff */
[----:B---3--:R-:W-:Y:S02]  /*47d0*/  LEA R0, R191, UR5, 0x1 ;  /* 0x00000005bf007c11 */ /* 0x008fe4000f8e08ff */
[----:B------:R-:W-:Y:S01]  /*47e0*/  LEA.HI.X.SX32 R193, R2, R193, 0x2, P1 ;  /* 0x000000c102c17211 */ /* 0x000fe200008f16ff */
[----:B------:R-:W-:Y:S04]  /*47f0*/  LDSM.16.MT88.4 R4, [R181+0x20000] ;  /* 0x02000000b504783b */ /* 0x000fe80000004200 */
        /* <DEDUP_REMOVED lines=90> */
.L_x_1247:
[----:B------:R-:W-:Y:S01]  /*4da0*/  LDSM.16.M88.4 R96, [R186] ;  /* 0x00000000ba60783b */ /* 0x000fe20000000200 */
[----:B-1----:R-:W-:Y:S03]  /*4db0*/  @P0 IADD3 R2, P1, R204, -0x100, RZ ;  /* 0xffffff00cc020810 */ /* 0x002fe60007f3e0ff */
[----:B------:R-:W1:Y:S02]  /*4dc0*/  LDSM.16.MT88.4 R16, [R0+0x12000] ;  /* 0x012000000010783b */ /* 0x000e640000004200 */
[----:B------:R-:W-:Y:S02]  /*4dd0*/  @P0 IMAD.MOV.U32 R204, RZ, RZ, R2 ;  /* 0x000000ffffcc0224 */ /* 0x000fe400078e0002 */
        /* <DEDUP_REMOVED lines=9> */
[-C--:B-1----:R-:W-:Y:S06]  /*4e70*/  HMMA.16816.F32 R4, R96, R16.reuse, RZ ;  /* 0x000000106004723c */ /* 0x082fec00000018ff */
[C---:B--2---:R-:W-:Y:S06]  /*4e80*/  HMMA.16816.F32 R8, R92.reuse, R16, RZ ;  /* 0x000000105c08723c */ /* 0x044fec00000018ff */
        /* <DEDUP_REMOVED lines=41> */
[----:B------:R3:W4:Y:S05]  /*5120*/  LDSM.16.MT88.4 R164, [R0+0x17800] ;  /* 0x0178000000a4783b */ /* 0x00072a0000004200 */
[----:B------:R-:W-:Y:S06]  /*5130*/  HMMA.16816.F32 R96, R148, R162, R96 ;  /* 0x000000a29460723c */ /* 0x000fec0000001860 */
[-C--:B-1----:R-:W-:Y:S05]  /*5140*/  HMMA.16816.F32 R4, R152, R156.reuse, R4 ;  /* 0x0000009c9804723c */ /* 0x082fea0000001804 */
[C---:B------:R-:W-:Y:S01]  /*5150*/  IMAD.SHL.U32 R149, R194.reuse, 0x20, RZ ;  /* 0x00000020c2957824 */ /* 0x040fe200078e00ff */
[C---:B------:R-:W-:Y:S06]  /*5160*/  HMMA.16816.F32 R8, R168.reuse, R156, R8 ;  /* 0x0000009ca808723c */ /* 0x040fec0000001808 */
[-C--:B------:R-:W-:Y:S05]  /*5170*/  HMMA.16816.F32 R12, R168, R158.reuse, R12 ;  /* 0x0000009ea80c723c */ /* 0x080fea000000180c */
[----:B---3--:R-:W-:Y:S01]  /*5180*/  @P0 IADD3.X R0, R205, -0x1, RZ, P1, !PT ;  /* 0xffffffffcd000810 */ /* 0x008fe20000ffe4ff */
        /* <DEDUP_REMOVED lines=9> */
[C---:B------:R-:W-:Y:S01]  /*5220*/  IMAD.SHL.U32 R156, R194.reuse, 0x10, RZ ;  /* 0x00000010c29c7824 */ /* 0x040fe200078e00ff */
[C---:B------:R-:W-:Y:S01]  /*5230*/  HMMA.16816.F32 R80, R152.reuse, R174, R80 ;  /* 0x000000ae9850723c */ /* 0x040fe20000001850 */
[----:B------:R2:W-:Y:S04]  /*5240*/  REDG.E.ADD.F32.FTZ.RN.STRONG.GPU desc[UR16][R192.64], R4 ;  /* 0x00000004c00079a6 */ /* 0x0005e8000c10f390 */
[----:B------:R-:W-:Y:S01]  /*5250*/  IMAD R0, R194, 0x18, RZ ;  /* 0x00000018c2007824 */ /* 0x000fe200078e02ff */
[-C--:B----4-:R-:W-:Y:S05]  /*5260*/  HMMA.16816.F32 R84, R152, R164.reuse, R84 ;  /* 0x000000a49854723c */ /* 0x090fea0000001854 */
[CC--:B------:R-:W-:Y:S01]  /*5270*/  LEA R150, P2, R156.reuse, R192.reuse, 0x2 ;  /* 0x000000c09c967211 */ /* 0x0c0fe200078410ff */
[C---:B------:R-:W-:Y:S05]  /*5280*/  HMMA.16816.F32 R88, R168.reuse, R164, R88 ;  /* 0x000000a4a858723c */ /* 0x040fea0000001858 */
[-C--:B------:R-:W-:Y:S01]  /*5290*/  LEA.HI.X.SX32 R151, R156, R193.reuse, 0x2, P2 ;  /* 0x000000c19c977211 */ /* 0x080fe200010f16ff */
[-C--:B------:R-:W-:Y:S05]  /*52a0*/  HMMA.16816.F32 R92, R168, R166.reuse, R92 ;  /* 0x000000a6a85c723c */ /* 0x080fea000000185c */
[CC--:B-1----:R-:W-:Y:S01]  /*52b0*/  LEA R2, P1, R157.reuse, R192.reuse, 0x2 ;  /* 0x000000c09d027211 */ /* 0x0c2fe200078210ff */
[----:B------:R-:W-:Y:S05]  /*52c0*/  HMMA.16816.F32 R96, R152, R166, R96 ;  /* 0x000000a69860723c */ /* 0x000fea0000001860 */
[-C--:B------:R-:W-:Y:S02]  /*52d0*/  LEA.HI.X.SX32 R3, R157, R193.reuse, 0x2, P1 ;  /* 0x000000c19d037211 */ /* 0x080fe400008f16ff */
[-C--:B--2---:R-:W-:Y:S01]  /*52e0*/  LEA R4, P1, R0, R192.reuse, 0x2 ;  /* 0x000000c000047211 */ /* 0x084fe200078210ff */
[----:B------:R-:W-:Y:S02]  /*52f0*/  IMAD R152, R194, 0x28, RZ ;  /* 0x00000028c2987824 */ /* 0x000fe400078e02ff */
[----:B------:R1:W-:Y:S01]  /*5300*/  REDG.E.ADD.F32.FTZ.RN.STRONG.GPU desc[UR16][R2.64], R5 ;  /* 0x00000005020079a6 */ /* 0x0003e2000c10f390 */
[CC--:B------:R-:W-:Y:S03]  /*5310*/  LEA R148, P2, R149.reuse, R192.reuse, 0x2 ;  /* 0x000000c095947211 */ /* 0x0c0fe600078410ff */
[----:B------:R2:W-:Y:S01]  /*5320*/  REDG.E.ADD.F32.FTZ.RN.STRONG.GPU desc[UR16][R150.64], R6 ;  /* 0x00000006960079a6 */ /* 0x0005e2000c10f390 */
[-C--:B------:R-:W-:Y:S02]  /*5330*/  LEA.HI.X.SX32 R149, R149, R193.reuse, 0x2, P2 ;  /* 0x000000c195957211 */ /* 0x080fe400010f16ff */
[-C--:B-1----:R-:W-:Y:S01]  /*5340*/  LEA.HI.X.SX32 R5, R0, R193.reuse, 0x2, P1 ;  /* 0x000000c100057211 */ /* 0x082fe200008f16ff */
[C---:B------:R-:W-:Y:S02]  /*5350*/  IMAD R0, R194.reuse, 0x30, RZ ;  /* 0x00000030c2007824 */ /* 0x040fe400078e02ff */
[----:B------:R-:W-:Y:S01]  /*5360*/  IMAD R194, R194, 0x38, RZ ;  /* 0x00000038c2c27824 */ /* 0x000fe200078e02ff */
[CC--:B--2---:R-:W-:Y:S01]  /*5370*/  LEA R6, P1, R152.reuse, R192.reuse, 0x2 ;  /* 0x000000c098067211 */ /* 0x0c4fe200078210ff */
[----:B------:R1:W-:Y:S04]  /*5380*/  REDG.E.ADD.F32.FTZ.RN.STRONG.GPU desc[UR16][R4.64], R7 ;  /* 0x00000007040079a6 */ /* 0x0003e8000c10f390 */
[----:B------:R2:W-:Y:S01]  /*5390*/  REDG.E.ADD.F32.FTZ.RN.STRONG.GPU desc[UR16][R148.64], R8 ;  /* 0x00000008940079a6 */ /* 0x0005e2000c10f390 */
[-C--:B-1----:R-:W-:Y:S02]  /*53a0*/  LEA.HI.X.SX32 R7, R152, R193.reuse, 0x2, P1 ;  /* 0x000000c198077211 */ /* 0x082fe400008f16ff */
[-C--:B------:R-:W-:Y:S02]  /*53b0*/  LEA R4, P2, R0, R192.reuse, 0x2 ;  /* 0x000000c000047211 */ /* 0x080fe400078410ff */
[-C--:B--2---:R-:W-:Y:S01]  /*53c0*/  LEA R8, P1, R194, R192.reuse, 0x2 ;  /* 0x000000c0c2087211 */ /* 0x084fe200078210ff */
[----:B------:R1:W-:Y:S01]  /*53d0*/  REDG.E.ADD.F32.FTZ.RN.STRONG.GPU desc[UR16][R6.64], R9 ;  /* 0x00000009060079a6 */ /* 0x0003e2000c10f390 */
[-C--:B------:R-:W-:Y:S05]  /*53e0*/  LEA.HI.X.SX32 R5, R0, R193.reuse, 0x2, P2 ;  /* 0x000000c100057211 */ /* 0x080fea00010f16ff */
[----:B------:R2:W-:Y:S01]  /*53f0*/  REDG.E.ADD.F32.FTZ.RN.STRONG.GPU desc[UR16][R4.64], R10 ;  /* 0x0000000a040079a6 */ /* 0x0005e2000c10f390 */
[-C--:B-1----:R-:W-:Y:S01]  /*5400*/  LEA.HI.X.SX32 R9, R194, R193.reuse, 0x2, P1 ;  /* 0x000000c1c2097211 */ /* 0x082fe200008f16ff */
[----:B------:R-:W-:Y:S04]  /*5410*/  VIADD R7, R156, 0x20 ;  /* 0x000000209c077836 */ /* 0x000fe80000000000 */
[----:B------:R1:W-:Y:S01]  /*5420*/  REDG.E.ADD.F32.FTZ.RN.STRONG.GPU desc[UR16][R8.64], R11 ;  /* 0x0000000b080079a6 */ /* 0x0003e2000c10f390 */
[-C--:B------:R-:W-:Y:S01]  /*5430*/  LEA R6, P1, R7, R192.reuse, 0x2 ;  /* 0x000000c007067211 */ /* 0x080fe200078210ff */
[----:B------:R-:W-:Y:S02]  /*5440*/  IMAD.IADD R0, R157, 0x1, R7 ;  /* 0x000000019d007824 */ /* 0x000fe400078e0207 */
[----:B------:R-:W-:Y:S01]  /*5450*/  REDG.E.ADD.F32.FTZ.RN.STRONG.GPU desc[UR16][R192.64+0x80], R16 ;  /* 0x00008010c00079a6 */ /* 0x000fe2000c10f390 */
[-C--:B------:R-:W-:Y:S01]  /*5460*/  LEA.HI.X.SX32 R7, R7, R193.reuse, 0x2, P1 ;  /* 0x000000c107077211 */ /* 0x080fe200008f16ff */
[C---:B--2---:R-:W-:Y:S01]  /*5470*/  IMAD.IADD R5, R157.reuse, 0x1, R0 ;  /* 0x000000019d057824 */ /* 0x044fe200078e0200 */
[CC--:B------:R-:W-:Y:S01]  /*5480*/  LEA R148, P1, R0.reuse, R192.reuse, 0x2 ;  /* 0x000000c000947211 */ /* 0x0c0fe200078210ff */
[----:B------:R-:W-:Y:S02]  /*5490*/  REDG.E.ADD.F32.FTZ.RN.STRONG.GPU desc[UR16][R2.64+0x80], R17 ;  /* 0x00008011020079a6 */ /* 0x000fe4000c10f390 */
[C---:B------:R-:W-:Y:S01]  /*54a0*/  IMAD.IADD R4, R157.reuse, 0x1, R5 ;  /* 0x000000019d047824 */ /* 0x040fe200078e0205 */
[-C--:B------:R-:W-:Y:S01]  /*54b0*/  LEA.HI.X.SX32 R149, R0, R193.reuse, 0x2, P1 ;  /* 0x000000c100957211 */ /* 0x080fe200008f16ff */
[----:B------:R2:W-:Y:S02]  /*54c0*/  REDG.E.ADD.F32.FTZ.RN.STRONG.GPU desc[UR16][R6.64], R18 ;  /* 0x00000012060079a6 */ /* 0x0005e4000c10f390 */
[----:B------:R-:W-:Y:S01]  /*54d0*/  IMAD.IADD R0, R157, 0x1, R4 ;  /* 0x000000019d007824 */ /* 0x000fe200078e0204 */
[CC--:B------:R-:W-:Y:S01]  /*54e0*/  LEA R10, P1, R4.reuse, R192.reuse, 0x2 ;  /* 0x000000c0040a7211 */ /* 0x0c0fe200078210ff */
[----:B------:R-:W-:Y:S04]  /*54f0*/  REDG.E.ADD.F32.FTZ.RN.STRONG.GPU desc[UR16][R148.64], R19 ;  /* 0x00000013940079a6 */ /* 0x000fe8000c10f390 */
[----:B------:R-:W-:Y:S01]  /*5500*/  LDSM.16.MT88.4 R16, [R176+0x2000] ;  /* 0x00200000b010783b */ /* 0x000fe20000004200 */
[CC--:B-1----:R-:W-:Y:S02]  /*5510*/  LEA R8, P2, R5.reuse, R192.reuse, 0x2 ;  /* 0x000000c005087211 */ /* 0x0c2fe400078410ff */
[-C--:B------:R-:W-:Y:S02]  /*5520*/  LEA.HI.X.SX32 R11, R4, R193.reuse, 0x2, P1 ;  /* 0x000000c1040b7211 */ /* 0x080fe400008f16ff */
[-C--:B------:R-:W-:Y:S01]  /*5530*/  LEA.HI.X.SX32 R9, R5, R193.reuse, 0x2, P2 ;  /* 0x000000c105097211 */ /* 0x080fe200010f16ff */
[----:B------:R-:W-:Y:S04]  /*5540*/  IMAD.IADD R5, R157, 0x1, R0 ;  /* 0x000000019d057824 */ /* 0x000fe800078e0200 */
[----:B------:R1:W-:Y:S01]  /*5550*/  REDG.E.ADD.F32.FTZ.RN.STRONG.GPU desc[UR16][R8.64], R12 ;  /* 0x0000000c080079a6 */ /* 0x0003e2000c10f390 */
[CC--:B--2---:R-:W-:Y:S03]  /*5560*/  LEA R6, P1, R0.reuse, R192.reuse, 0x2 ;  /* 0x000000c000067211 */ /* 0x0c4fe600078210ff */
[----:B------:R-:W-:Y:S01]  /*5570*/  REDG.E.ADD.F32.FTZ.RN.STRONG.GPU desc[UR16][R10.64], R13 ;  /* 0x0000000d0a0079a6 */ /* 0x000fe2000c10f390 */
[-C--:B------:R-:W-:Y:S02]  /*5580*/  LEA.HI.X.SX32 R7, R0, R193.reuse, 0x2, P1 ;  /* 0x000000c100077211 */ /* 0x080fe400008f16ff */
[CC--:B------:R-:W-:Y:S03]  /*5590*/  LEA R4, P1, R5.reuse, R192.reuse, 0x2 ;  /* 0x000000c005047211 */ /* 0x0c0fe600078210ff */
[----:B------:R2:W-:Y:S01]  /*55a0*/  REDG.E.ADD.F32.FTZ.RN.STRONG.GPU desc[UR16][R6.64], R14 ;  /* 0x0000000e060079a6 */ /* 0x0005e2000c10f390 */
[-C--:B------:R-:W-:Y:S05]  /*55b0*/  LEA.HI.X.SX32 R5, R5, R193.reuse, 0x2, P1 ;  /* 0x000000c105057211 */ /* 0x080fea00008f16ff */
[----:B------:R3:W-:Y:S04]  /*55c0*/  REDG.E.ADD.F32.FTZ.RN.STRONG.GPU desc[UR16][R4.64], R15 ;  /* 0x0000000f040079a6 */ /* 0x0007e8000c10f390 */
[----:B------:R-:W-:Y:S04]  /*55d0*/  REDG.E.ADD.F32.FTZ.RN.STRONG.GPU desc[UR16][R192.64+0x100], R68 ;  /* 0x00010044c00079a6 */ /* 0x000fe8000c10f390 */
[----:B------:R-:W-:Y:S01]  /*55e0*/  REDG.E.ADD.F32.FTZ.RN.STRONG.GPU desc[UR16][R2.64+0x100], R69 ;  /* 0x00010045020079a6 */ /* 0x000fe2000c10f390 */
[----:B-1----:R-:W-:Y:S04]  /*55f0*/  VIADD R8, R156, 0x40 ;  /* 0x000000409c087836 */ /* 0x002fe80000000000 */
[C---:B------:R-:W-:Y:S01]  /*5600*/  IMAD.IADD R0, R157.reuse, 0x1, R8 ;  /* 0x000000019d007824 */ /* 0x040fe200078e0208 */
[CC--:B--2---:R-:W-:Y:S04]  /*5610*/  LEA R6, P1, R8.reuse, R192.reuse, 0x2 ;  /* 0x000000c008067211 */ /* 0x0c4fe800078210ff */
[-C--:B------:R-:W-:Y:S01]  /*5620*/  LEA.HI.X.SX32 R7, R8, R193.reuse, 0x2, P1 ;  /* 0x000000c108077211 */ /* 0x080fe200008f16ff */
[C---:B---3--:R-:W-:Y:S01]  /*5630*/  IMAD.IADD R5, R157.reuse, 0x1, R0 ;  /* 0x000000019d057824 */ /* 0x048fe200078e0200 */
[CC--:B------:R-:W-:Y:S03]  /*5640*/  LEA R12, P1, R0.reuse, R192.reuse, 0x2 ;  /* 0x000000c0000c7211 */ /* 0x0c0fe600078210ff */
[----:B------:R1:W-:Y:S01]  /*5650*/  REDG.E.ADD.F32.FTZ.RN.STRONG.GPU desc[UR16][R6.64], R70 ;  /* 0x00000046060079a6 */ /* 0x0003e2000c10f390 */
[----:B------:R-:W-:Y:S01]  /*5660*/  IMAD.IADD R4, R157, 0x1, R5 ;  /* 0x000000019d047824 */ /* 0x000fe200078e0205 */
[-C--:B------:R-:W-:Y:S02]  /*5670*/  LEA.HI.X.SX32 R13, R0, R193.reuse, 0x2, P1 ;  /* 0x000000c1000d7211 */ /* 0x080fe400008f16ff */
[-C--:B------:R-:W-:Y:S01]  /*5680*/  LEA R8, P2, R5, R192.reuse, 0x2 ;  /* 0x000000c005087211 */ /* 0x080fe200078410ff */
[----:B------:R-:W-:Y:S01]  /*5690*/  IMAD.IADD R0, R157, 0x1, R4 ;  /* 0x000000019d007824 */ /* 0x000fe200078e0204 */
[CC--:B------:R-:W-:Y:S01]  /*56a0*/  LEA R10, P1, R4.reuse, R192.reuse, 0x2 ;  /* 0x000000c0040a7211 */ /* 0x0c0fe200078210ff */
[----:B------:R-:W-:Y:S01]  /*56b0*/  REDG.E.ADD.F32.FTZ.RN.STRONG.GPU desc[UR16][R12.64], R71 ;  /* 0x000000470c0079a6 */ /* 0x000fe2000c10f390 */
[-C--:B------:R-:W-:Y:S01]  /*56c0*/  LEA.HI.X.SX32 R9, R5, R193.reuse, 0x2, P2 ;  /* 0x000000c105097211 */ /* 0x080fe200010f16ff */
[----:B------:R-:W-:Y:S01]  /*56d0*/  IMAD.IADD R5, R157, 0x1, R0 ;  /* 0x000000019d057824 */ /* 0x000fe200078e0200 */
[-C--:B------:R-:W-:Y:S01]  /*56e0*/  LEA.HI.X.SX32 R11, R4, R193.reuse, 0x2, P1 ;  /* 0x000000c1040b7211 */ /* 0x080fe200008f16ff */
[----:B------:R-:W-:Y:S04]  /*56f0*/  LDSM.16.MT88.4 R68, [R176+0x4000] ;  /* 0x00400000b044783b */ /* 0x000fe80000004200 */
[----:B------:R2:W-:Y:S04]  /*5700*/  REDG.E.ADD.F32.FTZ.RN.STRONG.GPU desc[UR16][R8.64], R72 ;  /* 0x00000048080079a6 */ /* 0x0005e8000c10f390 */
[----:B------:R-:W-:Y:S01]  /*5710*/  REDG.E.ADD.F32.FTZ.RN.STRONG.GPU desc[UR16][R10.64], R73 ;  /* 0x000000490a0079a6 */ /* 0x000fe2000c10f390 */
[CC--:B-1----:R-:W-:Y:S04]  /*5720*/  LEA R6, P1, R0.reuse, R192.reuse, 0x2 ;  /* 0x000000c000067211 */ /* 0x0c2fe800078210ff */
[-C--:B------:R-:W-:Y:S02]  /*5730*/  LEA.HI.X.SX32 R7, R0, R193.reuse, 0x2, P1 ;  /* 0x000000c100077211 */ /* 0x080fe400008f16ff */
[CC--:B------:R-:W-:Y:S03]  /*5740*/  LEA R4, P1, R5.reuse, R192.reuse, 0x2 ;  /* 0x000000c005047211 */ /* 0x0c0fe600078210ff */
[----:B------:R1:W-:Y:S01]  /*5750*/  REDG.E.ADD.F32.FTZ.RN.STRONG.GPU desc[UR16][R6.64], R74 ;  /* 0x0000004a060079a6 */ /* 0x0003e2000c10f390 */
[-C--:B------:R-:W-:Y:S05]  /*5760*/  LEA.HI.X.SX32 R5, R5, R193.reuse, 0x2, P1 ;  /* 0x000000c105057211 */ /* 0x080fea00008f16ff */
[----:B------:R3:W-:Y:S01]  /*5770*/  REDG.E.ADD.F32.FTZ.RN.STRONG.GPU desc[UR16][R4.64], R75 ;  /* 0x0000004b040079a6 */ /* 0x0007e2000c10f390 */
[----:B--2---:R-:W-:Y:S03]  /*5780*/  VIADD R8, R156, 0x60 ;  /* 0x000000609c087836 */ /* 0x004fe60000000000 */
[----:B------:R-:W-:Y:S01]  /*5790*/  REDG.E.ADD.F32.FTZ.RN.STRONG.GPU desc[UR16][R192.64+0x180], R80 ;  /* 0x00018050c00079a6 */ /* 0x000fe2000c10f390 */
[C---:B------:R-:W-:Y:S03]  /*57a0*/  IMAD.IADD R0, R157.reuse, 0x1, R8 ;  /* 0x000000019d007824 */ /* 0x040fe600078e0208 */
[----:B------:R-:W-:Y:S04]  /*57b0*/  REDG.E.ADD.F32.FTZ.RN.STRONG.GPU desc[UR16][R2.64+0x180], R81 ;  /* 0x00018051020079a6 */ /* 0x000fe8000c10f390 */
[----:B------:R-:W-:Y:S01]  /*57c0*/  LDSM.16.MT88.4 R72, [R181+0x1e800] ;  /* 0x01e80000b548783b */ /* 0x000fe20000004200 */
[CC--:B-1----:R-:W-:Y:S04]  /*57d0*/  LEA R6, P1, R8.reuse, R192.reuse, 0x2 ;  /* 0x000000c008067211 */ /* 0x0c2fe800078210ff */
        /* <DEDUP_REMOVED lines=45> */
[-C--:B------:R-:W-:Y:S01]  /*5ab0*/  LEA.HI.X.SX32 R7, R0, R193.reuse, 0x2, P1 ;  /* 0x000000c100077211 */ /* 0x080fe200008f16ff */
[----:B------:R-:W-:Y:S01]  /*5ac0*/  VIADD R0, R156, 0xa0 ;  /* 0x000000a09c007836 */ /* 0x000fe20000000000 */
[CC--:B------:R-:W-:Y:S03]  /*5ad0*/  LEA R4, P1, R5.reuse, R192.reuse, 0x2 ;  /* 0x000000c005047211 */ /* 0x0c0fe600078210ff */
[----:B------:R1:W-:Y:S01]  /*5ae0*/  REDG.E.ADD.F32.FTZ.RN.STRONG.GPU desc[UR16][R6.64], R90 ;  /* 0x0000005a060079a6 */ /* 0x0003e2000c10f390 */
[-C--:B------:R-:W-:Y:S05]  /*5af0*/  LEA.HI.X.SX32 R5, R5, R193.reuse, 0x2, P1 ;  /* 0x000000c105057211 */ /* 0x080fea00008f16ff */
[----:B------:R3:W-:Y:S01]  /*5b00*/  REDG.E.ADD.F32.FTZ.RN.STRONG.GPU desc[UR16][R4.64], R91 ;  /* 0x0000005b040079a6 */ /* 0x0007e2000c10f390 */
[C---:B--2---:R-:W-:Y:S03]  /*5b10*/  IMAD.IADD R8, R157.reuse, 0x1, R0 ;  /* 0x000000019d087824 */ /* 0x044fe600078e0200 */
[----:B------:R-:W-:Y:S04]  /*5b20*/  REDG.E.ADD.F32.FTZ.RN.STRONG.GPU desc[UR16][R192.64+0x280], R96 ;  /* 0x00028060c00079a6 */ /* 0x000fe8000c10f390 */
[----:B------:R2:W-:Y:S04]  /*5b30*/  REDG.E.ADD.F32.FTZ.RN.STRONG.GPU desc[UR16][R2.64+0x280], R97 ;  /* 0x00028061020079a6 */ /* 0x0005e8000c10f390 */
        /* <DEDUP_REMOVED lines=13> */
[----:B--2---:R-:W-:Y:S01]  /*5c10*/  IMAD.IADD R3, R157, 0x1, R0 ;  /* 0x000000019d037824 */ /* 0x004fe200078e0200 */
[-C--:B------:R-:W-:Y:S01]  /*5c20*/  LEA.HI.X.SX32 R9, R4, R193.reuse, 0x2, P4 ;  /* 0x000000c104097211 */ /* 0x080fe200020f16ff */
[----:B------:R-:W-:Y:S01]  /*5c30*/  LDSM.16.MT88.4 R12, [R182+0x1e000] ;  /* 0x01e00000b60c783b */ /* 0x000fe20000004200 */
[----:B------:R-:W-:Y:S02]  /*5c40*/  ISETP.GT.AND P4, PT, R202, RZ, PT ;  /* 0x000000ffca00720c */ /* 0x000fe40003f84270 */
[CC--:B------:R-:W-:Y:S01]  /*5c50*/  LEA R2, P1, R3.reuse, R192.reuse, 0x2 ;  /* 0x000000c003027211 */ /* 0x0c0fe200078210ff */
[----:B------:R-:W-:Y:S03]  /*5c60*/  REDG.E.ADD.F32.FTZ.RN.STRONG.GPU desc[UR16][R10.64], R92 ;  /* 0x0000005c0a0079a6 */ /* 0x000fe6000c10f390 */
[-C--:B------:R-:W-:Y:S01]  /*5c70*/  LEA.HI.X.SX32 R3, R3, R193.reuse, 0x2, P1 ;  /* 0x000000c103037211 */ /* 0x080fe200008f16ff */
[----:B------:R-:W-:Y:S04]  /*5c80*/  REDG.E.ADD.F32.FTZ.RN.STRONG.GPU desc[UR16][R8.64], R93 ;  /* 0x0000005d080079a6 */ /* 0x000fe8000c10f390 */
[----:B------:R-:W-:Y:S01]  /*5c90*/  LDSM.16.MT88.4 R8, [R176] ;  /* 0x00000000b008783b */ /* 0x000fe20000004200 */
[C---:B-1----:R-:W-:Y:S04]  /*5ca0*/  LEA R6, P2, R0.reuse, R192, 0x2 ;  /* 0x000000c000067211 */ /* 0x042fe800078410ff */
[----:B------:R-:W-:Y:S02]  /*5cb0*/  LEA.HI.X.SX32 R7, R0, R193, 0x2, P2 ;  /* 0x000000c100077211 */ /* 0x000fe400010f16ff */
[----:B------:R-:W-:Y:S02]  /*5cc0*/  LOP3.LUT R0, R202, 0x1, RZ, 0xc0, !PT ;  /* 0x00000001ca007812 */ /* 0x000fe400078ec0ff */
[----:B------:R-:W-:Y:S01]  /*5cd0*/  @P0 IADD3 R208, P2, R208, -0x100, RZ ;  /* 0xffffff00d0d00810 */ /* 0x000fe20007f5e0ff */
[----:B------:R-:W-:Y:S01]  /*5ce0*/  REDG.E.ADD.F32.FTZ.RN.STRONG.GPU desc[UR16][R6.64], R94 ;  /* 0x0000005e060079a6 */ /* 0x000fe2000c10f390 */
[----:B------:R-:W-:Y:S01]  /*5cf0*/  ISETP.NE.U32.AND P1, PT, R0, 0x1, PT ;  /* 0x000000010000780c */ /* 0x000fe20003f25070 */
[C---:B------:R-:W-:Y:S01]  /*5d00*/  VIADD R0, R176.reuse, 0xffffa000 ;  /* 0xffffa000b0007836 */ /* 0x040fe20000000000 */
[----:B------:R-:W-:Y:S01]  /*5d10*/  @P0 IADD3.X R207, R207, -0x1, RZ, P2, !PT ;  /* 0xffffffffcfcf0810 */ /* 0x000fe200017fe4ff */
[----:B------:R-:W1:Y:S04]  /*5d20*/  LDSM.16.MT88.4 R4, [R181+0x1e000] ;  /* 0x01e00000b504783b */ /* 0x000e680000004200 */
[----:B------:R2:W-:Y:S04]  /*5d30*/  REDG.E.ADD.F32.FTZ.RN.STRONG.GPU desc[UR16][R2.64], R95 ;  /* 0x0000005f020079a6 */ /* 0x0005e8000c10f390 */
[----:B------:R-:W-:Y:S02]  /*5d40*/  LDSM.16.MT88.4 R92, [R176+0x3800] ;  /* 0x00380000b05c783b */ /* 0x000fe40000004200 */
[----:B------:R-:W-:Y:S02]  /*5d50*/  @P1 VIADD R0, R176, 0x6000 ;  /* 0x00006000b0001836 */ /* 0x000fe40000000000 */
[----:B--2---:R-:W-:Y:S04]  /*5d60*/  VIADD R2, R202, 0xffffffff ;  /* 0xffffffffca027836 */ /* 0x004fe80000000000 */
[----:B------:R-:W-:Y:S01]  /*5d70*/  IMAD.MOV.U32 R202, RZ, RZ, R2 ;  /* 0x000000ffffca7224 */ /* 0x000fe200078e0002 */
        /* <DEDUP_REMOVED lines=32> */
[----:B------:R4:W3:Y:S05]  /*5f80*/  LDSM.16.MT88.4 R72, [R176+0x5800] ;  /* 0x00580000b048783b */ /* 0x0008ea0000004200 */
[-C--:B-1----:R-:W-:Y:S06]  /*5f90*/  HMMA.16816.F32 R100, R4, R8.reuse, R100 ;  /* 0x000000080464723c */ /* 0x082fec0000001864 */
[C---:B------:R-:W-:Y:S06]  /*5fa0*/  HMMA.16816.F32 R104, R12.reuse, R8, R104 ;  /* 0x000000080c68723c */ /* 0x040fec0000001868 */
[-C--:B------:R-:W-:Y:S06]  /*5fb0*/  HMMA.16816.F32 R108, R12, R10.reuse, R108 ;  /* 0x0000000a0c6c723c */ /* 0x080fec000000186c */
[C---:B------:R-:W-:Y:S05]  /*5fc0*/  HMMA.16816.F32 R112, R4.reuse, R10, R112 ;  /* 0x0000000a0470723c */ /* 0x040fea0000001870 */
[----:B----4-:R-:W-:Y:S01]  /*5fd0*/  IMAD.MOV.U32 R176, RZ, RZ, R0 ;  /* 0x000000ffffb07224 */ /* 0x010fe200078e0000 */
        /* <DEDUP_REMOVED lines=119> */
[----:B------:R1:W-:Y:S01]  /*6750*/  STS [R222+0x1000], R26 ;  /* 0x0010001ade007388 */ /* 0x0003e20000000800 */
[----:B------:R-:W-:Y:S01]  /*6760*/  F2FP.F16.F32.PACK_AB R14, R14, R136 ;  /* 0x000000880e0e723e */ /* 0x000fe200000000ff */
[----:B------:R-:W-:Y:S01]  /*6770*/  FMUL.FTZ R74, R38, UR6 ;  /* 0x00000006264a7c20 */ /* 0x000fe20008410000 */
[----:B------:R-:W-:Y:S01]  /*6780*/  F2FP.F16.F32.PACK_AB R13, R13, R138 ;  /* 0x0000008a0d0d723e */ /* 0x000fe200000000ff */
[----:B------:R-:W-:Y:S01]  /*6790*/  STS [R222+0x1400], R25 ;  /* 0x00140019de007388 */ /* 0x000fe20000000800 */
[----:B------:R-:W-:Y:S01]  /*67a0*/  FMUL.FTZ R73, R39, UR6 ;  /* 0x0000000627497c20 */ /* 0x000fe20008410000 */
[----:B------:R-:W-:Y:S01]  /*67b0*/  FMUL.FTZ R70, R42, UR6 ;  /* 0x000000062a467c20 */ /* 0x000fe20008410000 */
[----:B------:R-:W-:Y:S01]  /*67c0*/  FMUL.FTZ R69, R43, UR6 ;  /* 0x000000062b457c20 */ /* 0x000fe20008410000 */
[----:B------:R-:W-:Y:S01]  /*67d0*/  STS [R221+0x2000], R24 ;  /* 0x00200018dd007388 */ /* 0x000fe20000000800 */
        /* <DEDUP_REMOVED lines=13> */
[----:B------:R-:W-:Y:S01]  /*68b0*/  F2FP.F16.F32.PACK_AB R4, R4, R79 ;  /* 0x0000004f0404723e */ /* 0x000fe200000000ff */
[----:B------:R-:W-:Y:S01]  /*68c0*/  FMUL.FTZ R49, R44, UR6 ;  /* 0x000000062c317c20 */ /* 0x000fe20008410000 */
[----:B------:R-:W-:Y:S01]  /*68d0*/  STS [R221+0x3000], R22 ;  /* 0x00300016dd007388 */ /* 0x000fe20000000800 */
[----:B------:R-:W-:Y:S01]  /*68e0*/  F2FP.F16.F32.PACK_AB R3, R3, R78 ;  /* 0x0000004e0303723e */ /* 0x000fe200000000ff */
[----:B------:R-:W-:Y:S01]  /*68f0*/  FMUL.FTZ R41, R45, UR6 ;  /* 0x000000062d297c20 */ /* 0x000fe20008410000 */
[----:B------:R-:W-:Y:S01]  /*6900*/  FMUL.FTZ R48, R46, UR6 ;  /* 0x000000062e307c20 */ /* 0x000fe20008410000 */
        /* <DEDUP_REMOVED lines=27> */
[----:B-1----:R-:W1:Y:S01]  /*6ac0*/  @P0 LDC.64 R26, c[0x0][0x458] ;  /* 0x00011600ff1a0b82 */ /* 0x002e620000000a00 */
        /* <DEDUP_REMOVED lines=18> */
[----:B------:R-:W-:Y:S01]  /*6bf0*/  F2FP.F16.F32.PACK_AB R37, R37, R56 ;  /* 0x000000382525723e */ /* 0x000fe200000000ff */
[----:B------:R-:W-:Y:S01]  /*6c00*/  STS [R221+0x6400], R7 ;  /* 0x00640007dd007388 */ /* 0x000fe20000000800 */
[----:B------:R-:W-:Y:S02]  /*6c10*/  F2FP.F16.F32.PACK_AB R36, R36, R58 ;  /* 0x0000003a2424723e */ /* 0x000fe400000000ff */
[----:B------:R-:W-:Y:S01]  /*6c20*/  F2FP.F16.F32.PACK_AB R60, R61, R60 ;  /* 0x0000003c3d3c723e */ /* 0x000fe200000000ff */
[----:B------:R3:W-:Y:S01]  /*6c30*/  STS [R222+0x6000], R4 ;  /* 0x00600004de007388 */ /* 0x0007e20000000800 */
[----:B------:R-:W-:-:S03]  /*6c40*/  F2FP.F16.F32.PACK_AB R62, R63, R62 ;  /* 0x0000003e3f3e723e */ /* 0x000fc600000000ff */
[----:B------:R-:W-:Y:S04]  /*6c50*/  STS [R222+0x6400], R3 ;  /* 0x00640003de007388 */ /* 0x000fe80000000800 */
[----:B------:R-:W-:Y:S01]  /*6c60*/  STS [R221+0x7000], R6 ;  /* 0x00700006dd007388 */ /* 0x000fe20000000800 */
[----:B--2---:R-:W2:Y:S03]  /*6c70*/  @P0 LDC.64 R10, c[0x0][0x450] ;  /* 0x00011400ff0a0b82 */ /* 0x004ea60000000a00 */
[----:B------:R-:W-:Y:S04]  /*6c80*/  STS [R221+0x7400], R5 ;  /* 0x00740005dd007388 */ /* 0x000fe80000000800 */
[----:B------:R4:W-:Y:S04]  /*6c90*/  STS [R222+0x7000], R2 ;  /* 0x00700002de007388 */ /* 0x0009e80000000800 */
[----:B------:R2:W-:Y:S04]  /*6ca0*/  STS [R222+0x7400], R0 ;  /* 0x00740000de007388 */ /* 0x0005e80000000800 */
[----:B------:R1:W-:Y:S01]  /*6cb0*/  STS [R221+0x8000], R33 ;  /* 0x00800021dd007388 */ /* 0x0003e20000000800 */
[----:B---3--:R-:W-:-:S03]  /*6cc0*/  @P0 IADD3 R4, R217, R229, RZ ;  /* 0x000000e5d9040210 */ /* 0x008fc60007ffe0ff */
[----:B------:R3:W-:Y:S04]  /*6cd0*/  STS [R221+0x8400], R46 ;  /* 0x0084002edd007388 */ /* 0x0007e80000000800 */
[----:B------:R3:W-:Y:S04]  /*6ce0*/  STS [R222+0x8000], R43 ;  /* 0x0080002bde007388 */ /* 0x0007e80000000800 */
[----:B------:R3:W-:Y:S04]  /*6cf0*/  STS [R222+0x8400], R42 ;  /* 0x0084002ade007388 */ /* 0x0007e80000000800 */
[----:B------:R3:W-:Y:S01]  /*6d00*/  STS [R221+0x9000], R45 ;  /* 0x0090002ddd007388 */ /* 0x0007e20000000800 */
[----:B----4-:R-:W-:-:S03]  /*6d10*/  @P0 IADD3 R2, R217, R229, RZ ;  /* 0x000000e5d9020210 */ /* 0x010fc60007ffe0ff */
[----:B------:R3:W-:Y:S01]  /*6d20*/  STS [R221+0x9400], R44 ;  /* 0x0094002cdd007388 */ /* 0x0007e20000000800 */
[----:B--2---:R-:W-:Y:S02]  /*6d30*/  @P0 IMAD R0, R4, R11, RZ ;  /* 0x0000000b04000224 */ /* 0x004fe400078e02ff */
[C---:B-1----:R-:W-:Y:S01]  /*6d40*/  @P0 IMAD R6, R2.reuse, R27, RZ ;  /* 0x0000001b02060224 */ /* 0x042fe200078e02ff */
[----:B------:R3:W-:Y:S01]  /*6d50*/  STS [R222+0x9000], R41 ;  /* 0x00900029de007388 */ /* 0x0007e20000000800 */
[----:B------:R-:W-:-:S03]  /*6d60*/  @P0 IMAD.WIDE.U32 R2, R2, R26, RZ ;  /* 0x0000001a02020225 */ /* 0x000fc600078e00ff */
[----:B------:R3:W-:Y:S01]  /*6d70*/  STS [R222+0x9400], R40 ;  /* 0x00940028de007388 */ /* 0x0007e20000000800 */
[----:B------:R-:W-:Y:S01]  /*6d80*/  @P0 IMAD.WIDE.U32 R4, R4, R10, RZ ;  /* 0x0000000a04040225 */ /* 0x000fe200078e00ff */
[----:B------:R-:W-:Y:S02]  /*6d90*/  @P0 IADD3 R52, R3, R6, RZ ;  /* 0x0000000603340210 */ /* 0x000fe40007ffe0ff */
[----:B------:R3:W-:Y:S01]  /*6da0*/  STS [R221+0xa000], R39 ;  /* 0x00a00027dd007388 */ /* 0x0007e20000000800 */
[----:B------:R-:W-:Y:S02]  /*6db0*/  @P0 MOV R25, R2 ;  /* 0x0000000200190202 */ /* 0x000fe40000000f00 */
[----:B------:R-:W-:Y:S01]  /*6dc0*/  @P0 IADD3 R8, R5, R0, RZ ;  /* 0x0000000005080210 */ /* 0x000fe20007ffe0ff */
[----:B------:R3:W-:Y:S01]  /*6dd0*/  STS [R221+0xa400], R38 ;  /* 0x00a40026dd007388 */ /* 0x0007e20000000800 */
[----:B------:R-:W-:-:S03]  /*6de0*/  @P0 MOV R7, R4 ;  /* 0x0000000400070202 */ /* 0x000fc60000000f00 */
[----:B------:R3:W-:Y:S04]  /*6df0*/  STS [R222+0xa000], R35 ;  /* 0x00a00023de007388 */ /* 0x0007e80000000800 */
[----:B------:R3:W-:Y:S04]  /*6e00*/  STS [R222+0xa400], R34 ;  /* 0x00a40022de007388 */ /* 0x0007e80000000800 */
        /* <DEDUP_REMOVED lines=15> */
.L_x_1249:
        /* <DEDUP_REMOVED lines=13> */
.L_x_1250:
[----:B------:R1:W-:Y:S01]  /*6fd0*/  STS [R222+0xb000], R60 ;  /* 0x00b0003cde007388 */ /* 0x0003e20000000800 */
[----:B------:R-:W-:Y:S01]  /*6fe0*/  SHF.R.S32.HI R5, RZ, 0x1f, R230 ;  /* 0x0000001fff057819 */ /* 0x000fe200000114e6 */
[----:B------:R-:W-:Y:S01]  /*6ff0*/  IMAD R0, R232, R10, RZ ;  /* 0x0000000ae8007224 */ /* 0x000fe200078e02ff */
[----:B------:R-:W-:Y:S01]  /*7000*/  MOV R4, R230 ;  /* 0x000000e600047202 */ /* 0x000fe20000000f00 */
[----:B------:R1:W-:Y:S01]  /*7010*/  STS [R222+0xb400], R62 ;  /* 0x00b4003ede007388 */ /* 0x0003e20000000800 */
[----:B------:R-:W-:Y:S01]  /*7020*/  ULDC.64 UR6, c[0x0][0x468] ;  /* 0x00011a0000067ab9 */ /* 0x000fe20000000a00 */
[C---:B------:R-:W-:Y:S01]  /*7030*/  IMAD R6, R226.reuse, R11, R0 ;  /* 0x0000000be2067224 */ /* 0x040fe200078e0200 */
[----:B------:R-:W-:Y:S01]  /*7040*/  BSSY B0, `(.L_x_1251) ;  /* 0x0000027000007945 */ /* 0x000fe20003800000 */
[----:B------:R-:W-:Y:S01]  /*7050*/  BAR.SYNC.DEFER_BLOCKING 0x0 ;  /* 0x0000000000007b1d */ /* 0x000fe20000010000 */
[----:B------:R-:W-:Y:S01]  /*7060*/  IMAD.WIDE.U32 R2, R226, R10, R4 ;  /* 0x0000000ae2027225 */ /* 0x000fe200078e0004 */
[----:B------:R-:W-:-:S03]  /*7070*/  SHF.R.S32.HI R53, RZ, 0x1f, R220 ;  /* 0x0000001fff357819 */ /* 0x000fc600000114dc */
[----:B------:R-:W-:Y:S01]  /*7080*/  IMAD R0, R216, -0x40, R200 ;  /* 0xffffffc0d8007824 */ /* 0x000fe200078e02c8 */
[----:B------:R-:W-:Y:S02]  /*7090*/  IADD3 R2, P0, R7, R2, RZ ;  /* 0x0000000207027210 */ /* 0x000fe40007f1e0ff */
[C---:B------:R-:W-:Y:S02]  /*70a0*/  IADD3 R7, R220.reuse, 0x20, RZ ;  /* 0x00000020dc077810 */ /* 0x040fe40007ffe0ff */
[-C--:B------:R-:W-:Y:S02]  /*70b0*/  ISETP.GE.AND P2, PT, R220, R0.reuse, PT ;  /* 0x00000000dc00720c */ /* 0x080fe40003f46270 */
[----:B------:R-:W-:Y:S01]  /*70c0*/  IADD3.X R3, R8, R3, R6, P0, !PT ;  /* 0x0000000308037210 */ /* 0x000fe200007fe406 */
[----:B------:R-:W-:Y:S01]  /*70d0*/  IMAD R6, R250, UR6, RZ ;  /* 0x00000006fa067c24 */ /* 0x000fe2000f8e02ff */
[----:B------:R-:W-:-:S03]  /*70e0*/  ISETP.GE.AND P1, PT, R7, R0, PT ;  /* 0x000000000700720c */ /* 0x000fc60003f26270 */
[C---:B------:R-:W-:Y:S02]  /*70f0*/  IMAD R0, R249.reuse, UR7, R6 ;  /* 0x00000007f9007c24 */ /* 0x040fe4000f8e0206 */
[----:B------:R-:W-:Y:S01]  /*7100*/  IMAD.WIDE.U32 R6, R249, UR6, R2 ;  /* 0x00000006f9067c25 */ /* 0x000fe2000f8e0002 */
[----:B---3--:R1:W2:Y:S04]  /*7110*/  LDS.128 R36, [R201+0x13000] ;  /* 0x01300000c9247984 */ /* 0x0082a80000000c00 */
        /* <DEDUP_REMOVED lines=12> */
[----:B------:R-:W-:Y:S01]  /*71e0*/  IMAD R0, R53, R10, RZ ;  /* 0x0000000a35007224 */ /* 0x000fe200078e02ff */
        /* <DEDUP_REMOVED lines=12> */
.L_x_1252:
[----:B------:R-:W-:Y:S05]  /*72b0*/  BSYNC B0 ;  /* 0x0000000000007941 */ /* 0x000fea0003800000 */
.L_x_1251:
[----:B------:R-:W-:Y:S04]  /*72c0*/  BSSY B0, `(.L_x_1253) ;  /* 0x0000010000007945 */ /* 0x000fe80003800000 */
[----:B------:R-:W-:Y:S05]  /*72d0*/  @P1 BRA `(.L_x_1254) ;  /* 0x0000000000381947 */ /* 0x000fea0003800000 */
[----:B------:R-:W-:Y:S01]  /*72e0*/  IADD3 R0, P0, R220, 0x20, RZ ;  /* 0x00000020dc007810 */ /* 0x000fe20007f1e0ff */
[----:B------:R-:W-:Y:S01]  /*72f0*/  ULDC.64 UR6, c[0x0][0x3f0] ;  /* 0x0000fc0000067ab9 */ /* 0x000fe20000000a00 */
[----:B--2---:R-:W-:-:S03]  /*7300*/  MOV R3, R24 ;  /* 0x0000001800037202 */ /* 0x004fc60000000f00 */
[----:B------:R-:W-:-:S04]  /*7310*/  IMAD.X R2, RZ, RZ, R53, P0 ;  /* 0x000000ffff027224 */ /* 0x000fc800000e0635 */
[----:B------:R-:W-:Y:S02]  /*7320*/  IMAD R8, R2, R10, RZ ;  /* 0x0000000a02087224 */ /* 0x000fe400078e02ff */
[----:B------:R-:W-:-:S04]  /*7330*/  IMAD.MOV.U32 R2, RZ, RZ, R6 ;  /* 0x000000ffff027224 */ /* 0x000fc800078e0006 */
        /* <DEDUP_REMOVED lines=8> */
.L_x_1254:
[----:B------:R-:W-:Y:S05]  /*73c0*/  BSYNC B0 ;  /* 0x0000000000007941 */ /* 0x000fea0003800000 */
.L_x_1253:
[-C--:B--2---:R-:W-:Y:S01]  /*73d0*/  IMAD.WIDE.U32 R2, R226, R26.reuse, R4 ;  /* 0x0000001ae2027225 */ /* 0x084fe200078e0004 */
[----:B------:R-:W-:Y:S01]  /*73e0*/  ULDC.64 UR6, c[0x0][0x470] ;  /* 0x00011c0000067ab9 */ /* 0x000fe20000000a00 */
[----:B------:R-:W-:Y:S02]  /*73f0*/  BSSY B0, `(.L_x_1255) ;  /* 0x0000016000007945 */ /* 0x000fe40003800000 */
[----:B------:R-:W-:Y:S01]  /*7400*/  IMAD R0, R232, R26, RZ ;  /* 0x0000001ae8007224 */ /* 0x000fe200078e02ff */
[----:B------:R-:W-:-:S03]  /*7410*/  IADD3 R2, P0, R25, R2, RZ ;  /* 0x0000000219027210 */ /* 0x000fc60007f1e0ff */
[----:B------:R-:W-:-:S05]  /*7420*/  IMAD R0, R226, R27, R0 ;  /* 0x0000001be2007224 */ /* 0x000fca00078e0200 */
[----:B------:R-:W-:Y:S01]  /*7430*/  IADD3.X R3, R52, R3, R0, P0, !PT ;  /* 0x0000000334037210 */ /* 0x000fe200007fe400 */
[----:B------:R-:W-:-:S04]  /*7440*/  IMAD R0, R250, UR6, RZ ;  /* 0x00000006fa007c24 */ /* 0x000fc8000f8e02ff */
[C---:B------:R-:W-:Y:S02]  /*7450*/  IMAD R0, R249.reuse, UR7, R0 ;  /* 0x00000007f9007c24 */ /* 0x040fe4000f8e0200 */
[----:B------:R-:W-:-:S05]  /*7460*/  IMAD.WIDE.U32 R4, R249, UR6, R2 ;  /* 0x00000006f9047c25 */ /* 0x000fca000f8e0002 */
[----:B------:R-:W-:Y:S01]  /*7470*/  IADD3 R8, R5, R0, RZ ;  /* 0x0000000005087210 */ /* 0x000fe20007ffe0ff */
[----:B------:R-:W-:Y:S06]  /*7480*/  @P2 BRA `(.L_x_1256) ;  /* 0x0000000000302947 */ /* 0x000fec0003800000 */
[----:B------:R-:W-:Y:S01]  /*7490*/  MOV R2, R4 ;  /* 0x0000000400027202 */ /* 0x000fe20000000f00 */
[----:B------:R-:W-:Y:S01]  /*74a0*/  IMAD R0, R53, R26, RZ ;  /* 0x0000001a35007224 */ /* 0x000fe200078e02ff */
        /* <DEDUP_REMOVED lines=10> */
.L_x_1256:
[----:B------:R-:W-:Y:S05]  /*7550*/  BSYNC B0 ;  /* 0x0000000000007941 */ /* 0x000fea0003800000 */
.L_x_1255:
        /* <DEDUP_REMOVED lines=12> */
[----:B-1----:R1:W-:Y:S04]  /*7620*/  STG.E.128 desc[UR16][R2.64], R64 ;  /* 0x0000004002007986 */ /* 0x0023e8000c101d10 */
[----:B------:R1:W-:Y:S04]  /*7630*/  STG.E.128 desc[UR16][R2.64+0x80], R60 ;  /* 0x0000803c02007986 */ /* 0x0003e8000c101d10 */
[----:B------:R1:W-:Y:S01]  /*7640*/  STG.E.128 desc[UR16][R2.64+0x100], R56 ;  /* 0x0001003802007986 */ /* 0x0003e2000c101d10 */
[----:B------:R-:W-:Y:S05]  /*7650*/  BRA `(.L_x_1257) ;  /* 0x0000000400f07947 */ /* 0x000fea0003800000 */
.L_x_1245:
        /* <DEDUP_REMOVED lines=26> */
.L_x_1258:
        /* <DEDUP_REMOVED lines=13> */
.L_x_1259:
[-C--:B------:R-:W-:Y:S01]  /*78d0*/  IMAD R0, R232, R8.reuse, RZ ;  /* 0x00000008e8007224 */ /* 0x080fe200078e02ff */
[----:B------:R-:W-:Y:S01]  /*78e0*/  ULDC.64 UR6, c[0x0][0x468] ;  /* 0x00011a0000067ab9 */ /* 0x000fe20000000a00 */
[C---:B------:R-:W-:Y:S01]  /*78f0*/  IMAD.WIDE.U32 R2, R226.reuse, R8, R230 ;  /* 0x00000008e2027225 */ /* 0x040fe200078e00e6 */
[----:B------:R-:W-:Y:S01]  /*7900*/  BSSY B0, `(.L_x_1260) ;  /* 0x000001a000007945 */ /* 0x000fe20003800000 */
[----:B------:R-:W-:Y:S02]  /*7910*/  SHF.R.S32.HI R15, RZ, 0x1f, R220 ;  /* 0x0000001fff0f7819 */ /* 0x000fe400000114dc */
[----:B------:R-:W-:Y:S01]  /*7920*/  IMAD R5, R226, R9, R0 ;  /* 0x00000009e2057224 */ /* 0x000fe200078e0200 */
[----:B------:R-:W-:Y:S01]  /*7930*/  IADD3 R4, P0, R6, R2, RZ ;  /* 0x0000000206047210 */ /* 0x000fe20007f1e0ff */
[----:B------:R-:W-:Y:S01]  /*7940*/  IMAD R0, R216, -0x40, R200 ;  /* 0xffffffc0d8007824 */ /* 0x000fe200078e02c8 */
[----:B------:R-:W-:Y:S01]  /*7950*/  IADD3 R2, R220, 0x20, RZ ;  /* 0x00000020dc027810 */ /* 0x000fe20007ffe0ff */
[----:B------:R-:W-:Y:S01]  /*7960*/  IMAD R10, R250, UR6, RZ ;  /* 0x00000006fa0a7c24 */ /* 0x000fe2000f8e02ff */
[----:B------:R-:W-:-:S02]  /*7970*/  IADD3.X R5, R7, R3, R5, P0, !PT ;  /* 0x0000000307057210 */ /* 0x000fc400007fe405 */
[-C--:B------:R-:W-:Y:S01]  /*7980*/  ISETP.GE.AND P2, PT, R220, R0.reuse, PT ;  /* 0x00000000dc00720c */ /* 0x080fe20003f46270 */
[C---:B------:R-:W-:Y:S01]  /*7990*/  IMAD R10, R249.reuse, UR7, R10 ;  /* 0x00000007f90a7c24 */ /* 0x040fe2000f8e020a */
[----:B------:R-:W-:Y:S01]  /*79a0*/  ISETP.GE.AND P1, PT, R2, R0, PT ;  /* 0x000000000200720c */ /* 0x000fe20003f26270 */
[----:B------:R-:W-:-:S05]  /*79b0*/  IMAD.WIDE.U32 R4, R249, UR6, R4 ;  /* 0x00000006f9047c25 */ /* 0x000fca000f8e0004 */
[----:B------:R-:W-:-:S05]  /*79c0*/  IADD3 R10, R10, R5, RZ ;  /* 0x000000050a0a7210 */ /* 0x000fca0007ffe0ff */
[----:B------:R-:W-:Y:S05]  /*79d0*/  @P2 BRA `(.L_x_1261) ;  /* 0x0000000000302947 */ /* 0x000fea0003800000 */
        /* <DEDUP_REMOVED lines=12> */
.L_x_1261:
[----:B------:R-:W-:Y:S05]  /*7aa0*/  BSYNC B0 ;  /* 0x0000000000007941 */ /* 0x000fea0003800000 */
.L_x_1260:
[----:B------:R-:W-:Y:S04]  /*7ab0*/  BSSY B0, `(.L_x_1262) ;  /* 0x000000f000007945 */ /* 0x000fe80003800000 */
[----:B------:R-:W-:Y:S05]  /*7ac0*/  @P1 BRA `(.L_x_1263) ;  /* 0x0000000000341947 */ /* 0x000fea0003800000 */
[----:B------:R-:W-:Y:S01]  /*7ad0*/  IADD3 R0, P0, R220, 0x20, RZ ;  /* 0x00000020dc007810 */ /* 0x000fe20007f1e0ff */
[----:B------:R-:W-:Y:S01]  /*7ae0*/  ULDC.64 UR6, c[0x0][0x3f0] ;  /* 0x0000fc0000067ab9 */ /* 0x000fe20000000a00 */
[----:B------:R-:W-:Y:S02]  /*7af0*/  MOV R5, R10 ;  /* 0x0000000a00057202 */ /* 0x000fe40000000f00 */
[----:B-1----:R-:W-:Y:S01]  /*7b00*/  IADD3.X R2, RZ, R15, RZ, P0, !PT ;  /* 0x0000000fff027210 */ /* 0x002fe200007fe4ff */
[----:B------:R-:W-:-:S04]  /*7b10*/  IMAD.WIDE.U32 R4, R0, R8, R4 ;  /* 0x0000000800047225 */ /* 0x000fc800078e0004 */
[----:B------:R-:W-:-:S04]  /*7b20*/  IMAD R2, R2, R8, RZ ;  /* 0x0000000802027224 */ /* 0x000fc800078e02ff */
[----:B------:R-:W-:Y:S01]  /*7b30*/  IMAD R0, R0, R9, R2 ;  /* 0x0000000900007224 */ /* 0x000fe200078e0202 */
[----:B------:R-:W-:-:S04]  /*7b40*/  LEA R2, P0, R4, UR6, 0x1 ;  /* 0x0000000604027c11 */ /* 0x000fc8000f8008ff */
[----:B------:R-:W-:-:S04]  /*7b50*/  IADD3 R0, R0, R5, RZ ;  /* 0x0000000500007210 */ /* 0x000fc80007ffe0ff */
[----:B------:R-:W-:-:S05]  /*7b60*/  LEA.HI.X R3, R4, UR7, R0, 0x1, P0 ;  /* 0x0000000704037c11 */ /* 0x000fca00080f0c00 */
[----:B------:R2:W-:Y:S04]  /*7b70*/  STG.E.128 desc[UR16][R2.64], RZ ;  /* 0x000000ff02007986 */ /* 0x0005e8000c101d10 */
[----:B------:R2:W-:Y:S04]  /*7b80*/  STG.E.128 desc[UR16][R2.64+0x80], RZ ;  /* 0x000080ff02007986 */ /* 0x0005e8000c101d10 */
[----:B------:R2:W-:Y:S02]  /*7b90*/  STG.E.128 desc[UR16][R2.64+0x100], RZ ;  /* 0x000100ff02007986 */ /* 0x0005e4000c101d10 */
.L_x_1263:
[----:B------:R-:W-:Y:S05]  /*7ba0*/  BSYNC B0 ;  /* 0x0000000000007941 */ /* 0x000fea0003800000 */
.L_x_1262:
[-C--:B-12---:R-:W-:Y:S01]  /*7bb0*/  IMAD.WIDE.U32 R2, R226, R12.reuse, R230 ;  /* 0x0000000ce2027225 */ /* 0x086fe200078e00e6 */
        /* <DEDUP_REMOVED lines=23> */
.L_x_1265:
[----:B------:R-:W-:Y:S05]  /*7d30*/  BSYNC B0 ;  /* 0x0000000000007941 */ /* 0x000fea0003800000 */
.L_x_1264:
        /* <DEDUP_REMOVED lines=14> */
.L_x_1257:
[----:B------:R-:W-:Y:S05]  /*7e20*/  BSYNC B1 ;  /* 0x0000000000017941 */ /* 0x000fea0003800000 */
.L_x_1240:
[----:B------:R-:W3:Y:S02]  /*7e30*/  LDC R0, c[0x0][0xc] ;  /* 0x00000300ff007b82 */ /* 0x000ee40000000800 */
[----:B---3--:R-:W-:-:S04]  /*7e40*/  IADD3 R216, R0, R216, RZ ;  /* 0x000000d800d87210 */ /* 0x008fc80007ffe0ff */
[----:B------:R-:W-:-:S13]  /*7e50*/  ISETP.GE.AND P0, PT, R216, UR14, PT ;  /* 0x0000000ed8007c0c */ /* 0x000fda000bf06270 */
[----:B------:R-:W-:Y:S05]  /*7e60*/  @P0 BRA `(.L_x_1266) ;  /* 0x0000000000040947 */ /* 0x000fea0003800000 */
[----:B------:R-:W-:Y:S05]  /*7e70*/  BRA `(.L_x_1267) ;  /* 0xffffff8800907947 */ /* 0x000fea000383ffff */
.L_x_1266:
[----:B------:R-:W-:Y:S05]  /*7e80*/  EXIT ;  /* 0x000000000000794d */ /* 0x000fea0003800000 */
.L_x_1268:
        /* <DEDUP_REMOVED lines=15> */
.L_x_1614:


//--------------------- .text._ZN5flash44flash_bwd_dq_dk_dv_loop_seqk_parallel_kernelI23Flash_bwd_kernel_traitsILi192ELi64ELi64ELi8ELi4ELi2ELi2ELb0ELb0EN7cutlass6half_tE19Flash_kernel_traitsILi192ELi64ELi64ELi8ES3_EELb0ELb0ELb0ELb0ELb0ELb1ELb1EEEvNS_16Flash_bwd_paramsE --------------------------
	.section	.text._ZN5flash44flash_bwd_dq_dk_dv_loop_seqk_parallel_kernelI23Flash_bwd_kernel_traitsILi192ELi64ELi64ELi8ELi4ELi2ELi2ELb0ELb0EN7cutlass6half_tE19Flash_kernel_traitsILi192ELi64ELi64ELi8ES3_EELb0ELb0ELb0ELb0ELb0ELb1ELb1EEEvNS_16Flash_bwd_paramsE,"ax",@progbits
	.align	128
        .global         _ZN5flash44flash_bwd_dq_dk_dv_loop_seqk_parallel_kernelI23Flash_bwd_kernel_traitsILi192ELi64ELi64ELi8ELi4ELi2ELi2ELb0ELb0EN7cutlass6half_tE19Flash_kernel_traitsILi192ELi64ELi64ELi8ES3_EELb0ELb0ELb0ELb0ELb0ELb1ELb1EEEvNS_16Flash_bwd_paramsE
        .type           _ZN5flash44flash_bwd_dq_dk_dv_loop_seqk_parallel_kernelI23Flash_bwd_kernel_traitsILi192ELi64ELi64ELi8ELi4ELi2ELi2ELb0ELb0EN7cutlass6half_tE19Flash_kernel_traitsILi192ELi64ELi64ELi8ES3_EELb0ELb0ELb0ELb0ELb0ELb1ELb1EEEvNS_16Flash_bwd_paramsE,@function
        .size           _ZN5flash44flash_bwd_dq_dk_dv_loop_seqk_parallel_kernelI23Flash_bwd_kernel_traitsILi192ELi64ELi64ELi8ELi4ELi2ELi2ELb0ELb0EN7cutlass6half_tE19Flash_kernel_traitsILi192ELi64ELi64ELi8ES3_EELb0ELb0ELb0ELb0ELb0ELb1ELb1EEEvNS_16Flash_bwd_paramsE,(.L_x_1615 - _ZN5flash44flash_bwd_dq_dk_dv_loop_seqk_parallel_kernelI23Flash_bwd_kernel_traitsILi192ELi64ELi64ELi8ELi4ELi2ELi2ELb0ELb0EN7cutlass6half_tE19Flash_kernel_traitsILi192ELi64ELi64ELi8ES3_EELb0ELb0ELb0ELb0ELb0ELb1ELb1EEEvNS_16Flash_bwd_paramsE)
        .other          _ZN5flash44flash_bwd_dq_dk_dv_loop_seqk_parallel_kernelI23Flash_bwd_kernel_traitsILi192ELi64ELi64ELi8ELi4ELi2ELi2ELb0ELb0EN7cutlass6half_tE19Flash_kernel_traitsILi192ELi64ELi64ELi8ES3_EELb0ELb0ELb0ELb0ELb0ELb1ELb1EEEvNS_16Flash_bwd_paramsE,@"STO_CUDA_ENTRY STV_DEFAULT"
_ZN5flash44flash_bwd_dq_dk_dv_loop_seqk_parallel_kernelI23Flash_bwd_kernel_traitsILi192ELi64ELi64ELi8ELi4ELi2ELi2ELb0ELb0EN7cutlass6half_tE19Flash_kernel_traitsILi192ELi64ELi64ELi8ES3_EELb0ELb0ELb0ELb0ELb0ELb1ELb1EEEvNS_16Flash_bwd_paramsE:
.text._ZN5flash44flash_bwd_dq_dk_dv_loop_seqk_parallel_kernelI23Flash_bwd_kernel_traitsILi192ELi64ELi64ELi8ELi4ELi2ELi2ELb0ELb0EN7cutlass6half_tE19Flash_kernel_traitsILi192ELi64ELi64ELi8ES3_EELb0ELb0ELb0ELb0ELb0ELb1ELb1EEEvNS_16Flash_bwd_paramsE:
        /* <DEDUP_REMOVED lines=147> */
.L_x_1297:
        /* <DEDUP_REMOVED lines=46> */
.L_x_1269:
        /* <DEDUP_REMOVED lines=127> */
.L_x_1271:
        /* <DEDUP_REMOVED lines=13> */
.L_x_1272:
        /* <DEDUP_REMOVED lines=10> */
.L_x_1273:
[----:B------:R-:W-:-:S04]  /*1570*/  IMAD R6, R206, R20, R221 ;  /* 0x00000014ce067224 */ /* 0x000fc800078e02dd */
[----:B------:R-:W-:-:S07]  /*1580*/  IMAD R27, R6, R27, RZ ;  /* 0x0000001b061b7224 */ /* 0x000fce00078e02ff */
.L_x_1274:
        /* <DEDUP_REMOVED lines=74> */
[----:B------:R-:W-:Y:S01]  /*1a30*/  ISETP.GE.AND P2, PT, R213, R20, PT ;  /* 0x00000014d500720c */ /* 0x000fe20003f46270 */
[----:B------:R-:W-:-:S02]  /*1a40*/  ULDC UR4, c[0x0][0x2dc] ;  /* 0x0000b70000047ab9 */ /* 0x000fc40000000800 */
[----:B------:R-:W-:Y:S01]  /*1a50*/  IMAD.WIDE.U32 R22, R6, 0x40, RZ ;  /* 0x0000004006167825 */ /* 0x000fe200078e00ff */
[----:B------:R-:W-:Y:S02]  /*1a60*/  IADD3 R24, P0, R18, R24, RZ ;  /* 0x0000001812187210 */ /* 0x000fe40007f1e0ff */
[----:B------:R-:W-:Y:S01]  /*1a70*/  @!P3 IADD3 R18, P4, R250, R26, RZ ;  /* 0x0000001afa12b210 */ /* 0x000fe20007f9e0ff */
[----:B------:R-:W-:Y:S01]  /*1a80*/  IMAD R6, R229, R2, RZ ;  /* 0x00000002e5067224 */ /* 0x000fe200078e02ff */
[----:B------:R-:W-:Y:S01]  /*1a90*/  @!P3 IADD3 R22, P5, R248, R22, RZ ;  /* 0x00000016f816b210 */ /* 0x000fe20007fbe0ff */
[----:B------:R-:W-:Y:S02]  /*1aa0*/  IMAD.SHL.U32 R9, R9, 0x40, RZ ;  /* 0x0000004009097824 */ /* 0x000fe400078e00ff */
[----:B------:R-:W-:Y:S02]  /*1ab0*/  IMAD R11, R241, R3, R6 ;  /* 0x00000003f10b7224 */ /* 0x000fe400078e0206 */
[----:B------:R-:W-:Y:S01]  /*1ac0*/  IMAD.SHL.U32 R7, R7, 0x40, RZ ;  /* 0x0000004007077824 */ /* 0x000fe200078e00ff */
[----:B------:R-:W-:Y:S01]  /*1ad0*/  @!P3 IADD3.X R19, R251, R27, R9, P4, !PT ;  /* 0x0000001bfb13b210 */ /* 0x000fe200027fe409 */
[----:B------:R-:W-:Y:S01]  /*1ae0*/  IMAD R17, R10, UR8, RZ ;  /* 0x000000080a117c24 */ /* 0x000fe2000f8e02ff */
[----:B------:R-:W-:Y:S01]  /*1af0*/  LEA.HI R9, R240, R240, RZ, 0x1 ;  /* 0x000000f0f0097211 */ /* 0x000fe200078f08ff */
[----:B------:R-:W-:Y:S01]  /*1b00*/  IMAD.WIDE.U32 R32, R14, UR8, R32 ;  /* 0x000000080e207c25 */ /* 0x000fe2000f8e0020 */
[----:B------:R-:W-:-:S02]  /*1b10*/  IADD3.X R25, R16, R25, R11, P0, !PT ;  /* 0x0000001910197210 */ /* 0x000fc400007fe40b */
[----:B------:R-:W-:Y:S01]  /*1b20*/  @!P1 IADD3 R6, P0, R213, 0x20, RZ ;  /* 0x00000020d5069810 */ /* 0x000fe20007f1e0ff */
[----:B------:R-:W-:Y:S01]  /*1b30*/  VIADD R239, R212, 0x3000 ;  /* 0x00003000d4ef7836 */ /* 0x000fe20000000000 */
[----:B------:R-:W-:Y:S01]  /*1b40*/  LOP3.LUT R9, R9, 0xfffffffe, RZ, 0xc0, !PT ;  /* 0xfffffffe09097812 */ /* 0x000fe200078ec0ff */
[----:B------:R-:W-:Y:S01]  /*1b50*/  IMAD.WIDE.U32 R24, R14, UR6, R24 ;  /* 0x000000060e187c25 */ /* 0x000fe2000f8e0018 */
[----:B------:R-:W-:Y:S02]  /*1b60*/  @!P3 IADD3.X R23, R249, R23, R7, P5, !PT ;  /* 0x00000017f917b210 */ /* 0x000fe40002ffe407 */
[CC--:B------:R-:W-:Y:S01]  /*1b70*/  ISETP.GE.AND P4, PT, R213.reuse, R15.reuse, PT ;  /* 0x0000000fd500720c */ /* 0x0c0fe20003f86270 */
[----:B------:R-:W-:Y:S01]  /*1b80*/  @!P1 IMAD.X R11, RZ, RZ, R217, P0 ;  /* 0x000000ffff0b9224 */ /* 0x000fe200000e06d9 */
[----:B------:R-:W-:Y:S01]  /*1b90*/  @!P1 IADD3 R7, P0, R213, 0x20, RZ ;  /* 0x00000020d5079810 */ /* 0x000fe20007f1e0ff */
[----:B------:R-:W-:Y:S01]  /*1ba0*/  IMAD.IADD R8, R240, 0x1, -R9 ;  /* 0x00000001f0087824 */ /* 0x000fe200078e0a09 */
[----:B------:R-:W-:Y:S01]  /*1bb0*/  ISETP.GE.AND P5, PT, R220, R15, PT ;  /* 0x0000000fdc00720c */ /* 0x000fe20003fa6270 */
[----:B------:R-:W-:-:S02]  /*1bc0*/  IMAD R15, R10, UR6, RZ ;  /* 0x000000060a0f7c24 */ /* 0x000fc4000f8e02ff */
[----:B------:R-:W-:Y:S02]  /*1bd0*/  IMAD.SHL.U32 R235, R208, 0x4, RZ ;  /* 0x00000004d0eb7824 */ /* 0x000fe400078e00ff */
[----:B------:R-:W-:Y:S02]  /*1be0*/  IMAD.MOV.U32 R231, RZ, RZ, R233 ;  /* 0x000000ffffe77224 */ /* 0x000fe400078e00e9 */
[----:B------:R-:W-:Y:S02]  /*1bf0*/  IMAD.MOV.U32 R237, RZ, RZ, 0x7f800000 ;  /* 0x7f800000ffed7424 */ /* 0x000fe400078e00ff */
[----:B------:R-:W-:Y:S01]  /*1c00*/  IMAD.MOV.U32 R238, RZ, RZ, 0x7f800000 ;  /* 0x7f800000ffee7424 */ /* 0x000fe200078e00ff */
[----:B------:R2:W-:Y:S01]  /*1c10*/  @P4 STS.128 [R222+0xc000], RZ ;  /* 0x00c000ffde004388 */ /* 0x0005e20000000c00 */
[----:B------:R-:W-:Y:S01]  /*1c20*/  @!P1 IMAD.X R9, RZ, RZ, R217, P0 ;  /* 0x000000ffff099224 */ /* 0x000fe200000e06d9 */
[----:B------:R-:W-:Y:S01]  /*1c30*/  ISETP.NE.AND P0, PT, R8, 0x1, PT ;  /* 0x000000010800780c */ /* 0x000fe20003f05270 */
[C---:B------:R-:W-:Y:S01]  /*1c40*/  IMAD R8, R14.reuse, UR9, R17 ;  /* 0x000000090e087c24 */ /* 0x040fe2000f8e0211 */
[----:B------:R2:W-:Y:S01]  /*1c50*/  @P4 STS.128 [R222+0xe000], RZ ;  /* 0x00e000ffde004388 */ /* 0x0005e20000000c00 */
[----:B------:R-:W-:Y:S01]  /*1c60*/  IMAD R16, R14, UR7, R15 ;  /* 0x000000070e107c24 */ /* 0x000fe2000f8e020f */
[----:B------:R-:W-:Y:S01]  /*1c70*/  SEL R239, R239, R212, !P0 ;  /* 0x000000d4efef7207 */ /* 0x000fe20004000000 */
[----:B------:R-:W-:Y:S01]  /*1c80*/  @!P1 IMAD R11, R11, R4, RZ ;  /* 0x000000040b0b9224 */ /* 0x000fe200078e02ff */
[----:B------:R2:W-:Y:S01]  /*1c90*/  @P4 STS.128 [R222+0x10000], RZ ;  /* 0x010000ffde004388 */ /* 0x0005e20000000c00 */
[----:B------:R-:W-:Y:S01]  /*1ca0*/  @!P1 IMAD R20, R9, R2, RZ ;  /* 0x0000000209149224 */ /* 0x000fe200078e02ff */
[----:B------:R-:W-:Y:S01]  /*1cb0*/  LEA R239, R239, UR5, 0x1 ;  /* 0x00000005efef7c11 */ /* 0x000fe2000f8e08ff */
[----:B------:R-:W-:Y:S01]  /*1cc0*/  IMAD.IADD R33, R33, 0x1, R8 ;  /* 0x0000000121217824 */ /* 0x000fe200078e0208 */
[----:B------:R-:W-:Y:S01]  /*1cd0*/  @!PT LDS RZ, [RZ] ;  /* 0x00000000fffff984 */ /* 0x000fe20000000800 */
[----:B------:R-:W-:Y:S01]  /*1ce0*/  @!PT LDS RZ, [RZ] ;  /* 0x00000000fffff984 */ /* 0x000fe20000000800 */
[----:B------:R-:W-:Y:S01]  /*1cf0*/  @!PT LDS RZ, [RZ] ;  /* 0x00000000fffff984 */ /* 0x000fe20000000800 */
[----:B------:R-:W-:Y:S01]  /*1d00*/  @!P4 LDGSTS.E.BYPASS.LTC128B.128 [R222+0xc000], desc[UR16][R248.64] ;  /* 0x0c000000f8decfae */ /* 0x000fe2000b901d50 */
[----:B------:R-:W-:Y:S01]  /*1d10*/  IMAD.IADD R27, R25, 0x1, R16 ;  /* 0x00000001191b7824 */ /* 0x000fe200078e0210 */
[----:B------:R-:W3:Y:S01]  /*1d20*/  @!P2 LDC.64 R8, c[0x0][0x218] ;  /* 0x00008600ff08ab82 */ /* 0x000ee20000000a00 */
[----:B------:R-:W-:Y:S01]  /*1d30*/  @!P1 IMAD R15, R6, R5, R11 ;  /* 0x00000005060f9224 */ /* 0x000fe200078e020b */
[----:B------:R-:W-:Y:S01]  /*1d40*/  @!P4 LDGSTS.E.BYPASS.LTC128B.128 [R222+0xe000], desc[UR16][R248.64+0x80] ;  /* 0x0e000080f8decfae */ /* 0x000fe2000b901d50 */
[----:B------:R-:W-:-:S02]  /*1d50*/  @!P1 IMAD R11, R7, R3, R20 ;  /* 0x00000003070b9224 */ /* 0x000fc400078e0214 */
[----:B------:R-:W-:Y:S01]  /*1d60*/  IMAD.MOV.U32 R194, RZ, RZ, 0x20 ;  /* 0x00000020ffc27424 */ /* 0x000fe200078e00ff */
[----:B------:R-:W-:Y:S01]  /*1d70*/  @!P4 LDGSTS.E.BYPASS.LTC128B.128 [R222+0x10000], desc[UR16][R248.64+0x100] ;  /* 0x10000100f8decfae */ /* 0x000fe2000b901d50 */
[----:B------:R-:W-:Y:S02]  /*1d80*/  @!P1 IMAD.MOV.U32 R16, RZ, RZ, R32 ;  /* 0x000000ffff109224 */ /* 0x000fe400078e0020 */
[----:B------:R-:W-:Y:S01]  /*1d90*/  IMAD.MOV.U32 R193, RZ, RZ, 0x40 ;  /* 0x00000040ffc17424 */ /* 0x000fe200078e00ff */
[----:B------:R2:W-:Y:S01]  /*1da0*/  @P3 STS.128 [R222+0xd000], RZ ;  /* 0x00d000ffde003388 */ /* 0x0005e20000000c00 */
        /* <DEDUP_REMOVED lines=11> */
[----:B------:R-:W-:Y:S01]  /*1e60*/  @!PT LDS RZ, [RZ] ;  /* 0x00000000fffff984 */ /* 0x000fe20000000800 */
[----:B------:R-:W-:Y:S01]  /*1e70*/  @!PT LDS RZ, [RZ] ;  /* 0x00000000fffff984 */ /* 0x000fe20000000800 */
[----:B------:R-:W-:Y:S01]  /*1e80*/  @!PT LDS RZ, [RZ] ;  /* 0x00000000fffff984 */ /* 0x000fe20000000800 */
[----:B------:R-:W-:Y:S01]  /*1e90*/  @!P3 LDGSTS.E.BYPASS.LTC128B.128 [R222+0xd000], desc[UR16][R22.64] ;  /* 0x0d00000016debfae */ /* 0x000fe2000b901d50 */
[----:B------:R-:W4:Y:S01]  /*1ea0*/  @!P2 LDC.64 R6, c[0x0][0x220] ;  /* 0x00008800ff06ab82 */ /* 0x000f220000000a00 */
[----:B------:R-:W-:Y:S01]  /*1eb0*/  CS2R R138, SRZ ;  /* 0x00000000008a7805 */ /* 0x000fe2000001ff00 */
[-C--:B------:R-:W-:Y:S01]  /*1ec0*/  @!P2 IMAD R14, R217, R2.reuse, RZ ;  /* 0x00000002d90ea224 */ /* 0x080fe200078e02ff */
        /* <DEDUP_REMOVED lines=8> */
[----:B------:R2:W-:Y:S01]  /*1f50*/  @P4 STS [R239], RZ ;  /* 0x000000ffef004388 */ /* 0x0005e20000000800 */
[-C--:B------:R-:W-:Y:S01]  /*1f60*/  @!P2 IMAD R10, R217, R4.reuse, RZ ;  /* 0x00000004d90aa224 */ /* 0x080fe200078e02ff */
[----:B------:R-:W-:Y:S01]  /*1f70*/  CS2R R132, SRZ ;  /* 0x0000000000847805 */ /* 0x000fe2000001ff00 */
[----:B------:R-:W-:Y:S01]  /*1f80*/  @!P2 IMAD.WIDE.U32 R24, R213, R4, R32 ;  /* 0x00000004d518a225 */ /* 0x000fe200078e0020 */
[----:B------:R2:W-:Y:S01]  /*1f90*/  @P4 STS [R239+0x4], RZ ;  /* 0x000004ffef004388 */ /* 0x0005e20000000800 */
        /* <DEDUP_REMOVED lines=55> */
[C---:B---3--:R-:W-:Y:S02]  /*2310*/  @!P2 LEA R8, P4, R24.reuse, R8, 0x1 ;  /* 0x000000081808a211 */ /* 0x048fe400078808ff */
[----:B------:R-:W-:Y:S02]  /*2320*/  CS2R R36, SRZ ;  /* 0x0000000000247805 */ /* 0x000fe4000001ff00 */
[----:B------:R-:W-:Y:S01]  /*2330*/  CS2R R30, SRZ ;  /* 0x00000000001e7805 */ /* 0x000fe2000001ff00 */
[----:B------:R3:W-:Y:S01]  /*2340*/  @P3 STS [R239+0x1000], RZ ;  /* 0x001000ffef003388 */ /* 0x0007e20000000800 */
[----:B------:R-:W-:-:S02]  /*2350*/  @!P2 LEA.HI.X R9, R24, R9, R10, 0x1, P4 ;  /* 0x000000091809a211 */ /* 0x000fc400020f0c0a */
[----:B------:R-:W-:Y:S02]  /*2360*/  CS2R R28, SRZ ;  /* 0x00000000001c7805 */ /* 0x000fe4000001ff00 */
[C---:B--2---:R-:W-:Y:S01]  /*2370*/  @!P1 LEA R4, P4, R16.reuse, R4, 0x1 ;  /* 0x0000000410049211 */ /* 0x044fe200078808ff */
[----:B------:R3:W-:Y:S01]  /*2380*/  @P3 STS [R239+0x1004], RZ ;  /* 0x001004ffef003388 */ /* 0x0007e20000000800 */
[----:B------:R-:W-:Y:S01]  /*2390*/  CS2R R34, SRZ ;  /* 0x0000000000227805 */ /* 0x000fe2000001ff00 */
[----:B------:R-:W-:Y:S01]  /*23a0*/  ULDC UR7, c[0x0][0x39c] ;  /* 0x0000e70000077ab9 */ /* 0x000fe20000000800 */
[----:B------:R-:W-:Y:S01]  /*23b0*/  @!P1 LEA.HI.X R5, R16, R5, R15, 0x1, P4 ;  /* 0x0000000510059211 */ /* 0x000fe200020f0c0f */
[----:B------:R3:W-:Y:S01]  /*23c0*/  @P3 STS [R239+0x1008], RZ ;  /* 0x001008ffef003388 */ /* 0x0007e20000000800 */
[----:B------:R-:W-:-:S03]  /*23d0*/  ULDC UR6, c[0x0][0x2ec] ;  /* 0x0000bb0000067ab9 */ /* 0x000fc60000000800 */
        /* <DEDUP_REMOVED lines=79> */
.L_x_1278:
[----:B------:R-:W0:Y:S01]  /*28d0*/  LDGDEPBAR ;  /* 0x00000000000079af */ /* 0x000e220000000000 */
[C---:B------:R-:W-:Y:S01]  /*28e0*/  IADD3 R150, R196.reuse, R194, RZ ;  /* 0x000000c2c4967210 */ /* 0x040fe20007ffe0ff */
[C---:B-----5:R-:W-:Y:S01]  /*28f0*/  FMUL.FTZ R176, R237.reuse, 1.4426950216293334961 ;  /* 0x3fb8aa3bedb07820 */ /* 0x060fe20000410000 */
[-C--:B------:R-:W-:Y:S02]  /*2900*/  IADD3 R149, R196, R193.reuse, RZ ;  /* 0x000000c1c4957210 */ /* 0x080fe40007ffe0ff */
[----:B------:R-:W-:Y:S02]  /*2910*/  IADD3 R148, R150, R193, RZ ;  /* 0x000000c196947210 */ /* 0x000fe40007ffe0ff */
[----:B------:R-:W-:Y:S02]  /*2920*/  @P3 LEA R168, R216, R207, 0x6 ;  /* 0x000000cfd8a83211 */ /* 0x000fe400078e30ff */
[----:B------:R-:W-:Y:S02]  /*2930*/  FSETP.NEU.FTZ.AND P0, PT, R237, -INF , PT ;  /* 0xff800000ed00780b */ /* 0x000fe40003f1d000 */
[----:B------:R-:W-:Y:S02]  /*2940*/  @P3 IADD3 R186, R168, 0x18, RZ ;  /* 0x00000018a8ba3810 */ /* 0x000fe40007ffe0ff */
[----:B------:R-:W-:Y:S02]  /*2950*/  FSEL R176, R176, RZ, P0 ;  /* 0x000000ffb0b07208 */ /* 0x000fe40000000000 */
[----:B------:R-:W-:Y:S02]  /*2960*/  FSETP.NEU.FTZ.AND P0, PT, R238, -INF , PT ;  /* 0xff800000ee00780b */ /* 0x000fe40003f1d000 */
[C---:B------:R-:W-:Y:S02]  /*2970*/  @P3 IADD3 R178, R168.reuse, 0x10, RZ ;  /* 0x00000010a8b23810 */ /* 0x040fe40007ffe0ff */
[CC--:B------:R-:W-:Y:S02]  /*2980*/  @P3 ISETP.GE.AND P1, PT, R168.reuse, R243.reuse, PT ;  /* 0x000000f3a800320c */ /* 0x0c0fe40003f26270 */
[----:B------:R-:W-:Y:S02]  /*2990*/  @P3 IADD3 R170, R168, 0x1, RZ ;  /* 0x00000001a8aa3810 */ /* 0x000fe40007ffe0ff */
[----:B------:R-:W-:Y:S01]  /*29a0*/  ISETP.GE.AND P4, PT, R240, 0x1, PT ;  /* 0x00000001f000780c */ /* 0x000fe20003f86270 */
[----:B------:R-:W-:Y:S04]  /*29b0*/  DEPBAR.LE SB0, 0x0 ;  /* 0x000080000000791a */ /* 0x000fe80000000000 */
[----:B------:R-:W-:Y:S01]  /*29c0*/  BAR.SYNC.DEFER_BLOCKING 0x0 ;  /* 0x0000000000007b1d */ /* 0x000fe20000010000 */
[----:B------:R-:W-:Y:S05]  /*29d0*/  @P3 ISETP.GE.AND P2, PT, R170, R243, PT ;  /* 0x000000f3aa00320c */ /* 0x000fea0003f46270 */
[----:B------:R-:W-:Y:S05]  /*29e0*/  LDSM.16.M88.4 R68, [R196] ;  /* 0x00000000c444783b */ /* 0x000fea0000000200 */
[----:B------:R-:W1:Y:S05]  /*29f0*/  LDSM.16.M88.4 R72, [R202+UR5+0x12000] ;  /* 0x01200005ca48783b */ /* 0x000e6a0008000200 */
[----:B------:R-:W2:Y:S05]  /*2a00*/  LDSM.16.M88.4 R76, [R202+UR5+0x12800] ;  /* 0x01280005ca4c783b */ /* 0x000eaa0008000200 */
[----:B------:R-:W-:Y:S05]  /*2a10*/  LDSM.16.M88.4 R80, [R150] ;  /* 0x000000009650783b */ /* 0x000fea0000000200 */
[----:B------:R-:W3:Y:S05]  /*2a20*/  LDSM.16.M88.4 R84, [R201] ;  /* 0x00000000c954783b */ /* 0x000eea0000000200 */
[----:B------:R-:W4:Y:S05]  /*2a30*/  LDSM.16.M88.4 R88, [R201+0x800] ;  /* 0x00080000c958783b */ /* 0x000f2a0000000200 */
[----:B------:R-:W-:Y:S05]  /*2a40*/  LDSM.16.M88.4 R92, [R149] ;  /* 0x00000000955c783b */ /* 0x000fea0000000200 */
[----:B------:R-:W4:Y:S01]  /*2a50*/  LDSM.16.M88.4 R96, [R200] ;  /* 0x00000000c860783b */ /* 0x000f220000000200 */
[C---:B-1----:R-:W-:Y:S06]  /*2a60*/  HMMA.16816.F32 R4, R68.reuse, R72, RZ ;  /* 0x000000484404723c */ /* 0x042fec00000018ff */
[C---:B------:R-:W-:Y:S01]  /*2a70*/  HMMA.16816.F32 R8, R68.reuse, R74, RZ ;  /* 0x0000004a4408723c */ /* 0x040fe200000018ff */
[----:B------:R-:W-:Y:S05]  /*2a80*/  LDSM.16.M88.4 R72, [R148] ;  /* 0x000000009448783b */ /* 0x000fea0000000200 */
[C---:B--2---:R-:W-:Y:S06]  /*2a90*/  HMMA.16816.F32 R12, R68.reuse, R76, RZ ;  /* 0x0000004c440c723c */ /* 0x044fec00000018ff */
[----:B------:R-:W-:Y:S01]  /*2aa0*/  HMMA.16816.F32 R16, R68, R78, RZ ;  /* 0x0000004e4410723c */ /* 0x000fe200000018ff */
[----:B------:R-:W1:Y:S05]  /*2ab0*/  LDSM.16.M88.4 R68, [R200+0x800] ;  /* 0x00080000c844783b */ /* 0x000e6a0000000200 */
[C---:B---3--:R-:W-:Y:S01]  /*2ac0*/  HMMA.16816.F32 R4, R80.reuse, R84, R4 ;  /* 0x000000545004723c */ /* 0x048fe20000001804 */
[----:B------:R-:W2:Y:S05]  /*2ad0*/  LDSM.16.M88.4 R76, [R199] ;  /* 0x00000000c74c783b */ /* 0x000eaa0000000200 */
[C---:B------:R-:W-:Y:S01]  /*2ae0*/  HMMA.16816.F32 R8, R80.reuse, R86, R8 ;  /* 0x000000565008723c */ /* 0x040fe20000001808 */
[----:B------:R-:W-:Y:S05]  /*2af0*/  LDSM.16.M88.4 R84, [R196+0x2000] ;  /* 0x00200000c454783b */ /* 0x000fea0000000200 */
[C---:B----4-:R-:W-:Y:S06]  /*2b00*/  HMMA.16816.F32 R12, R80.reuse, R88, R12 ;  /* 0x00000058500c723c */ /* 0x050fec000000180c */
[----:B------:R-:W-:Y:S01]  /*2b10*/  HMMA.16816.F32 R16, R80, R90, R16 ;  /* 0x0000005a5010723c */ /* 0x000fe20000001810 */
[----:B------:R-:W3:Y:S05]  /*2b20*/  LDSM.16.M88.4 R80, [R199+0x800] ;  /* 0x00080000c750783b */ /* 0x000eea0000000200 */
[C---:B------:R-:W-:Y:S01]  /*2b30*/  HMMA.16816.F32 R4, R92.reuse, R96, R4 ;  /* 0x000000605c04723c */ /* 0x040fe20000001804 */
[----:B------:R-:W4:Y:S05]  /*2b40*/  LDSM.16.M88.4 R88, [R202+UR5+0x14000] ;  /* 0x01400005ca58783b */ /* 0x000f2a0008000200 */
[C---:B------:R-:W-:Y:S01]  /*2b50*/  HMMA.16816.F32 R8, R92.reuse, R98, R8 ;  /* 0x000000625c08723c */ /* 0x040fe20000001808 */
[----:B------:R-:W-:Y:S05]  /*2b60*/  LDSM.16.M88.4 R96, [R201+0x2000] ;  /* 0x00200000c960783b */ /* 0x000fea0000000200 */
[C---:B-1----:R-:W-:Y:S06]  /*2b70*/  HMMA.16816.F32 R12, R92.reuse, R68, R12 ;  /* 0x000000445c0c723c */ /* 0x042fec000000180c */
[----:B------:R-:W-:Y:S01]  /*2b80*/  HMMA.16816.F32 R16, R92, R70, R16 ;  /* 0x000000465c10723c */ /* 0x000fe20000001810 */
[----:B------:R-:W1:Y:S05]  /*2b90*/  LDSM.16.M88.4 R68, [R202+UR5+0x14800] ;  /* 0x01480005ca44783b */ /* 0x000e6a0008000200 */
[C---:B--2---:R-:W-:Y:S01]  /*2ba0*/  HMMA.16816.F32 R4, R72.reuse, R76, R4 ;  /* 0x0000004c4804723c */ /* 0x044fe20000001804 */
[----:B------:R-:W2:Y:S05]  /*2bb0*/  LDSM.16.M88.4 R92, [R150+0x2000] ;  /* 0x00200000965c783b */ /* 0x000eaa0000000200 */
[C---:B------:R-:W-:Y:S01]  /*2bc0*/  HMMA.16816.F32 R8, R72.reuse, R78, R8 ;  /* 0x0000004e4808723c */ /* 0x040fe20000001808 */
[----:B------:R-:W-:Y:S05]  /*2bd0*/  LDSM.16.M88.4 R76, [R149+0x2000] ;  /* 0x00200000954c783b */ /* 0x000fea0000000200 */
[C---:B---3--:R-:W-:Y:S06]  /*2be0*/  HMMA.16816.F32 R12, R72.reuse, R80, R12 ;  /* 0x00000050480c723c */ /* 0x048fec000000180c */
[----:B------:R-:W-:Y:S01]  /*2bf0*/  HMMA.16816.F32 R16, R72, R82, R16 ;  /* 0x000000524810723c */ /* 0x000fe20000001810 */
[----:B------:R-:W3:Y:S05]  /*2c00*/  LDSM.16.M88.4 R72, [R201+0x2800] ;  /* 0x00280000c948783b */ /* 0x000eea0000000200 */
[C---:B----4-:R-:W-:Y:S01]  /*2c10*/  HMMA.16816.F32 R4, R84.reuse, R88, R4 ;  /* 0x000000585404723c */ /* 0x050fe20000001804 */
[----:B------:R-:W4:Y:S05]  /*2c20*/  LDSM.16.M88.4 R80, [R200+0x2000] ;  /* 0x00200000c850783b */ /* 0x000f2a0000000200 */
[C---:B------:R-:W-:Y:S01]  /*2c30*/  HMMA.16816.F32 R8, R84.reuse, R90, R8 ;  /* 0x0000005a5408723c */ /* 0x040fe20000001808 */
[----:B------:R-:W-:Y:S05]  /*2c40*/  LDSM.16.M88.4 R88, [R199+0x2000] ;  /* 0x00200000c758783b */ /* 0x000fea0000000200 */
[C---:B-1----:R-:W-:Y:S06]  /*2c50*/  HMMA.16816.F32 R12, R84.reuse, R68, R12 ;  /* 0x00000044540c723c */ /* 0x042fec000000180c */
[----:B------:R-:W-:Y:S01]  /*2c60*/  HMMA.16816.F32 R16, R84, R70, R16 ;  /* 0x000000465410723c */ /* 0x000fe20000001810 */
[----:B------:R-:W1:Y:S05]  /*2c70*/  LDSM.16.M88.4 R68, [R200+0x2800] ;  /* 0x00280000c844783b */ /* 0x000e6a0000000200 */
[C---:B--2---:R-:W-:Y:S01]  /*2c80*/  HMMA.16816.F32 R4, R92.reuse, R96, R4 ;  /* 0x000000605c04723c */ /* 0x044fe20000001804 */
[----:B------:R-:W2:Y:S05]  /*2c90*/  LDSM.16.M88.4 R84, [R148+0x2000] ;  /* 0x002000009454783b */ /* 0x000eaa0000000200 */
[C---:B------:R-:W-:Y:S01]  /*2ca0*/  HMMA.16816.F32 R8, R92.reuse, R98, R8 ;  /* 0x000000625c08723c */ /* 0x040fe20000001808 */
[----:B------:R-:W-:Y:S05]  /*2cb0*/  LDSM.16.M88.4 R96, [R202+UR5+0x16000] ;  /* 0x01600005ca60783b */ /* 0x000fea0008000200 */
        /* <DEDUP_REMOVED lines=26> */
[C---:B------:R-:W-:Y:S06]  /*2e60*/  HMMA.16816.F32 R8, R76.reuse, R82, R8 ;  /* 0x000000524c08723c */ /* 0x040fec0000001808 */
[C---:B---3--:R-:W-:Y:S06]  /*2e70*/  HMMA.16816.F32 R12, R76.reuse, R72, R12 ;  /* 0x000000484c0c723c */ /* 0x048fec000000180c */
[----:B------:R-:W-:Y:S06]  /*2e80*/  HMMA.16816.F32 R16, R76, R74, R16 ;  /* 0x0000004a4c10723c */ /* 0x000fec0000001810 */
[C---:B----4-:R-:W-:Y:S06]  /*2e90*/  HMMA.16816.F32 R4, R84.reuse, R88, R4 ;  /* 0x000000585404723c */ /* 0x050fec0000001804 */
[C---:B------:R-:W-:Y:S06]  /*2ea0*/  HMMA.16816.F32 R8, R84.reuse, R90, R8 ;  /* 0x0000005a5408723c */ /* 0x040fec0000001808 */
[C---:B-1----:R-:W-:Y:S06]  /*2eb0*/  HMMA.16816.F32 R12, R84.reuse, R68, R12 ;  /* 0x00000044540c723c */ /* 0x042fec000000180c */
[----:B------:R-:W-:Y:S01]  /*2ec0*/  HMMA.16816.F32 R16, R84, R70, R16 ;  /* 0x000000465410723c */ /* 0x000fe20000001810 */
[----:B------:R-:W1:Y:S05]  /*2ed0*/  LDSM.16.M88.4 R68, [R199+0x4800] ;  /* 0x00480000c744783b */ /* 0x000e6a0000000200 */
[C---:B--2---:R-:W-:Y:S06]  /*2ee0*/  HMMA.16816.F32 R4, R92.reuse, R96, R4 ;  /* 0x000000605c04723c */ /* 0x044fec0000001804 */
[C---:B------:R-:W-:Y:S07]  /*2ef0*/  HMMA.16816.F32 R8, R92.reuse, R98, R8 ;  /* 0x000000625c08723c */ /* 0x040fee0000001808 */
[----:B------:R-:W-:Y:S04]  /*2f00*/  LEA R99, R204, UR5, 0x1 ;  /* 0x00000005cc637c11 */ /* 0x000fe8000f8e08ff */
[-C--:B------:R-:W-:Y:S02]  /*2f10*/  IADD3 R98, R194, R99.reuse, RZ ;  /* 0x00000063c2627210 */ /* 0x080fe40007ffe0ff */
[C---:B------:R-:W-:Y:S02]  /*2f20*/  IADD3 R97, R193.reuse, R99, RZ ;  /* 0x00000063c1617210 */ /* 0x040fe40007ffe0ff */
[----:B------:R-:W-:Y:S03]  /*2f30*/  IADD3 R96, R193, R98, RZ ;  /* 0x00000062c1607210 */ /* 0x000fe60007ffe0ff */
        /* <DEDUP_REMOVED lines=12> */
[----:B------:R-:W3:Y:S02]  /*3000*/  MUFU.TANH R154, R154 ;  /* 0x0000009a009a7308 */ /* 0x000ee40000002400 */
[-C--:B--2---:R-:W-:Y:S02]  /*3010*/  MOV R167, R151.reuse ;  /* 0x0000009700a77202 */ /* 0x084fe40000000f00 */
[C---:B------:R-:W-:Y:S01]  /*3020*/  @P3 FSEL R167, R151.reuse, -INF , !P1 ;  /* 0xff80000097a73808 */ /* 0x040fe20004800000 */
[----:B------:R-:W-:Y:S04]  /*3030*/  FFMA.FTZ R151, -R151, R151, 1 ;  /* 0x3f80000097977423 */ /* 0x000fe80000010197 */
[--C-:B------:R-:W-:Y:S01]  /*3040*/  FFMA.FTZ R183, R167, UR6, -R176.reuse ;  /* 0x00000006a7b77c23 */ /* 0x100fe200080108b0 */
[----:B------:R-:W-:Y:S01]  /*3050*/  FMUL.FTZ R167, R238, 1.4426950216293334961 ;  /* 0x3fb8aa3beea77820 */ /* 0x000fe20000410000 */
[----:B------:R-:W2:Y:S01]  /*3060*/  MUFU.TANH R157, R157 ;  /* 0x0000009d009d7308 */ /* 0x000ea20000002400 */
[----:B-1----:R-:W-:Y:S01]  /*3070*/  MOV R172, R153 ;  /* 0x0000009900ac7202 */ /* 0x002fe20000000f00 */
[----:B------:R-:W-:Y:S01]  /*3080*/  FMUL.FTZ R151, R151, UR7 ;  /* 0x0000000797977c20 */ /* 0x000fe20008410000 */
[----:B------:R-:W-:Y:S01]  /*3090*/  @P3 FSEL R172, R153, -INF , !P1 ;  /* 0xff80000099ac3808 */ /* 0x000fe20004800000 */
[----:B------:R-:W-:Y:S01]  /*30a0*/  FMUL.FTZ R159, R12, UR7 ;  /* 0x000000070c9f7c20 */ /* 0x000fe20008410000 */
[----:B------:R-:W-:Y:S01]  /*30b0*/  FSEL R167, R167, RZ, P0 ;  /* 0x000000ffa7a77208 */ /* 0x000fe20000000000 */
[----:B------:R-:W-:Y:S01]  /*30c0*/  FMUL.FTZ R160, R13, UR7 ;  /* 0x000000070da07c20 */ /* 0x000fe20008410000 */
[----:B---3--:R-:W-:Y:S03]  /*30d0*/  MOV R170, R154 ;  /* 0x0000009a00aa7202 */ /* 0x008fe60000000f00 */
[----:B------:R-:W1:Y:S01]  /*30e0*/  MUFU.TANH R152, R152 ;  /* 0x0000009800987308 */ /* 0x000e620000002400 */
[----:B------:R-:W-:Y:S01]  /*30f0*/  @P3 FSEL R170, R154, -INF , !P2 ;  /* 0xff8000009aaa3808 */ /* 0x000fe20005000000 */
[----:B------:R-:W-:Y:S01]  /*3100*/  FMUL.FTZ R161, R14, UR7 ;  /* 0x000000070ea17c20 */ /* 0x000fe20008410000 */
[--C-:B------:R-:W-:Y:S01]  /*3110*/  FFMA.FTZ R175, R172, UR6, -R167.reuse ;  /* 0x00000006acaf7c23 */ /* 0x100fe200080108a7 */
[----:B------:R-:W-:Y:S01]  /*3120*/  FMUL.FTZ R162, R15, UR7 ;  /* 0x000000070fa27c20 */ /* 0x000fe20008410000 */
[----:B------:R-:W-:Y:S01]  /*3130*/  @P3 IADD3 R172, R168, 0x8, RZ ;  /* 0x00000008a8ac3810 */ /* 0x000fe20007ffe0ff */
[--C-:B------:R-:W-:Y:S01]  /*3140*/  FFMA.FTZ R174, R170, UR6, -R167.reuse ;  /* 0x00000006aaae7c23 */ /* 0x100fe200080108a7 */
[----:B------:R-:W-:Y:S03]  /*3150*/  @P3 IADD3 R170, R168, 0x9, RZ ;  /* 0x00000009a8aa3810 */ /* 0x000fe60007ffe0ff */
[----:B------:R-:W3:Y:S01]  /*3160*/  MUFU.TANH R158, R158 ;  /* 0x0000009e009e7308 */ /* 0x000ee20000002400 */
[-C--:B------:R-:W-:Y:S01]  /*3170*/  @P3 ISETP.GE.AND P0, PT, R172, R243.reuse, PT ;  /* 0x000000f3ac00320c */ /* 0x080fe20003f06270 */
[----:B------:R-:W-:Y:S01]  /*3180*/  FMUL.FTZ R163, R16, UR7 ;  /* 0x0000000710a37c20 */ /* 0x000fe20008410000 */
[----:B------:R-:W-:Y:S01]  /*3190*/  @P3 ISETP.GE.AND P1, PT, R170, R243, PT ;  /* 0x000000f3aa00320c */ /* 0x000fe20003f26270 */
[----:B------:R-:W-:Y:S01]  /*31a0*/  FMUL.FTZ R165, R18, UR7 ;  /* 0x0000000712a57c20 */ /* 0x000fe20008410000 */
[----:B--2---:R-:W-:Y:S01]  /*31b0*/  MOV R172, R157 ;  /* 0x0000009d00ac7202 */ /* 0x004fe20000000f00 */
[----:B------:R-:W-:Y:S01]  /*31c0*/  FMUL.FTZ R166, R19, UR7 ;  /* 0x0000000713a67c20 */ /* 0x000fe20008410000 */
[----:B------:R-:W-:Y:S03]  /*31d0*/  @P3 FSEL R172, R157, -INF , !P0 ;  /* 0xff8000009dac3808 */ /* 0x000fe60004000000 */
[----:B------:R-:W2:Y:S01]  /*31e0*/  MUFU.TANH R155, R155 ;  /* 0x0000009b009b7308 */ /* 0x000ea20000002400 */
[-C--:B-1----:R-:W-:Y:S01]  /*31f0*/  MOV R169, R152.reuse ;  /* 0x0000009800a97202 */ /* 0x082fe20000000f00 */
[----:B------:R-:W-:Y:S01]  /*3200*/  FMUL.FTZ R164, R17, UR7 ;  /* 0x0000000711a47c20 */ /* 0x000fe20008410000 */
[----:B------:R-:W-:Y:S01]  /*3210*/  @P3 FSEL R169, R152, -INF , !P2 ;  /* 0xff80000098a93808 */ /* 0x000fe20005000000 */
[--C-:B------:R-:W-:Y:S01]  /*3220*/  FFMA.FTZ R173, R172, UR6, -R167.reuse ;  /* 0x00000006acad7c23 */ /* 0x100fe200080108a7 */
[----:B------:R-:W-:Y:S01]  /*3230*/  FFMA.FTZ R152, -R152, R152, 1 ;  /* 0x3f80000098987423 */ /* 0x000fe20000010198 */
[----:B------:R-:W-:Y:S01]  /*3240*/  FFMA.FTZ R153, -R153, R153, 1 ;  /* 0x3f80000099997423 */ /* 0x000fe20000010199 */
[----:B------:R-:W-:Y:S03]  /*3250*/  FFMA.FTZ R154, -R154, R154, 1 ;  /* 0x3f8000009a9a7423 */ /* 0x000fe6000001019a */
[----:B------:R-:W1:Y:S01]  /*3260*/  MUFU.TANH R156, R156 ;  /* 0x0000009c009c7308 */ /* 0x000e620000002400 */
[-C--:B---3--:R-:W-:Y:S01]  /*3270*/  MOV R170, R158.reuse ;  /* 0x0000009e00aa7202 */ /* 0x088fe20000000f00 */
[--C-:B------:R-:W-:Y:S01]  /*3280*/  FFMA.FTZ R182, R169, UR6, -R176.reuse ;  /* 0x00000006a9b67c23 */ /* 0x100fe200080108b0 */
[----:B------:R-:W-:Y:S01]  /*3290*/  @P3 FSEL R170, R158, -INF , !P1 ;  /* 0xff8000009eaa3808 */ /* 0x000fe20004800000 */
[----:B------:R-:W-:Y:S01]  /*32a0*/  FMUL.FTZ R152, R152, UR7 ;  /* 0x0000000798987c20 */ /* 0x000fe20008410000 */
[----:B------:R-:W-:Y:S01]  /*32b0*/  FMUL.FTZ R153, R153, UR7 ;  /* 0x0000000799997c20 */ /* 0x000fe20008410000 */
[----:B------:R-:W-:Y:S01]  /*32c0*/  FMUL.FTZ R154, R154, UR7 ;  /* 0x000000079a9a7c20 */ /* 0x000fe20008410000 */
[----:B------:R-:W-:Y:S03]  /*32d0*/  FFMA.FTZ R157, -R157, R157, 1 ;  /* 0x3f8000009d9d7423 */ /* 0x000fe6000001019d */
[----:B------:R-:W3:Y:S01]  /*32e0*/  MUFU.TANH R159, R159 ;  /* 0x0000009f009f7308 */ /* 0x000ee20000002400 */
[--C-:B------:R-:W-:Y:S01]  /*32f0*/  FFMA.FTZ R172, R170, UR6, -R167.reuse ;  /* 0x00000006aaac7c23 */ /* 0x100fe200080108a7 */
[-C--:B--2---:R-:W-:Y:S01]  /*3300*/  MOV R171, R155.reuse ;  /* 0x0000009b00ab7202 */ /* 0x084fe20000000f00 */
[----:B------:R-:W-:Y:S01]  /*3310*/  FFMA.FTZ R158, -R158, R158, 1 ;  /* 0x3f8000009e9e7423 */ /* 0x000fe2000001019e */
[C---:B------:R-:W-:Y:S01]  /*3320*/  @P3 FSEL R171, R155.reuse, -INF , !P0 ;  /* 0xff8000009bab3808 */ /* 0x040fe20004000000 */
[----:B------:R-:W-:Y:S01]  /*3330*/  FFMA.FTZ R155, -R155, R155, 1 ;  /* 0x3f8000009b9b7423 */ /* 0x000fe2000001019b */
[----:B------:R-:W-:Y:S01]  /*3340*/  @P3 IADD3 R170, R168, 0x11, RZ ;  /* 0x00000011a8aa3810 */ /* 0x000fe20007ffe0ff */
[----:B------:R-:W-:Y:S03]  /*3350*/  FMUL.FTZ R157, R157, UR7 ;  /* 0x000000079d9d7c20 */ /* 0x000fe60008410000 */
[----:B------:R-:W2:Y:S01]  /*3360*/  MUFU.TANH R161, R161 ;  /* 0x000000a100a17308 */ /* 0x000ea20000002400 */
[-C--:B-1----:R-:W-:Y:S01]  /*3370*/  MOV R169, R156.reuse ;  /* 0x0000009c00a97202 */ /* 0x082fe20000000f00 */
[--C-:B------:R-:W-:Y:S01]  /*3380*/  FFMA.FTZ R181, R171, UR6, -R176.reuse ;  /* 0x00000006abb57c23 */ /* 0x100fe200080108b0 */
[C---:B------:R-:W-:Y:S01]  /*3390*/  @P3 FSEL R169, R156.reuse, -INF , !P1 ;  /* 0xff8000009ca93808 */ /* 0x040fe20004800000 */
[----:B------:R-:W-:Y:S01]  /*33a0*/  FFMA.FTZ R156, -R156, R156, 1 ;  /* 0x3f8000009c9c7423 */ /* 0x000fe2000001019c */
[-C--:B------:R-:W-:Y:S01]  /*33b0*/  @P3 ISETP.GE.AND P0, PT, R178, R243.reuse, PT ;  /* 0x000000f3b200320c */ /* 0x080fe20003f06270 */
[----:B------:R-:W-:Y:S01]  /*33c0*/  FMUL.FTZ R155, R155, UR7 ;  /* 0x000000079b9b7c20 */ /* 0x000fe20008410000 */
[----:B------:R-:W-:Y:S03]  /*33d0*/  @P3 ISETP.GE.AND P1, PT, R170, R243, PT ;  /* 0x000000f3aa00320c */ /* 0x000fe60003f26270 */
[----:B------:R-:W1:Y:S01]  /*33e0*/  MUFU.TANH R160, R160 ;  /* 0x000000a000a07308 */ /* 0x000e620000002400 */
[--C-:B------:R-:W-:Y:S01]  /*33f0*/  FFMA.FTZ R180, R169, UR6, -R176.reuse ;  /* 0x00000006a9b47c23 */ /* 0x100fe200080108b0 */
[-C--:B---3--:R-:W-:Y:S01]  /*3400*/  MOV R171, R159.reuse ;  /* 0x0000009f00ab7202 */ /* 0x088fe20000000f00 */
[----:B------:R-:W-:Y:S01]  /*3410*/  FMUL.FTZ R156, R156, UR7 ;  /* 0x000000079c9c7c20 */ /* 0x000fe20008410000 */
[C---:B------:R-:W-:Y:S01]  /*3420*/  @P3 FSEL R171, R159.reuse, -INF , !P0 ;  /* 0xff8000009fab3808 */ /* 0x040fe20004000000 */
[----:B------:R-:W-:Y:S01]  /*3430*/  FFMA.FTZ R159, -R159, R159, 1 ;  /* 0x3f8000009f9f7423 */ /* 0x000fe2000001019f */
[----:B------:R-:W-:Y:S01]  /*3440*/  @P3 IADD3 R168, R168, 0x19, RZ ;  /* 0x00000019a8a83810 */ /* 0x000fe20007ffe0ff */
[----:B------:R-:W-:Y:S03]  /*3450*/  FMUL.FTZ R158, R158, UR7 ;  /* 0x000000079e9e7c20 */ /* 0x000fe60008410000 */
[----:B------:R-:W3:Y:S01]  /*3460*/  MUFU.TANH R162, R162 ;  /* 0x000000a200a27308 */ /* 0x000ee20000002400 */
[----:B--2---:R-:W-:Y:S01]  /*3470*/  MOV R170, R161 ;  /* 0x000000a100aa7202 */ /* 0x004fe20000000f00 */
[--C-:B------:R-:W-:Y:S01]  /*3480*/  FFMA.FTZ R179, R171, UR6, -R176.reuse ;  /* 0x00000006abb37c23 */ /* 0x100fe200080108b0 */
[----:B------:R-:W-:Y:S01]  /*3490*/  @P3 FSEL R170, R161, -INF , !P0 ;  /* 0xff800000a1aa3808 */ /* 0x000fe20004000000 */
[----:B------:R-:W-:Y:S01]  /*34a0*/  FMUL.FTZ R159, R159, UR7 ;  /* 0x000000079f9f7c20 */ /* 0x000fe20008410000 */
[----:B------:R-:W-:Y:S01]  /*34b0*/  @P3 ISETP.GE.AND P0, PT, R186, R243, PT ;  /* 0x000000f3ba00320c */ /* 0x000fe20003f06270 */
[----:B------:R-:W-:Y:S04]  /*34c0*/  FFMA.FTZ R161, -R161, R161, 1 ;  /* 0x3f800000a1a17423 */ /* 0x000fe800000101a1 */
[----:B------:R-:W2:Y:S01]  /*34d0*/  MUFU.TANH R163, R163 ;  /* 0x000000a300a37308 */ /* 0x000ea20000002400 */
[-C--:B-1----:R-:W-:Y:S01]  /*34e0*/  MOV R169, R160.reuse ;  /* 0x000000a000a97202 */ /* 0x082fe20000000f00 */
[--C-:B------:R-:W-:Y:S01]  /*34f0*/  FFMA.FTZ R171, R170, UR6, -R167.reuse ;  /* 0x00000006aaab7c23 */ /* 0x100fe200080108a7 */
[C---:B------:R-:W-:Y:S01]  /*3500*/  @P3 FSEL R169, R160.reuse, -INF , !P1 ;  /* 0xff800000a0a93808 */ /* 0x040fe20004800000 */
[----:B------:R-:W-:Y:S01]  /*3510*/  FFMA.FTZ R160, -R160, R160, 1 ;  /* 0x3f800000a0a07423 */ /* 0x000fe200000101a0 */
[----:B------:R-:W-:Y:S05]  /*3520*/  FMUL.FTZ R161, R161, UR7 ;  /* 0x00000007a1a17c20 */ /* 0x000fea0008410000 */
[----:B------:R-:W1:Y:S01]  /*3530*/  MUFU.TANH R165, R165 ;  /* 0x000000a500a57308 */ /* 0x000e620000002400 */
[-C--:B---3--:R-:W-:Y:S01]  /*3540*/  MOV R184, R162.reuse ;  /* 0x000000a200b87202 */ /* 0x088fe20000000f00 */
[--C-:B------:R-:W-:Y:S01]  /*3550*/  FFMA.FTZ R178, R169, UR6, -R176.reuse ;  /* 0x00000006a9b27c23 */ /* 0x100fe200080108b0 */
[----:B------:R-:W-:Y:S01]  /*3560*/  @P3 FSEL R184, R162, -INF , !P1 ;  /* 0xff800000a2b83808 */ /* 0x000fe20004800000 */
[----:B------:R-:W-:Y:S01]  /*3570*/  FMUL.FTZ R160, R160, UR7 ;  /* 0x00000007a0a07c20 */ /* 0x000fe20008410000 */
[----:B------:R-:W-:Y:S01]  /*3580*/  @P3 ISETP.GE.AND P1, PT, R168, R243, PT ;  /* 0x000000f3a800320c */ /* 0x000fe20003f26270 */
[----:B------:R-:W-:Y:S04]  /*3590*/  FFMA.FTZ R162, -R162, R162, 1 ;  /* 0x3f800000a2a27423 */ /* 0x000fe800000101a2 */
[----:B------:R-:W3:Y:S01]  /*35a0*/  MUFU.TANH R166, R166 ;  /* 0x000000a600a67308 */ /* 0x000ee20000002400 */
[-C--:B--2---:R-:W-:Y:S01]  /*35b0*/  MOV R169, R163.reuse ;  /* 0x000000a300a97202 */ /* 0x084fe20000000f00 */
[--C-:B------:R-:W-:Y:S01]  /*35c0*/  FFMA.FTZ R170, R184, UR6, -R167.reuse ;  /* 0x00000006b8aa7c23 */ /* 0x100fe200080108a7 */
[C---:B------:R-:W-:Y:S01]  /*35d0*/  @P3 FSEL R169, R163.reuse, -INF , !P0 ;  /* 0xff800000a3a93808 */ /* 0x040fe20004000000 */
[----:B------:R-:W-:Y:S01]  /*35e0*/  FFMA.FTZ R163, -R163, R163, 1 ;  /* 0x3f800000a3a37423 */ /* 0x000fe200000101a3 */
[----:B------:R-:W-:Y:S05]  /*35f0*/  FMUL.FTZ R162, R162, UR7 ;  /* 0x00000007a2a27c20 */ /* 0x000fea0008410000 */
[----:B------:R-:W2:Y:S01]  /*3600*/  MUFU.TANH R164, R164 ;  /* 0x000000a400a47308 */ /* 0x000ea20000002400 */
[-C--:B-1----:R-:W-:Y:S01]  /*3610*/  MOV R184, R165.reuse ;  /* 0x000000a500b87202 */ /* 0x082fe20000000f00 */
[--C-:B------:R-:W-:Y:S01]  /*3620*/  FFMA.FTZ R177, R169, UR6, -R176.reuse ;  /* 0x00000006a9b17c23 */ /* 0x100fe200080108b0 */
[----:B------:R-:W-:Y:S01]  /*3630*/  @P3 FSEL R184, R165, -INF , !P0 ;  /* 0xff800000a5b83808 */ /* 0x000fe20004000000 */
[----:B------:R-:W-:Y:S01]  /*3640*/  FMUL.FTZ R163, R163, UR7 ;  /* 0x00000007a3a37c20 */ /* 0x000fe20008410000 */
[----:B------:R-:W-:Y:S05]  /*3650*/  FFMA.FTZ R165, -R165, R165, 1 ;  /* 0x3f800000a5a57423 */ /* 0x000fea00000101a5 */
[----:B------:R-:W-:Y:S01]  /*3660*/  MUFU.EX2 R175, R175 ;  /* 0x000000af00af7308 */ /* 0x000fe20000000800 */
[-C--:B---3--:R-:W-:Y:S01]  /*3670*/  MOV R168, R166.reuse ;  /* 0x000000a600a87202 */ /* 0x088fe20000000f00 */
[--C-:B------:R-:W-:Y:S01]  /*3680*/  FFMA.FTZ R169, R184, UR6, -R167.reuse ;  /* 0x00000006b8a97c23 */ /* 0x100fe200080108a7 */
[C---:B------:R-:W-:Y:S01]  /*3690*/  @P3 FSEL R168, R166.reuse, -INF , !P1 ;  /* 0xff800000a6a83808 */ /* 0x040fe20004800000 */
[----:B------:R-:W-:Y:S01]  /*36a0*/  FFMA.FTZ R166, -R166, R166, 1 ;  /* 0x3f800000a6a67423 */ /* 0x000fe200000101a6 */
[----:B------:R-:W-:Y:S05]  /*36b0*/  FMUL.FTZ R165, R165, UR7 ;  /* 0x00000007a5a57c20 */ /* 0x000fea0008410000 */
[----:B------:R-:W1:Y:S01]  /*36c0*/  MUFU.EX2 R174, R174 ;  /* 0x000000ae00ae7308 */ /* 0x000e620000000800 */
[-C--:B--2---:R-:W-:Y:S01]  /*36d0*/  MOV R185, R164.reuse ;  /* 0x000000a400b97202 */ /* 0x084fe20000000f00 */
[----:B------:R-:W-:Y:S01]  /*36e0*/  FFMA.FTZ R167, R168, UR6, -R167 ;  /* 0x00000006a8a77c23 */ /* 0x000fe200080108a7 */
[C---:B------:R-:W-:Y:S01]  /*36f0*/  @P3 FSEL R185, R164.reuse, -INF , !P1 ;  /* 0xff800000a4b93808 */ /* 0x040fe20004800000 */
[----:B------:R-:W-:Y:S01]  /*3700*/  FFMA.FTZ R164, -R164, R164, 1 ;  /* 0x3f800000a4a47423 */ /* 0x000fe200000101a4 */
[----:B------:R-:W-:Y:S05]  /*3710*/  FMUL.FTZ R166, R166, UR7 ;  /* 0x00000007a6a67c20 */ /* 0x000fea0008410000 */
[----:B------:R-:W-:Y:S01]  /*3720*/  MUFU.EX2 R183, R183 ;  /* 0x000000b700b77308 */ /* 0x000fe20000000800 */
[----:B------:R-:W-:Y:S01]  /*3730*/  FFMA.FTZ R176, R185, UR6, -R176 ;  /* 0x00000006b9b07c23 */ /* 0x000fe200080108b0 */
[----:B------:R-:W-:Y:S08]  /*3740*/  FMUL.FTZ R164, R164, UR7 ;  /* 0x00000007a4a47c20 */ /* 0x000ff00008410000 */
[----:B------:R-:W2:Y:S01]  /*3750*/  MUFU.EX2 R182, R182 ;  /* 0x000000b600b67308 */ /* 0x000ea20000000800 */
[----:B-1----:R-:W-:Y:S05]  /*3760*/  F2FP.F16.F32.PACK_AB R185, R174, R175 ;  /* 0x000000afaeb9723e */ /* 0x002fea00000000ff */
[----:B------:R-:W-:Y:S04]  /*3770*/  STS [R224+0x20400], R185 ;  /* 0x020400b9e0007388 */ /* 0x000fe80000000800 */
[----:B------:R-:W-:Y:S10]  /*3780*/  MUFU.EX2 R173, R173 ;  /* 0x000000ad00ad7308 */ /* 0x000ff40000000800 */
[----:B------:R-:W1:Y:S01]  /*3790*/  MUFU.EX2 R172, R172 ;  /* 0x000000ac00ac7308 */ /* 0x000e620000000800 */
[----:B--2---:R-:W-:Y:S05]  /*37a0*/  F2FP.F16.F32.PACK_AB R205, R182, R183 ;  /* 0x000000b7b6cd723e */ /* 0x004fea00000000ff */
[----:B------:R-:W-:Y:S04]  /*37b0*/  STS [R224+0x20000], R205 ;  /* 0x020000cde0007388 */ /* 0x000fe80000000800 */
        /* <DEDUP_REMOVED lines=8> */
[----:B------:R3:W-:Y:S01]  /*3840*/  MUFU.EX2 R168, R167 ;  /* 0x000000a700a87308 */ /* 0x0007e20000000800 */
[----:B-1----:R-:W-:Y:S09]  /*3850*/  IADD3 R184, P0, R235, R234, RZ ;  /* 0x000000eaebb87210 */ /* 0x002ff20007f1e0ff */
[----:B------:R-:W-:Y:S01]  /*3860*/  MUFU.EX2 R179, R179 ;  /* 0x000000b300b37308 */ /* 0x000fe20000000800 */
[----:B------:R-:W-:Y:S09]  /*3870*/  IADD3.X R185, R218, R233, RZ, P0, !PT ;  /* 0x000000e9dab97210 */ /* 0x000ff200007fe4ff */
[----:B------:R-:W1:Y:S01]  /*3880*/  MUFU.EX2 R178, R178 ;  /* 0x000000b200b27308 */ /* 0x000e620000000800 */
[----:B---3--:R-:W-:Y:S05]  /*3890*/  F2FP.F16.F32.PACK_AB R167, R170, R171 ;  /* 0x000000abaaa7723e */ /* 0x008fea00000000ff */
[----:B------:R2:W-:Y:S04]  /*38a0*/  STS [R226+0x20400], R167 ;  /* 0x020400a7e2007388 */ /* 0x0005e80000000800 */
[----:B------:R-:W-:Y:S10]  /*38b0*/  MUFU.EX2 R177, R177 ;  /* 0x000000b100b17308 */ /* 0x000ff40000000800 */
[----:B------:R-:W3:Y:S01]  /*38c0*/  MUFU.EX2 R176, R176 ;  /* 0x000000b000b07308 */ /* 0x000ee20000000800 */
[----:B-1----:R-:W-:Y:S05]  /*38d0*/  F2FP.F16.F32.PACK_AB R191, R178, R179 ;  /* 0x000000b3b2bf723e */ /* 0x002fea00000000ff */
[----:B------:R-:W-:Y:S04]  /*38e0*/  STS [R226+0x20000], R191 ;  /* 0x020000bfe2007388 */ /* 0x000fe80000000800 */
[----:B------:R-:W1:Y:S01]  /*38f0*/  MUFU.EX2 R169, R169 ;  /* 0x000000a900a97308 */ /* 0x000e620000000800 */
[----:B--2---:R-:W2:Y:S01]  /*3900*/  LDG.E R167, desc[UR16][R184.64] ;  /* 0x00000010b8a77981 */ /* 0x004ea2000c1e1900 */
[----:B---3--:R-:W-:Y:S05]  /*3910*/  F2FP.F16.F32.PACK_AB R189, R176, R177 ;  /* 0x000000b1b0bd723e */ /* 0x008fea00000000ff */
[----:B------:R-:W-:Y:S01]  /*3920*/  STS [R230+0x20000], R189 ;  /* 0x020000bde6007388 */ /* 0x000fe20000000800 */
[----:B-1----:R-:W-:Y:S05]  /*3930*/  F2FP.F16.F32.PACK_AB R187, R168, R169 ;  /* 0x000000a9a8bb723e */ /* 0x002fea00000000ff */
[----:B------:R-:W-:Y:S05]  /*3940*/  STS [R230+0x20400], R187 ;  /* 0x020400bbe6007388 */ /* 0x000fea0000000800 */
[----:B------:R-:W-:Y:S05]  /*3950*/  LDSM.16.M88.4 R68, [R99+0xc000] ;  /* 0x00c000006344783b */ /* 0x000fea0000000200 */
[----:B------:R-:W1:Y:S05]  /*3960*/  LDSM.16.M88.4 R72, [R202+UR5+0x18000] ;  /* 0x01800005ca48783b */ /* 0x000e6a0008000200 */
[----:B------:R-:W3:Y:S05]  /*3970*/  LDSM.16.M88.4 R76, [R202+UR5+0x18800] ;  /* 0x01880005ca4c783b */ /* 0x000eea0008000200 */
[----:B------:R-:W-:Y:S05]  /*3980*/  LDSM.16.M88.4 R80, [R98+0xc000] ;  /* 0x00c000006250783b */ /* 0x000fea0000000200 */
[----:B------:R-:W4:Y:S05]  /*3990*/  LDSM.16.M88.4 R84, [R201+0x6000] ;  /* 0x00600000c954783b */ /* 0x000f2a0000000200 */
[----:B------:R-:W4:Y:S05]  /*39a0*/  LDSM.16.M88.4 R88, [R201+0x6800] ;  /* 0x00680000c958783b */ /* 0x000f2a0000000200 */
[----:B------:R2:W2:Y:S05]  /*39b0*/  LDG.E R184, desc[UR16][R184.64+0x20] ;  /* 0x00002010b8b87981 */ /* 0x0004aa000c1e1900 */
[----:B------:R-:W-:Y:S01]  /*39c0*/  LDSM.16.M88.4 R92, [R200+0x6000] ;  /* 0x00600000c85c783b */ /* 0x000fe20000000200 */
[C---:B-1----:R-:W-:Y:S06]  /*39d0*/  HMMA.16816.F32 R4, R68.reuse, R72, RZ ;  /* 0x000000484404723c */ /* 0x042fec00000018ff */
[C---:B------:R-:W-:Y:S01]  /*39e0*/  HMMA.16816.F32 R8, R68.reuse, R74, RZ ;  /* 0x0000004a4408723c */ /* 0x040fe200000018ff */
[----:B------:R-:W1:Y:S05]  /*39f0*/  LDSM.16.M88.4 R72, [R97+0xc000] ;  /* 0x00c000006148783b */ /* 0x000e6a0000000200 */
[C---:B---3--:R-:W-:Y:S06]  /*3a00*/  HMMA.16816.F32 R12, R68.reuse, R76, RZ ;  /* 0x0000004c440c723c */ /* 0x048fec00000018ff */
[----:B------:R-:W-:Y:S01]  /*3a10*/  HMMA.16816.F32 R16, R68, R78, RZ ;  /* 0x0000004e4410723c */ /* 0x000fe200000018ff */
[----:B------:R-:W3:Y:S05]  /*3a20*/  LDSM.16.M88.4 R68, [R200+0x6800] ;  /* 0x00680000c844783b */ /* 0x000eea0000000200 */
[C---:B----4-:R-:W-:Y:S01]  /*3a30*/  HMMA.16816.F32 R4, R80.reuse, R84, R4 ;  /* 0x000000545004723c */ /* 0x050fe20000001804 */
[----:B------:R-:W-:Y:S05]  /*3a40*/  LDSM.16.M88.4 R76, [R96+0xc000] ;  /* 0x00c00000604c783b */ /* 0x000fea0000000200 */
[C---:B------:R-:W-:Y:S01]  /*3a50*/  HMMA.16816.F32 R8, R80.reuse, R86, R8 ;  /* 0x000000565008723c */ /* 0x040fe20000001808 */
[----:B------:R-:W4:Y:S05]  /*3a60*/  LDSM.16.M88.4 R84, [R199+0x6000] ;  /* 0x00600000c754783b */ /* 0x000f2a0000000200 */
[C---:B------:R-:W-:Y:S06]  /*3a70*/  HMMA.16816.F32 R12, R80.reuse, R88, R12 ;  /* 0x00000058500c723c */ /* 0x040fec000000180c */
[----:B------:R-:W-:Y:S01]  /*3a80*/  HMMA.16816.F32 R16, R80, R90, R16 ;  /* 0x0000005a5010723c */ /* 0x000fe20000001810 */
[----:B------:R-:W4:Y:S05]  /*3a90*/  LDSM.16.M88.4 R80, [R199+0x6800] ;  /* 0x00680000c750783b */ /* 0x000f2a0000000200 */
[C---:B-1----:R-:W-:Y:S01]  /*3aa0*/  HMMA.16816.F32 R4, R72.reuse, R92, R4 ;  /* 0x0000005c4804723c */ /* 0x042fe20000001804 */
[----:B------:R-:W-:Y:S05]  /*3ab0*/  LDSM.16.M88.4 R88, [R99+0xe000] ;  /* 0x00e000006358783b */ /* 0x000fea0000000200 */
[C---:B------:R-:W-:Y:S01]  /*3ac0*/  HMMA.16816.F32 R8, R72.reuse, R94, R8 ;  /* 0x0000005e4808723c */ /* 0x040fe20000001808 */
[----:B------:R-:W1:Y:S05]  /*3ad0*/  LDSM.16.M88.4 R92, [R202+UR5+0x1a000] ;  /* 0x01a00005ca5c783b */ /* 0x000e6a0008000200 */
[C---:B---3--:R-:W-:Y:S06]  /*3ae0*/  HMMA.16816.F32 R12, R72.reuse, R68, R12 ;  /* 0x00000044480c723c */ /* 0x048fec000000180c */
[----:B------:R-:W-:Y:S01]  /*3af0*/  HMMA.16816.F32 R16, R72, R70, R16 ;  /* 0x000000464810723c */ /* 0x000fe20000001810 */
[----:B------:R-:W3:Y:S05]  /*3b00*/  LDSM.16.M88.4 R68, [R202+UR5+0x1a800] ;  /* 0x01a80005ca44783b */ /* 0x000eea0008000200 */
        /* <DEDUP_REMOVED lines=10> */
[----:B------:R-:W1:Y:S05]  /*3bb0*/  LDSM.16.M88.4 R92, [R200+0x8000] ;  /* 0x00800000c85c783b */ /* 0x000e6a0000000200 */
[C---:B---3--:R-:W-:Y:S06]  /*3bc0*/  HMMA.16816.F32 R12, R88.reuse, R68, R12 ;  /* 0x00000044580c723c */ /* 0x048fec000000180c */
[----:B------:R-:W-:Y:S01]  /*3bd0*/  HMMA.16816.F32 R16, R88, R70, R16 ;  /* 0x000000465810723c */ /* 0x000fe20000001810 */
        /* <DEDUP_REMOVED lines=35> */
[----:B------:R-:W2:Y:S05]  /*3e10*/  LDSM.16.M88.4 R72, [R199+0xa800] ;  /* 0x00a80000c748783b */ /* 0x000eaa0000000200 */
[C---:B-1----:R-:W-:Y:S06]  /*3e20*/  HMMA.16816.F32 R4, R84.reuse, R92, R4 ;  /* 0x0000005c5404723c */ /* 0x042fec0000001804 */
[C---:B------:R-:W-:Y:S06]  /*3e30*/  HMMA.16816.F32 R8, R84.reuse, R94, R8 ;  /* 0x0000005e5408723c */ /* 0x040fec0000001808 */
[C---:B---3--:R-:W-:Y:S06]  /*3e40*/  HMMA.16816.F32 R12, R84.reuse, R68, R12 ;  /* 0x00000044540c723c */ /* 0x048fec000000180c */
[----:B------:R-:W-:Y:S06]  /*3e50*/  HMMA.16816.F32 R16, R84, R70, R16 ;  /* 0x000000465410723c */ /* 0x000fec0000001810 */
[C---:B----4-:R-:W-:Y:S06]  /*3e60*/  HMMA.16816.F32 R4, R76.reuse, R88, R4 ;  /* 0x000000584c04723c */ /* 0x050fec0000001804 */
[C---:B------:R-:W-:Y:S06]  /*3e70*/  HMMA.16816.F32 R8, R76.reuse, R90, R8 ;  /* 0x0000005a4c08723c */ /* 0x040fec0000001808 */
[C---:B--2---:R-:W-:Y:S06]  /*3e80*/  HMMA.16816.F32 R12, R76.reuse, R72, R12 ;  /* 0x000000484c0c723c */ /* 0x044fec000000180c */
[----:B------:R-:W-:Y:S06]  /*3e90*/  HMMA.16816.F32 R16, R76, R74, R16 ;  /* 0x0000004a4c10723c */ /* 0x000fec0000001810 */
[C---:B------:R-:W-:Y:S01]  /*3ea0*/  FADD.FTZ R186, -R167.reuse, R4 ;  /* 0x00000004a7ba7221 */ /* 0x040fe20000010100 */
[----:B------:R-:W-:Y:S04]  /*3eb0*/  FADD.FTZ R185, -R167, R5 ;  /* 0x00000005a7b97221 */ /* 0x000fe80000010100 */
        /* <DEDUP_REMOVED lines=13> */
[----:B------:R-:W-:Y:S01]  /*3f90*/  FADD.FTZ R186, -R167, R16 ;  /* 0x00000010a7ba7221 */ /* 0x000fe20000010100 */
[----:B------:R-:W-:Y:S01]  /*3fa0*/  FMUL.FTZ R181, R178, R181 ;  /* 0x000000b5b2b57220 */ /* 0x000fe20000410000 */
[----:B------:R-:W-:Y:S01]  /*3fb0*/  FMUL.FTZ R156, R183, R156 ;  /* 0x0000009cb79c7220 */ /* 0x000fe20000410000 */
[----:B------:R-:W-:Y:S01]  /*3fc0*/  FADD.FTZ R167, -R167, R17 ;  /* 0x00000011a7a77221 */ /* 0x000fe20000010100 */
        /* <DEDUP_REMOVED lines=10> */
[----:B------:R-:W-:Y:S01]  /*4070*/  FMUL.FTZ R152, R175, R152 ;  /* 0x00000098af987220 */ /* 0x000fe20000410000 */
[----:B------:R-:W-:Y:S01]  /*4080*/  FMUL.FTZ R155, R174, R155 ;  /* 0x0000009bae9b7220 */ /* 0x000fe20000410000 */
[----:B------:R-:W-:Y:S01]  /*4090*/  FADD.FTZ R160, -R184, R10 ;  /* 0x0000000ab8a07221 */ /* 0x000fe20000010100 */
[----:B------:R-:W-:Y:S01]  /*40a0*/  F2FP.F16.F32.PACK_AB R163, R164, R163 ;  /* 0x000000a3a4a3723e */ /* 0x000fe200000000ff */
[----:B------:R-:W-:Y:S01]  /*40b0*/  FMUL.FTZ R152, R152, R153 ;  /* 0x0000009998987220 */ /* 0x000fe20000410000 */
[----:B------:R-:W-:Y:S01]  /*40c0*/  FMUL.FTZ R155, R155, R154 ;  /* 0x0000009a9b9b7220 */ /* 0x000fe20000410000 */
[----:B------:R-:W-:Y:S01]  /*40d0*/  FMUL.FTZ R160, R173, R160 ;  /* 0x000000a0ada07220 */ /* 0x000fe20000410000 */
[C---:B------:R-:W-:Y:S01]  /*40e0*/  FADD.FTZ R167, -R184.reuse, R11 ;  /* 0x0000000bb8a77221 */ /* 0x040fe20000010100 */
        /* <DEDUP_REMOVED lines=40> */
.L_x_1276:
        /* <DEDUP_REMOVED lines=106> */
.L_x_1277:
        /* <DEDUP_REMOVED lines=483> */
.L_x_1279:
        /* <DEDUP_REMOVED lines=12> */
.L_x_1280:
        /* <DEDUP_REMOVED lines=45> */
.L_x_1282:
[----:B------:R-:W-:Y:S05]  /*6bd0*/  BSYNC B0 ;  /* 0x0000000000007941 */ /* 0x000fea0003800000 */
.L_x_1281:
        /* <DEDUP_REMOVED lines=16> */
.L_x_1284:
[----:B------:R-:W-:Y:S05]  /*6ce0*/  BSYNC B0 ;  /* 0x0000000000007941 */ /* 0x000fea0003800000 */
.L_x_1283:
        /* <DEDUP_REMOVED lines=24> */
.L_x_1286:
[----:B------:R-:W-:Y:S05]  /*6e70*/  BSYNC B0 ;  /* 0x0000000000007941 */ /* 0x000fea0003800000 */
.L_x_1285:
        /* <DEDUP_REMOVED lines=16> */
.L_x_1275:
        /* <DEDUP_REMOVED lines=23> */
.L_x_1288:
        /* <DEDUP_REMOVED lines=12> */
.L_x_1289:
        /* <DEDUP_REMOVED lines=27> */
.L_x_1291:
[----:B------:R-:W-:Y:S05]  /*7360*/  BSYNC B0 ;  /* 0x0000000000007941 */ /* 0x000fea0003800000 */
.L_x_1290:
        /* <DEDUP_REMOVED lines=15> */
.L_x_1293:
[----:B------:R-:W-:Y:S05]  /*7460*/  BSYNC B0 ;  /* 0x0000000000007941 */ /* 0x000fea0003800000 */
.L_x_1292:
        /* <DEDUP_REMOVED lines=23> */
.L_x_1295:
[----:B------:R-:W-:Y:S05]  /*75e0*/  BSYNC B0 ;  /* 0x0000000000007941 */ /* 0x000fea0003800000 */
.L_x_1294:
        /* <DEDUP_REMOVED lines=14> */
.L_x_1287:
[----:B------:R-:W-:Y:S05]  /*76d0*/  BSYNC B1 ;  /* 0x0000000000017941 */ /* 0x000fea0003800000 */
.L_x_1270:
[----:B-1-3--:R-:W1:Y:S02]  /*76e0*/  LDC R3, c[0x0][0xc] ;  /* 0x00000300ff037b82 */ /* 0x00ae640000000800 */
[----:B-1----:R-:W-:-:S04]  /*76f0*/  IADD3 R216, R3, R216, RZ ;  /* 0x000000d803d87210 */ /* 0x002fc80007ffe0ff */
[----:B------:R-:W-:-:S13]  /*7700*/  ISETP.GE.AND P0, PT, R216, UR14, PT ;  /* 0x0000000ed8007c0c */ /* 0x000fda000bf06270 */
[----:B------:R-:W-:Y:S05]  /*7710*/  @P0 BRA `(.L_x_1296) ;  /* 0x0000000000040947 */ /* 0x000fea0003800000 */
[----:B------:R-:W-:Y:S05]  /*7720*/  BRA `(.L_x_1297) ;  /* 0xffffff9000807947 */ /* 0x000fea000383ffff */
.L_x_1296:
[----:B------:R-:W-:Y:S05]  /*7730*/  EXIT ;  /* 0x000000000000794d */ /* 0x000fea0003800000 */
.L_x_1298:
        /* <DEDUP_REMOVED lines=12> */
.L_x_1615:


//--------------------- .text._ZN5flash44flash_bwd_dq_dk_dv_loop_seqk_parallel_kernelI23Flash_bwd_kernel_traitsILi192ELi64ELi64ELi8ELi4ELi2ELi2ELb0ELb0EN7cutlass6half_tE19Flash_kernel_traitsILi192ELi64ELi64ELi8ES3_EELb1ELb0ELb0ELb1ELb0ELb0ELb0EEEvNS_16Flash_bwd_paramsE --------------------------
	.section	.text._ZN5flash44flash_bwd_dq_dk_dv_loop_seqk_parallel_kernelI23Flash_bwd_kernel_traitsILi192ELi64ELi64ELi8ELi4ELi2ELi2ELb0ELb0EN7cutlass6half_tE19Flash_kernel_traitsILi192ELi64ELi64ELi8ES3_EELb1ELb0ELb0ELb1ELb0ELb0ELb0EEEvNS_16Flash_bwd_paramsE,"ax",@progbits
	.align	128
        .global         _ZN5flash44flash_bwd_dq_dk_dv_loop_seqk_parallel_kernelI23Flash_bwd_kernel_traitsILi192ELi64ELi64ELi8ELi4ELi2ELi2ELb0ELb0EN7cutlass6half_tE19Flash_kernel_traitsILi192ELi64ELi64ELi8ES3_EELb1ELb0ELb0ELb1ELb0ELb0ELb0EEEvNS_16Flash_bwd_paramsE
        .type           _ZN5flash44flash_bwd_dq_dk_dv_loop_seqk_parallel_kernelI23Flash_bwd_kernel_traitsILi192ELi64ELi64ELi8ELi4ELi2ELi2ELb0ELb0EN7cutlass6half_tE19Flash_kernel_traitsILi192ELi64ELi64ELi8ES3_EELb1ELb0ELb0ELb1ELb0ELb0ELb0EEEvNS_16Flash_bwd_paramsE,@function
        .size           _ZN5flash44flash_bwd_dq_dk_dv_loop_seqk_parallel_kernelI23Flash_bwd_kernel_traitsILi192ELi64ELi64ELi8ELi4ELi2ELi2ELb0ELb0EN7cutlass6half_tE19Flash_kernel_traitsILi192ELi64ELi64ELi8ES3_EELb1ELb0ELb0ELb1ELb0ELb0ELb0EEEvNS_16Flash_bwd_paramsE,(.L_x_1616 - _ZN5flash44flash_bwd_dq_dk_dv_loop_seqk_parallel_kernelI23Flash_bwd_kernel_traitsILi192ELi64ELi64ELi8ELi4ELi2ELi2ELb0ELb0EN7cutlass6half_tE19Flash_kernel_traitsILi192ELi64ELi64ELi8ES3_EELb1ELb0ELb0ELb1ELb0ELb0ELb0EEEvNS_16Flash_bwd_paramsE)
        .other          _ZN5flash44flash_bwd_dq_dk_dv_loop_seqk_parallel_kernelI23Flash_bwd_kernel_traitsILi192ELi64ELi64ELi8ELi4ELi2ELi2ELb0ELb0EN7cutlass6half_tE19Flash_kernel_traitsILi192ELi64ELi64ELi8ES3_EELb1ELb0ELb0ELb1ELb0ELb0ELb0EEEvNS_16Flash_bwd_paramsE,@"STO_CUDA_ENTRY STV_DEFAULT"
_ZN5flash44flash_bwd_dq_dk_dv_loop_seqk_parallel_kernelI23Flash_bwd_kernel_traitsILi192ELi64ELi64ELi8ELi4ELi2ELi2ELb0ELb0EN7cutlass6half_tE19Flash_kernel_traitsILi192ELi64ELi64ELi8ES3_EELb1ELb0ELb0ELb1ELb0ELb0ELb0EEEvNS_16Flash_bwd_paramsE:
.text._ZN5flash44flash_bwd_dq_dk_dv_loop_seqk_parallel_kernelI23Flash_bwd_kernel_traitsILi192ELi64ELi64ELi8ELi4ELi2ELi2ELb0ELb0EN7cutlass6half_tE19Flash_kernel_traitsILi192ELi64ELi64ELi8ES3_EELb1ELb0ELb0ELb1ELb0ELb0ELb0EEEvNS_16Flash_bwd_paramsE:
        /* <DEDUP_REMOVED lines=40> */
[----:B------:R-:W-:Y:S01]  /*0280*/  SHF.R.S32.HI R186, RZ, 0x1f, R2 ;  /* 0x0000001fffba7819 */ /* 0x000fe20000011402 */
[----:B------:R-:W-:Y:S01]  /*0290*/  IMAD.SHL.U32 R188, R189, 0x40, RZ ;  /* 0x00000040bdbc7824 */ /* 0x000fe200078e00ff */
[----:B------:R-:W-:Y:S01]  /*02a0*/  LEA.HI R2, R2, R9, RZ, 0x1 ;  /* 0x0000000902027211 */ /* 0x000fe200078f08ff */
[C---:B------:R-:W-:Y:S01]  /*02b0*/  VIADD R195, R190.reuse, 0x40 ;  /* 0x00000040bec37836 */ /* 0x040fe20000000000 */
[----:B------:R-:W-:Y:S01]  /*02c0*/  LEA.HI R3, R3, R4, RZ, 0x1 ;  /* 0x0000000403037211 */ /* 0x000fe200078f08ff */
[----:B------:R-:W-:Y:S01]  /*02d0*/  VIADD R194, R190, 0x80 ;  /* 0x00000080bec27836 */ /* 0x000fe20000000000 */
[----:B------:R-:W-:-:S02]  /*02e0*/  SHF.R.S32.HI R8, RZ, 0x2, R5 ;  /* 0x00000002ff087819 */ /* 0x000fc40000011405 */
[----:B------:R-:W-:Y:S02]  /*02f0*/  LOP3.LUT R2, R2, 0xfffffffe, RZ, 0xc0, !PT ;  /* 0xfffffffe02027812 */ /* 0x000fe400078ec0ff */
[----:B------:R-:W-:Y:S02]  /*0300*/  SHF.R.S32.HI R5, RZ, 0x1f, R5 ;  /* 0x0000001fff057819 */ /* 0x000fe40000011405 */
[----:B------:R-:W-:Y:S01]  /*0310*/  LOP3.LUT R3, R3, 0xfffffffe, RZ, 0xc0, !PT ;  /* 0xfffffffe03037812 */ /* 0x000fe200078ec0ff */
[----:B------:R-:W-:Y:S01]  /*0320*/  IMAD.IADD R2, R9, 0x1, -R2 ;  /* 0x0000000109027824 */ /* 0x000fe200078e0a02 */
[----:B------:R-:W-:Y:S02]  /*0330*/  LOP3.LUT R188, R188, 0x1c0, RZ, 0xc0, !PT ;  /* 0x000001c0bcbc7812 */ /* 0x000fe400078ec0ff */
[C---:B------:R-:W-:Y:S01]  /*0340*/  LOP3.LUT P4, RZ, R7.reuse, 0x4, RZ, 0xc0, !PT ;  /* 0x0000000407ff7812 */ /* 0x040fe2000788c0ff */
[----:B------:R-:W-:Y:S01]  /*0350*/  IMAD.IADD R3, R4, 0x1, -R3 ;  /* 0x0000000104037824 */ /* 0x000fe200078e0a03 */
[C---:B------:R-:W-:Y:S01]  /*0360*/  LOP3.LUT P3, RZ, R7.reuse, 0x2, RZ, 0xc0, !PT ;  /* 0x0000000207ff7812 */ /* 0x040fe2000786c0ff */
[----:B------:R-:W-:Y:S01]  /*0370*/  IMAD.SHL.U32 R7, R7, 0x40, RZ ;  /* 0x0000004007077824 */ /* 0x000fe200078e00ff */
[----:B------:R-:W-:Y:S01]  /*0380*/  LEA.HI R5, R5, R8, RZ, 0x3 ;  /* 0x0000000805057211 */ /* 0x000fe200078f18ff */
[----:B------:R-:W-:Y:S01]  /*0390*/  IMAD.SHL.U32 R178, R2, 0x10, RZ ;  /* 0x0000001002b27824 */ /* 0x000fe200078e00ff */
[----:B------:R-:W-:Y:S01]  /*03a0*/  LOP3.LUT R4, R188, 0x38, R190, 0xf8, !PT ;  /* 0x00000038bc047812 */ /* 0x000fe200078ef8be */
[----:B------:R-:W-:Y:S01]  /*03b0*/  IMAD.SHL.U32 R179, R3, 0x20, RZ ;  /* 0x0000002003b37824 */ /* 0x000fe200078e00ff */
[----:B------:R-:W-:-:S02]  /*03c0*/  SHF.R.U32.HI R188, RZ, 0x3, R188 ;  /* 0x00000003ffbc7819 */ /* 0x000fc400000116bc */
[----:B------:R-:W-:Y:S02]  /*03d0*/  LEA.HI R186, R186, R9, RZ, 0x2 ;  /* 0x00000009baba7211 */ /* 0x000fe400078f10ff */
[----:B------:R-:W-:Y:S02]  /*03e0*/  LOP3.LUT R5, R5, 0xfffffff8, RZ, 0xc0, !PT ;  /* 0xfffffff805057812 */ /* 0x000fe400078ec0ff */
[----:B------:R-:W-:Y:S02]  /*03f0*/  LOP3.LUT R7, R7, 0x1c0, RZ, 0xc0, !PT ;  /* 0x000001c007077812 */ /* 0x000fe400078ec0ff */
[----:B------:R-:W-:Y:S01]  /*0400*/  LOP3.LUT R188, R4, R188, RZ, 0x3c, !PT ;  /* 0x000000bc04bc7212 */ /* 0x000fe200078e3cff */
[----:B------:R-:W-:Y:S01]  /*0410*/  IMAD.IADD R5, R8, 0x1, -R5 ;  /* 0x0000000108057824 */ /* 0x000fe200078e0a05 */
[----:B------:R-:W-:Y:S01]  /*0420*/  LOP3.LUT R186, R186, 0xfffffffc, RZ, 0xc0, !PT ;  /* 0xfffffffcbaba7812 */ /* 0x000fe200078ec0ff */
[----:B------:R-:W-:Y:S01]  /*0430*/  IMAD.SHL.U32 R8, R3, 0x200, RZ ;  /* 0x0000020003087824 */ /* 0x000fe200078e00ff */
[----:B------:R-:W-:Y:S01]  /*0440*/  SHF.R.S32.HI R4, RZ, 0x1f, R11 ;  /* 0x0000001fff047819 */ /* 0x000fe2000001140b */
[----:B------:R-:W-:Y:S01]  /*0450*/  IMAD.SHL.U32 R201, R5, 0x40, RZ ;  /* 0x0000004005c97824 */ /* 0x000fe200078e00ff */
[----:B------:R-:W-:Y:S01]  /*0460*/  LOP3.LUT R178, R7, 0x10, R178, 0xf8, !PT ;  /* 0x0000001007b27812 */ /* 0x000fe200078ef8b2 */
[----:B------:R-:W-:Y:S01]  /*0470*/  IMAD.IADD R186, R9, 0x1, -R186 ;  /* 0x0000000109ba7824 */ /* 0x000fe200078e0aba */
[----:B------:R-:W-:Y:S01]  /*0480*/  LEA.HI R4, R4, R11, RZ, 0x3 ;  /* 0x0000000b04047211 */ /* 0x000fe200078f18ff */
[----:B------:R-:W-:Y:S01]  /*0490*/  IMAD.SHL.U32 R3, R3, 0x8, RZ ;  /* 0x0000000803037824 */ /* 0x000fe200078e00ff */
[----:B------:R-:W-:-:S02]  /*04a0*/  LOP3.LUT R169, R7, 0x8, R12, 0xf8, !PT ;  /* 0x0000000807a97812 */ /* 0x000fc400078ef80c */
[----:B------:R-:W-:Y:S02]  /*04b0*/  SHF.R.U32.HI R7, RZ, 0x3, R7 ;  /* 0x00000003ff077819 */ /* 0x000fe40000011607 */
[----:B------:R-:W-:Y:S02]  /*04c0*/  LOP3.LUT R178, R178, 0x8, R12, 0xf8, !PT ;  /* 0x00000008b2b27812 */ /* 0x000fe400078ef80c */
[----:B------:R-:W-:Y:S02]  /*04d0*/  SHF.R.S32.HI R6, RZ, 0x6, R6 ;  /* 0x00000006ff067819 */ /* 0x000fe40000011406 */
[----:B------:R-:W-:Y:S02]  /*04e0*/  SHF.R.S32.HI R184, RZ, 0x7, R184 ;  /* 0x00000007ffb87819 */ /* 0x000fe400000114b8 */
[----:B------:R-:W-:Y:S01]  /*04f0*/  LOP3.LUT R9, R5, 0x1, RZ, 0xc0, !PT ;  /* 0x0000000105097812 */ /* 0x000fe200078ec0ff */
[----:B------:R-:W-:Y:S01]  /*0500*/  IMAD R188, R6, 0x200, R188 ;  /* 0x0000020006bc7824 */ /* 0x000fe200078e02bc */
[C---:B------:R-:W-:Y:S01]  /*0510*/  LOP3.LUT R185, R4.reuse, 0xfffffff8, RZ, 0xc0, !PT ;  /* 0xfffffff804b97812 */ /* 0x040fe200078ec0ff */
[----:B------:R-:W-:Y:S01]  /*0520*/  IMAD.SHL.U32 R4, R4, 0x40, RZ ;  /* 0x0000004004047824 */ /* 0x000fe200078e00ff */
[----:B------:R-:W-:Y:S01]  /*0530*/  LOP3.LUT R169, R169, R7, RZ, 0x3c, !PT ;  /* 0x00000007a9a97212 */ /* 0x000fe200078e3cff */
[----:B------:R-:W-:Y:S01]  /*0540*/  IMAD R10, R184, 0x800, R8 ;  /* 0x00000800b80a7824 */ /* 0x000fe200078e0208 */
[----:B------:R-:W-:Y:S01]  /*0550*/  LOP3.LUT R178, R8, R178, R7, 0xf6, !PT ;  /* 0x000000b208b27212 */ /* 0x000fe200078ef607 */
[----:B------:R-:W-:Y:S01]  /*0560*/  IMAD.SHL.U32 R7, R6, 0x8, RZ ;  /* 0x0000000806077824 */ /* 0x000fe200078e00ff */
        /* <DEDUP_REMOVED lines=8> */
[----:B------:R-:W-:Y:S01]  /*05f0*/  LOP3.LUT R7, R7, 0x18, RZ, 0xc0, !PT ;  /* 0x0000001807077812 */ /* 0x000fe200078ec0ff */
[----:B------:R-:W-:Y:S01]  /*0600*/  IMAD.IADD R169, R10, 0x1, R169 ;  /* 0x000000010aa97824 */ /* 0x000fe200078e02a9 */
[----:B------:R-:W-:-:S02]  /*0610*/  SHF.R.U32.HI R203, RZ, 0x3, R201 ;  /* 0x00000003ffcb7819 */ /* 0x000fc400000116c9 */
[----:B------:R-:W-:Y:S02]  /*0620*/  LOP3.LUT R6, R6, 0x1c0, RZ, 0xc0, !PT ;  /* 0x000001c006067812 */ /* 0x000fe400078ec0ff */
[----:B------:R-:W-:Y:S02]  /*0630*/  LOP3.LUT R201, R203, R201, R7, 0x1e, !PT ;  /* 0x000000c9cbc97212 */ /* 0x000fe400078e1e07 */
[----:B------:R-:W-:Y:S01]  /*0640*/  LOP3.LUT R203, R0, R203, RZ, 0x3c, !PT ;  /* 0x000000cb00cb7212 */ /* 0x000fe200078e3cff */
[----:B------:R-:W-:Y:S01]  /*0650*/  IMAD R0, R186, 0x400, R5 ;  /* 0x00000400ba007824 */ /* 0x000fe200078e0205 */
[----:B------:R-:W-:Y:S01]  /*0660*/  LOP3.LUT R179, R7, 0x20, R179, 0xf8, !PT ;  /* 0x0000002007b37812 */ /* 0x000fe200078ef8b3 */
[----:B------:R-:W-:Y:S01]  /*0670*/  IMAD R5, R2, 0x400, R5 ;  /* 0x0000040002057824 */ /* 0x000fe200078e0205 */
[--C-:B------:R-:W-:Y:S01]  /*0680*/  SHF.R.U32.HI R177, RZ, 0x3, R6.reuse ;  /* 0x00000003ffb17819 */ /* 0x100fe20000011606 */
[----:B------:R-:W-:Y:S01]  /*0690*/  IMAD.IADD R203, R0, 0x1, R203 ;  /* 0x0000000100cb7824 */ /* 0x000fe200078e02cb */
[----:B------:R-:W-:Y:S01]  /*06a0*/  LOP3.LUT R0, R4, 0xfffffe00, RZ, 0xc0, !PT ;  /* 0xfffffe0004007812 */ /* 0x000fe200078ec0ff */
[----:B------:R-:W-:Y:S01]  /*06b0*/  IMAD.IADD R201, R5, 0x1, R201 ;  /* 0x0000000105c97824 */ /* 0x000fe200078e02c9 */
[----:B------:R-:W-:-:S02]  /*06c0*/  LOP3.LUT R179, R177, R179, R6, 0x1e, !PT ;  /* 0x000000b3b1b37212 */ /* 0x000fc400078e1e06 */
[----:B------:R-:W-:Y:S01]  /*06d0*/  LOP3.LUT R3, R6, 0x8, R3, 0xf8, !PT ;  /* 0x0000000806037812 */ /* 0x000fe200078ef803 */
[--C-:B------:R-:W-:Y:S01]  /*06e0*/  IMAD R180, R186, 0x400, R0.reuse ;  /* 0x00000400bab47824 */ /* 0x100fe200078e0200 */
[----:B------:R-:W-:Y:S01]  /*06f0*/  SHF.R.S32.HI R193, RZ, 0x1f, R187 ;  /* 0x0000001fffc17819 */ /* 0x000fe200000114bb */
[----:B------:R-:W-:Y:S01]  /*0700*/  IMAD R2, R2, 0x400, R0 ;  /* 0x0000040002027824 */ /* 0x000fe200078e0200 */
[----:B------:R-:W-:Y:S01]  /*0710*/  LOP3.LUT R179, R179, R0, RZ, 0xfc, !PT ;  /* 0x00000000b3b37212 */ /* 0x000fe200078efcff */
[----:B------:R-:W-:Y:S01]  /*0720*/  IMAD.MOV.U32 R0, RZ, RZ, 0x40 ;  /* 0x00000040ff007424 */ /* 0x000fe200078e00ff */
[----:B------:R-:W-:Y:S02]  /*0730*/  LOP3.LUT R177, R3, R177, RZ, 0x3c, !PT ;  /* 0x000000b103b17212 */ /* 0x000fe400078e3cff */
[----:B------:R-:W-:Y:S02]  /*0740*/  SEL R168, R168, 0xffffffe0, !P3 ;  /* 0xffffffe0a8a87807 */ /* 0x000fe40005800000 */
[----:B------:R-:W-:Y:S01]  /*0750*/  LEA R169, R169, UR5, 0x1 ;  /* 0x00000005a9a97c11 */ /* 0x000fe2000f8e08ff */
[----:B------:R-:W-:Y:S01]  /*0760*/  IMAD.IADD R180, R180, 0x1, R177 ;  /* 0x00000001b4b47824 */ /* 0x000fe200078e02b1 */
[----:B------:R-:W-:Y:S01]  /*0770*/  LEA R203, R203, UR5, 0x1 ;  /* 0x00000005cbcb7c11 */ /* 0x000fe2000f8e08ff */
[----:B------:R-:W-:Y:S01]  /*0780*/  IMAD.IADD R177, R177, 0x1, R2 ;  /* 0x00000001b1b17824 */ /* 0x000fe200078e0202 */
[----:B------:R-:W-:Y:S01]  /*0790*/  LEA.HI R193, R193, R187, RZ, 0x2 ;  /* 0x000000bbc1c17211 */ /* 0x000fe200078f10ff */
[--C-:B------:R-:W-:Y:S01]  /*07a0*/  IMAD.IADD R168, R168, 0x1, R169.reuse ;  /* 0x00000001a8a87824 */ /* 0x100fe200078e02a9 */
[----:B------:R-:W-:Y:S01]  /*07b0*/  SEL R0, R0, 0xffffffc0, !P4 ;  /* 0xffffffc000007807 */ /* 0x000fe20006000000 */
[C---:B------:R-:W-:Y:S01]  /*07c0*/  VIADD R202, R203.reuse, 0x20 ;  /* 0x00000020cbca7836 */ /* 0x040fe20000000000 */
        /* <DEDUP_REMOVED lines=8> */
[----:B------:R-:W-:Y:S01]  /*0850*/  LEA R197, R188, UR5, 0x1 ;  /* 0x00000005bcc57c11 */ /* 0x000fe2000f8e08ff */
[----:B------:R-:W-:Y:S01]  /*0860*/  IMAD.IADD R204, R203, 0x1, R206 ;  /* 0x00000001cbcc7824 */ /* 0x000fe200078e02ce */
[----:B------:R-:W-:Y:S01]  /*0870*/  LEA R177, R177, UR4, 0x1 ;  /* 0x00000004b1b17c11 */ /* 0x000fe2000f8e08ff */
[----:B------:R-:W-:-:S02]  /*0880*/  IMAD R193, R186, 0x10, R193 ;  /* 0x00000010bac17824 */ /* 0x000fc400078e02c1 */
[----:B------:R-:W-:Y:S02]  /*0890*/  IMAD.IADD R0, R0, 0x1, R178 ;  /* 0x0000000100007824 */ /* 0x000fe400078e02b2 */
[----:B------:R-:W-:Y:S02]  /*08a0*/  @P2 VIADD R200, R201, 0xffffffc0 ;  /* 0xffffffc0c9c82836 */ /* 0x000fe40000000000 */
[----:B---34-:R-:W-:-:S07]  /*08b0*/  IMAD.IADD R206, R206, 0x1, R202 ;  /* 0x00000001cece7824 */ /* 0x018fce00078e02ca */
.L_x_1345:
[----:B------:R-:W1:Y:S01]  /*08c0*/  LDC.64 R6, c[0x0][0x2f0] ;  /* 0x0000bc00ff067b82 */ /* 0x000e620000000a00 */
[C---:B------:R-:W-:Y:S01]  /*08d0*/  IMAD.SHL.U32 R9, R192.reuse, 0x4, RZ ;  /* 0x00000004c0097824 */ /* 0x040fe200078e00ff */
[----:B------:R-:W-:Y:S01]  /*08e0*/  SHF.R.S32.HI R18, RZ, 0x1f, R192 ;  /* 0x0000001fff127819 */ /* 0x000fe200000114c0 */
[----:B------:R-:W-:Y:S01]  /*08f0*/  IMAD.MOV.U32 R24, RZ, RZ, -0x1 ;  /* 0xffffffffff187424 */ /* 0x000fe200078e00ff */
[----:B------:R-:W-:Y:S02]  /*0900*/  ISETP.NE.U32.AND P3, PT, RZ, UR10, PT ;  /* 0x0000000aff007c0c */ /* 0x000fe4000bf65070 */
[----:B------:R-:W-:Y:S02]  /*0910*/  SHF.L.U64.HI R8, R192, 0x2, R18 ;  /* 0x00000002c0087819 */ /* 0x000fe40000010212 */
[----:B--2---:R-:W2:Y:S01]  /*0920*/  LDC.64 R4, c[0x0][0x308] ;  /* 0x0000c200ff047b82 */ /* 0x004ea20000000a00 */
        /* <DEDUP_REMOVED lines=40> */
.L_x_1299:
[----:B------:R-:W-:Y:S01]  /*0bb0*/  IMAD.SHL.U32 R17, R196, 0x40, RZ ;  /* 0x00000040c4117824 */ /* 0x000fe200078e00ff */
[----:B-----5:R-:W-:-:S04]  /*0bc0*/  @!P2 IADD3 R222, R8, R4, -R223 ;  /* 0x0000000408dea210 */ /* 0x020fc80007ffe8df */
[----:B------:R-:W-:-:S13]  /*0bd0*/  ISETP.GT.AND P0, PT, R222, R17, PT ;  /* 0x00000011de00720c */ /* 0x000fda0003f04270 */
[----:B------:R-:W-:Y:S05]  /*0be0*/  @!P0 BRA `(.L_x_1300) ;  /* 0x0000008800948947 */ /* 0x000fea0003800000 */
[----:B------:R-:W3:Y:S01]  /*0bf0*/  LDC R8, c[0x0][0x278] ;  /* 0x00009e00ff087b82 */ /* 0x000ee20000000800 */
[----:B--2---:R-:W-:Y:S01]  /*0c00*/  IABS R10, R198 ;  /* 0x000000c6000a7213 */ /* 0x004fe20000000000 */
[----:B------:R-:W2:Y:S01]  /*0c10*/  S2R R22, SR_CTAID.X ;  /* 0x0000000000167919 */ /* 0x000ea20000002500 */
[----:B------:R-:W-:Y:S01]  /*0c20*/  ISETP.NE.AND P1, PT, R224, -0x1, PT ;  /* 0xffffffffe000780c */ /* 0x000fe20003f25270 */
[----:B------:R-:W-:Y:S01]  /*0c30*/  IMAD.SHL.U32 R40, R192, 0x80, RZ ;  /* 0x00000080c0287824 */ /* 0x000fe200078e00ff */
[----:B------:R-:W-:Y:S02]  /*0c40*/  ISETP.NE.AND P2, PT, R24, -0x1, PT ;  /* 0xffffffff1800780c */ /* 0x000fe40003f45270 */
[----:B-1----:R-:W-:Y:S01]  /*0c50*/  IADD3 R14, R238, 0x3f, RZ ;  /* 0x0000003fee0e7810 */ /* 0x002fe20007ffe0ff */
[----:B------:R-:W1:Y:S01]  /*0c60*/  LDC.64 R6, c[0x0][0x228] ;  /* 0x00008a00ff067b82 */ /* 0x000e620000000a00 */
[----:B------:R-:W-:Y:S02]  /*0c70*/  SEL R40, R40, RZ, P4 ;  /* 0x000000ff28287207 */ /* 0x000fe40002000000 */
[----:B------:R-:W-:-:S02]  /*0c80*/  SHF.R.S32.HI R25, RZ, 0x1f, R14 ;  /* 0x0000001fff197819 */ /* 0x000fc4000001140e */
[----:B------:R-:W-:Y:S02]  /*0c90*/  SHF.R.S32.HI R199, RZ, 0x1f, R198 ;  /* 0x0000001fffc77819 */ /* 0x000fe400000114c6 */
[----:B------:R-:W-:Y:S01]  /*0ca0*/  LEA.HI R25, R25, R14, RZ, 0x6 ;  /* 0x0000000e19197211 */ /* 0x000fe200078f30ff */
[----:B------:R-:W4:Y:S03]  /*0cb0*/  LDC R33, c[0x0][0x2d4] ;  /* 0x0000b500ff217b82 */ /* 0x000f260000000800 */
[----:B------:R-:W-:-:S04]  /*0cc0*/  LOP3.LUT R28, R25, 0xffffffc0, RZ, 0xc0, !PT ;  /* 0xffffffc0191c7812 */ /* 0x000fc800078ec0ff */
[----:B------:R-:W-:Y:S01]  /*0cd0*/  IADD3 R28, R28, -0x40, RZ ;  /* 0xffffffc01c1c7810 */ /* 0x000fe20007ffe0ff */
[----:B------:R-:W5:Y:S01]  /*0ce0*/  LDC R26, c[0x0][0x2dc] ;  /* 0x0000b700ff1a7b82 */ /* 0x000f620000000800 */
[----:B---3--:R-:W-:Y:S02]  /*0cf0*/  IABS R9, R8 ;  /* 0x0000000800097213 */ /* 0x008fe40000000000 */
[----:B------:R-:W-:Y:S02]  /*0d00*/  SHF.R.S32.HI R32, RZ, 0x1f, R28 ;  /* 0x0000001fff207819 */ /* 0x000fe4000001141c */
[----:B------:R-:W3:Y:S03]  /*0d10*/  I2F.RP R4, R9 ;  /* 0x0000000900047306 */ /* 0x000ee60000209400 */
[----:B------:R-:W5:Y:S01]  /*0d20*/  LDC R16, c[0x0][0x270] ;  /* 0x00009c00ff107b82 */ /* 0x000f620000000800 */
[----:B-1----:R-:W-:-:S02]  /*0d30*/  IMAD R13, R18, R6, RZ ;  /* 0x00000006120d7224 */ /* 0x002fc400078e02ff */
[----:B------:R-:W-:-:S04]  /*0d40*/  IMAD.WIDE.U32 R30, R192, R6, RZ ;  /* 0x00000006c01e7225 */ /* 0x000fc800078e00ff */
[C---:B------:R-:W-:Y:S01]  /*0d50*/  IMAD R7, R192.reuse, R7, R13 ;  /* 0x00000007c0077224 */ /* 0x040fe200078e020d */
[----:B------:R-:W1:Y:S01]  /*0d60*/  LDC.U8 R6, c[0x0][0x3d8] ;  /* 0x0000f600ff067b82 */ /* 0x000e620000000000 */
[----:B----4-:R-:W-:Y:S01]  /*0d70*/  SHF.R.S32.HI R13, RZ, 0x1f, R33 ;  /* 0x0000001fff0d7819 */ /* 0x010fe20000011421 */
[----:B------:R-:W-:Y:S01]  /*0d80*/  IMAD.WIDE.U32 R36, R192, R33, RZ ;  /* 0x00000021c0247225 */ /* 0x000fe200078e00ff */
[----:B---3--:R-:W3:Y:S01]  /*0d90*/  MUFU.RCP R4, R4 ;  /* 0x0000000400047308 */ /* 0x008ee20000001000 */
[----:B------:R-:W-:Y:S02]  /*0da0*/  IADD3 R29, R31, R7, RZ ;  /* 0x000000071f1d7210 */ /* 0x000fe40007ffe0ff */
[----:B------:R-:W-:Y:S02]  /*0db0*/  @P1 IADD3 R7, R223, R224, RZ ;  /* 0x000000e0df071210 */ /* 0x000fe40007ffe0ff */
[----:B------:R-:W4:Y:S01]  /*0dc0*/  LDC R23, c[0x0][0x2c4] ;  /* 0x0000b100ff177b82 */ /* 0x000f220000000800 */
[----:B-----5:R-:W-:-:S04]  /*0dd0*/  IMAD.WIDE R42, R26, R16, RZ ;  /* 0x000000101a2a7225 */ /* 0x020fc800078e02ff */
[----:B------:R-:W-:Y:S01]  /*0de0*/  IMAD R27, R43, R36, RZ ;  /* 0x000000242b1b7224 */ /* 0x000fe200078e02ff */
[----:B---3--:R-:W-:Y:S01]  /*0df0*/  IADD3 R4, R4, 0xffffffe, RZ ;  /* 0x0ffffffe04047810 */ /* 0x008fe20007ffe0ff */
[----:B------:R-:W-:-:S03]  /*0e00*/  IMAD.WIDE.U32 R34, R42, R24, RZ ;  /* 0x000000182a227225 */ /* 0x000fc600078e00ff */
[----:B------:R-:W3:Y:S02]  /*0e10*/  F2I.FTZ.U32.TRUNC.NTZ R5, R4 ;  /* 0x0000000400057305 */ /* 0x000ee4000021f000 */
[----:B---3--:R-:W-:-:S04]  /*0e20*/  IMAD.MOV R4, RZ, RZ, -R5 ;  /* 0x000000ffff047224 */ /* 0x008fc800078e0a05 */
[----:B------:R-:W-:Y:S01]  /*0e30*/  IMAD R19, R4, R9, RZ ;  /* 0x0000000904137224 */ /* 0x000fe200078e02ff */
[----:B------:R-:W-:-:S05]  /*0e40*/  MOV R4, RZ ;  /* 0x000000ff00047202 */ /* 0x000fca0000000f00 */
[----:B------:R-:W-:Y:S02]  /*0e50*/  IMAD.HI.U32 R19, R5, R19, R4 ;  /* 0x0000001305137227 */ /* 0x000fe400078e0004 */
[----:B------:R-:W3:Y:S04]  /*0e60*/  LDC.64 R4, c[0x0][0x240] ;  /* 0x00009000ff047b82 */ /* 0x000ee80000000a00 */
[----:B------:R-:W-:-:S04]  /*0e70*/  IMAD.HI.U32 R19, R19, R10, RZ ;  /* 0x0000000a13137227 */ /* 0x000fc800078e00ff */
[----:B------:R-:W-:-:S04]  /*0e80*/  IMAD.MOV R12, RZ, RZ, -R19 ;  /* 0x000000ffff0c7224 */ /* 0x000fc800078e0a13 */
[C---:B------:R-:W-:Y:S02]  /*0e90*/  IMAD R12, R9.reuse, R12, R10 ;  /* 0x0000000c090c7224 */ /* 0x040fe400078e020a */
[----:B------:R-:W5:Y:S03]  /*0ea0*/  @P1 LDC.64 R10, c[0x0][0x250] ;  /* 0x00009400ff0a1b82 */ /* 0x000f660000000a00 */
[----:B------:R-:W-:Y:S01]  /*0eb0*/  ISETP.GT.U32.AND P5, PT, R9, R12, PT ;  /* 0x0000000c0900720c */ /* 0x000fe20003fa4070 */
[----:B---3--:R-:W-:-:S03]  /*0ec0*/  IMAD.WIDE.U32 R20, R24, R4, RZ ;  /* 0x0000000418147225 */ /* 0x008fc600078e00ff */
[----:B------:R-:W-:-:S09]  /*0ed0*/  SEL R30, R30, R20, !P2 ;  /* 0x000000141e1e7207 */ /* 0x000fd20005000000 */
[----:B------:R-:W-:Y:S02]  /*0ee0*/  @!P5 IMAD.IADD R12, R12, 0x1, -R9 ;  /* 0x000000010c0cd824 */ /* 0x000fe400078e0a09 */
[----:B------:R-:W-:Y:S01]  /*0ef0*/  @!P5 VIADD R19, R19, 0x1 ;  /* 0x000000011313d836 */ /* 0x000fe20000000000 */
[----:B------:R-:W-:Y:S02]  /*0f00*/  ISETP.NE.AND P5, PT, R8, RZ, PT ;  /* 0x000000ff0800720c */ /* 0x000fe40003fa5270 */
        /* <DEDUP_REMOVED lines=9> */
[----:B------:R-:W-:Y:S01]  /*0fa0*/  @P3 IADD3 R19, R19, 0x1, RZ ;  /* 0x0000000113133810 */ /* 0x000fe20007ffe0ff */
[----:B------:R-:W-:Y:S01]  /*0fb0*/  @P2 IMAD.IADD R29, R21, 0x1, R12 ;  /* 0x00000001151d2824 */ /* 0x000fe200078e020c */
[----:B-1----:R-:W-:Y:S01]  /*0fc0*/  ISETP.NE.AND P3, PT, R6, RZ, PT ;  /* 0x000000ff0600720c */ /* 0x002fe20003f65270 */
[----:B------:R-:W1:Y:S01]  /*0fd0*/  @!P2 LDC.64 R12, c[0x0][0x418] ;  /* 0x00010600ff0cab82 */ /* 0x000e620000000a00 */
[----:B------:R-:W-:Y:S01]  /*0fe0*/  @P1 IADD3 R20, R15, R20, RZ ;  /* 0x000000140f141210 */ /* 0x000fe20007ffe0ff */
[C---:B------:R-:W-:Y:S01]  /*0ff0*/  IMAD R27, R42.reuse, R7, R27 ;  /* 0x000000072a1b7224 */ /* 0x040fe200078e021b */
[----:B------:R-:W-:Y:S01]  /*1000*/  @P1 MOV R21, R14 ;  /* 0x0000000e00151202 */ /* 0x000fe20000000f00 */
[----:B------:R-:W-:-:S04]  /*1010*/  IMAD.WIDE.U32 R36, R42, R36, RZ ;  /* 0x000000242a247225 */ /* 0x000fc800078e00ff */
[----:B------:R-:W3:Y:S01]  /*1020*/  @P2 LDC.64 R14, c[0x0][0x420] ;  /* 0x00010800ff0e2b82 */ /* 0x000ee20000000a00 */
[----:B------:R-:W-:Y:S01]  /*1030*/  IMAD R6, R43, R24, RZ ;  /* 0x000000182b067224 */ /* 0x000fe200078e02ff */
[----:B------:R-:W-:Y:S01]  /*1040*/  IADD3 R27, R37, R27, RZ ;  /* 0x0000001b251b7210 */ /* 0x000fe20007ffe0ff */
[----:B------:R-:W-:Y:S01]  /*1050*/  @!P0 IMAD.MOV R19, RZ, RZ, -R19 ;  /* 0x000000ffff138224 */ /* 0x000fe200078e0a13 */
[----:B------:R-:W-:Y:S01]  /*1060*/  SEL R31, R36, R34, !P2 ;  /* 0x00000022241f7207 */ /* 0x000fe20005000000 */
[C---:B----4-:R-:W-:Y:S01]  /*1070*/  @P3 IMAD R41, R192.reuse, R23, RZ ;  /* 0x00000017c0293224 */ /* 0x050fe200078e02ff */
[----:B------:R-:W-:Y:S02]  /*1080*/  @P2 IADD3 R27, R35, R6, RZ ;  /* 0x00000006231b2210 */ /* 0x000fe40007ffe0ff */
[----:B------:R-:W4:Y:S01]  /*1090*/  @P3 LDC R36, c[0x0][0x2e4] ;  /* 0x0000b900ff243b82 */ /* 0x000f220000000800 */
[----:B------:R-:W-:Y:S02]  /*10a0*/  @!P5 LOP3.LUT R19, RZ, R8, RZ, 0x33, !PT ;  /* 0x00000008ff13d212 */ /* 0x000fe400078e33ff */
[----:B------:R-:W-:-:S02]  /*10b0*/  SHF.L.U64.HI R34, R192, 0x7, R18 ;  /* 0x00000007c0227819 */ /* 0x000fc40000010212 */
[----:B------:R-:W-:Y:S02]  /*10c0*/  IADD3 R40, P0, R28, R40, RZ ;  /* 0x000000281c287210 */ /* 0x000fe40007f1e0ff */
[----:B------:R-:W-:Y:S01]  /*10d0*/  SEL R34, R34, RZ, P4 ;  /* 0x000000ff22227207 */ /* 0x000fe20002000000 */
[----:B------:R-:W2:Y:S01]  /*10e0*/  LDC.64 R6, c[0x0][0x488] ;  /* 0x00012200ff067b82 */ /* 0x000ea20000000a00 */
[-C--:B-1----:R-:W-:Y:S02]  /*10f0*/  @!P2 IMAD R37, R18, R12.reuse, RZ ;  /* 0x0000000c1225a224 */ /* 0x082fe400078e02ff */
[----:B------:R-:W-:Y:S01]  /*1100*/  @!P2 IMAD.WIDE.U32 R44, R192, R12, RZ ;  /* 0x0000000cc02ca225 */ /* 0x000fe200078e00ff */
[----:B------:R-:W-:-:S03]  /*1110*/  @P3 SEL R12, R41, R24, !P2 ;  /* 0x00000018290c3207 */ /* 0x000fc60005000000 */
[----:B------:R-:W-:Y:S01]  /*1120*/  @!P2 IMAD R37, R192, R13, R37 ;  /* 0x0000000dc025a224 */ /* 0x000fe200078e0225 */
[----:B------:R-:W1:Y:S01]  /*1130*/  @P1 LDC.64 R8, c[0x0][0x248] ;  /* 0x00009200ff081b82 */ /* 0x000e620000000a00 */
[----:B---3--:R-:W-:-:S04]  /*1140*/  @P2 IMAD.WIDE.U32 R38, R24, R14, RZ ;  /* 0x0000000e18262225 */ /* 0x008fc800078e00ff */
[----:B------:R-:W-:Y:S01]  /*1150*/  @P2 IMAD R13, R24, R15, R39 ;  /* 0x0000000f180d2224 */ /* 0x000fe200078e0227 */
[----:B------:R-:W-:Y:S01]  /*1160*/  IADD3.X R15, R32, R34, RZ, P0, !PT ;  /* 0x00000022200f7210 */ /* 0x000fe200007fe4ff */
[----:B------:R-:W-:Y:S01]  /*1170*/  IMAD R14, R43, R40, RZ ;  /* 0x000000282b0e7224 */ /* 0x000fe200078e02ff */
[----:B------:R-:W3:Y:S01]  /*1180*/  LDC.U8 R35, c[0x0][0x480] ;  /* 0x00012000ff237b82 */ /* 0x000ee20000000000 */
[----:B------:R-:W-:Y:S01]  /*1190*/  @!P2 IADD3 R13, R45, R37, RZ ;  /* 0x000000252d0da210 */ /* 0x000fe20007ffe0ff */
[----:B----4-:R-:W-:Y:S02]  /*11a0*/  @P3 IMAD R12, R198, R36, R12 ;  /* 0x00000024c60c3224 */ /* 0x010fe400078e020c */
[----:B------:R-:W-:-:S04]  /*11b0*/  IMAD.WIDE.U32 R40, R42, R40, RZ ;  /* 0x000000282a287225 */ /* 0x000fc800078e00ff */
[----:B--2---:R-:W-:-:S04]  /*11c0*/  IMAD.WIDE.U32 R36, R22, R6, RZ ;  /* 0x0000000616247225 */ /* 0x004fc800078e00ff */
[----:B------:R-:W-:Y:S02]  /*11d0*/  @P1 IMAD.IADD R6, R223, 0x1, R224 ;  /* 0x00000001df061824 */ /* 0x000fe400078e02e0 */
[----:B------:R-:W-:Y:S02]  /*11e0*/  IMAD R14, R42, R15, R14 ;  /* 0x0000000f2a0e7224 */ /* 0x000fe400078e020e */
[----:B------:R-:W-:Y:S01]  /*11f0*/  @P2 IMAD.MOV.U32 R34, RZ, RZ, R38 ;  /* 0x000000ffff222224 */ /* 0x000fe200078e0026 */
[----:B------:R-:W-:Y:S01]  /*1200*/  @!P2 MOV R34, R44 ;  /* 0x0000002c0022a202 */ /* 0x000fe20000000f00 */
[----:B------:R-:W-:Y:S02]  /*1210*/  IMAD R7, R22, R7, R37 ;  /* 0x0000000716077224 */ /* 0x000fe400078e0225 */
[----:B------:R-:W-:Y:S02]  /*1220*/  @!P3 IMAD R15, R192, R16, R198 ;  /* 0x00000010c00fb224 */ /* 0x000fe400078e02c6 */
[----:B------:R-:W-:-:S02]  /*1230*/  IMAD R38, R198, R26, RZ ;  /* 0x0000001ac6267224 */ /* 0x000fc400078e02ff */
[C---:B-1----:R-:W-:Y:S01]  /*1240*/  @P1 IMAD R22, R6.reuse, R9, RZ ;  /* 0x0000000906161224 */ /* 0x042fe200078e02ff */
[----:B---3--:R-:W-:Y:S01]  /*1250*/  ISETP.NE.AND P0, PT, R35, RZ, PT ;  /* 0x000000ff2300720c */ /* 0x008fe20003f05270 */
[----:B------:R-:W-:Y:S01]  /*1260*/  @P1 IMAD.WIDE.U32 R42, R6, R8, RZ ;  /* 0x00000008062a1225 */ /* 0x000fe200078e00ff */
[----:B------:R-:W-:Y:S02]  /*1270*/  SHF.R.S32.HI R37, RZ, 0x1f, R38 ;  /* 0x0000001fff257819 */ /* 0x000fe40000011426 */
[----:B------:R-:W-:Y:S01]  /*1280*/  SEL R36, R36, RZ, P0 ;  /* 0x000000ff24247207 */ /* 0x000fe20000000000 */
[----:B------:R-:W-:Y:S01]  /*1290*/  @!P3 IMAD R12, R15, R23, RZ ;  /* 0x000000170f0cb224 */ /* 0x000fe200078e02ff */
[----:B------:R-:W-:Y:S02]  /*12a0*/  SHF.R.S32.HI R15, RZ, 0x1f, R17 ;  /* 0x0000001fff0f7819 */ /* 0x000fe40000011411 */
[----:B------:R-:W-:Y:S02]  /*12b0*/  @P1 IADD3 R22, R43, R22, RZ ;  /* 0x000000162b161210 */ /* 0x000fe40007ffe0ff */
[----:B------:R-:W-:-:S02]  /*12c0*/  SEL R35, R7, RZ, P0 ;  /* 0x000000ff07237207 */ /* 0x000fc40000000000 */
        /* <DEDUP_REMOVED lines=14> */
.L_x_1301:
        /* <DEDUP_REMOVED lines=13> */
.L_x_1302:
        /* <DEDUP_REMOVED lines=10> */
.L_x_1303:
[----:B------:R-:W-:-:S04]  /*1520*/  IMAD R6, R192, R16, R198 ;  /* 0x00000010c0067224 */ /* 0x000fc800078e02c6 */
[----:B------:R-:W-:-:S07]  /*1530*/  IMAD R33, R6, R33, RZ ;  /* 0x0000002106217224 */ /* 0x000fce00078e02ff */
.L_x_1304:
[----:B------:R-:W1:Y:S01]  /*1540*/  S2R R24, SR_TID.X ;  /* 0x0000000000187919 */ /* 0x000e620000002100 */
[----:B------:R-:W2:Y:S01]  /*1550*/  LDC.64 R6, c[0x0][0x420] ;  /* 0x00010800ff067b82 */ /* 0x000ea20000000a00 */
[----:B------:R-:W-:Y:S01]  /*1560*/  IMAD R42, R26, R16, RZ ;  /* 0x000000101a2a7224 */ /* 0x000fe200078e02ff */
[----:B------:R-:W-:Y:S01]  /*1570*/  SHF.R.S32.HI R191, RZ, 0x1f, R190 ;  /* 0x0000001fffbf7819 */ /* 0x000fe200000114be */
[----:B------:R-:W-:Y:S01]  /*1580*/  ULDC.64 UR6, c[0x0][0x428] ;  /* 0x00010a0000067ab9 */ /* 0x000fe20000000a00 */
[----:B------:R-:W-:Y:S01]  /*1590*/  ULDC.64 UR8, c[0x0][0x258] ;  /* 0x0000960000087ab9 */ /* 0x000fe20000000a00 */
[----:B------:R-:W-:Y:S01]  /*15a0*/  IMAD.SHL.U32 R41, R42, 0x40, RZ ;  /* 0x000000402a297824 */ /* 0x000fe200078e00ff */
[C---:B------:R-:W-:Y:S01]  /*15b0*/  IADD3 R12, R28.reuse, R12, RZ ;  /* 0x0000000c1c0c7210 */ /* 0x040fe20007ffe0ff */
[----:B------:R-:W-:Y:S01]  /*15c0*/  IMAD.IADD R33, R28, 0x1, R33 ;  /* 0x000000011c217824 */ /* 0x000fe200078e0221 */
[----:B------:R-:W3:Y:S01]  /*15d0*/  LDC.64 R246, c[0x0][0x2b0] ;  /* 0x0000ac00fff67b82 */ /* 0x000ee20000000a00 */
[----:B------:R-:W-:Y:S01]  /*15e0*/  BSSY B1, `(.L_x_1300) ;  /* 0x0000805000017945 */ /* 0x000fe20003800000 */
[----:B------:R-:W-:-:S02]  /*15f0*/  IADD3 R38, P2, P1, R40, R41, R38 ;  /* 0x0000002928267210 */ /* 0x000fc4000795e026 */
[----:B------:R-:W-:Y:S02]  /*1600*/  SHF.R.S32.HI R41, RZ, 0x1f, R41 ;  /* 0x0000001fff297819 */ /* 0x000fe40000011429 */
[----:B------:R-:W-:Y:S02]  /*1610*/  IADD3 R40, P3, R190, R34, RZ ;  /* 0x00000022be287210 */ /* 0x000fe40007f7e0ff */
[----:B------:R-:W-:Y:S02]  /*1620*/  IADD3.X R37, R39, R41, R37, P2, P1 ;  /* 0x0000002927257210 */ /* 0x000fe400017e2425 */
[----:B------:R-:W-:Y:S01]  /*1630*/  IADD3 R31, P2, P1, R36, R38, R31 ;  /* 0x00000026241f7210 */ /* 0x000fe2000795e01f */
[----:B------:R-:W-:Y:S01]  /*1640*/  IMAD.X R41, R191, 0x1, R13, P3 ;  /* 0x00000001bf297824 */ /* 0x000fe200018e060d */
[----:B------:R-:W-:Y:S02]  /*1650*/  SHF.R.S32.HI R13, RZ, 0x1f, R189 ;  /* 0x0000001fff0d7819 */ /* 0x000fe400000114bd */
[----:B------:R-:W-:-:S02]  /*1660*/  IADD3 R34, P3, R189, R28, RZ ;  /* 0x0000001cbd227210 */ /* 0x000fc40007f7e0ff */
[----:B------:R-:W-:Y:S01]  /*1670*/  IADD3.X R27, R35, R37, R27, P2, P1 ;  /* 0x00000025231b7210 */ /* 0x000fe200017e241b */
[----:B--2---:R-:W-:Y:S01]  /*1680*/  IMAD.WIDE.U32 R40, R28, R6, R40 ;  /* 0x000000061c287225 */ /* 0x004fe200078e0028 */
[----:B------:R-:W-:-:S03]  /*1690*/  LEA.HI.SX32 R25, R25, 0xffffffff, 0x1a ;  /* 0xffffffff19197811 */ /* 0x000fc600078fd2ff */
[----:B------:R-:W-:Y:S01]  /*16a0*/  IMAD.WIDE.U32 R38, R34, R4, R190 ;  /* 0x0000000422267225 */ /* 0x000fe200078e00be */
[----:B-1----:R-:W-:-:S03]  /*16b0*/  SHF.R.S32.HI R26, RZ, 0x1f, R24 ;  /* 0x0000001fff1a7819 */ /* 0x002fc60000011418 */
[----:B---3--:R-:W-:Y:S01]  /*16c0*/  IMAD.WIDE R246, R12, 0x4, R246 ;  /* 0x000000040cf67825 */ /* 0x008fe200078e02f6 */
[----:B------:R-:W-:Y:S02]  /*16d0*/  IADD3 R38, P2, R30, R38, RZ ;  /* 0x000000261e267210 */ /* 0x000fe40007f5e0ff */
[----:B------:R-:W-:Y:S01]  /*16e0*/  LEA.HI R26, R26, R24, RZ, 0x5 ;  /* 0x000000181a1a7211 */ /* 0x000fe200078f28ff */
[-C--:B------:R-:W-:Y:S02]  /*16f0*/  IMAD R24, R32, R6.reuse, RZ ;  /* 0x0000000620187224 */ /* 0x080fe400078e02ff */
[C---:B------:R-:W-:Y:S01]  /*1700*/  IMAD.X R32, R13.reuse, 0x1, R32, P3 ;  /* 0x000000010d207824 */ /* 0x040fe200018e0620 */
[----:B------:R-:W-:Y:S01]  /*1710*/  SHF.R.S32.HI R26, RZ, 0x5, R26 ;  /* 0x00000005ff1a7819 */ /* 0x000fe2000001141a */
[----:B------:R-:W-:Y:S01]  /*1720*/  IMAD R24, R28, R7, R24 ;  /* 0x000000071c187224 */ /* 0x000fe200078e0218 */
[----:B------:R-:W-:Y:S01]  /*1730*/  ISETP.GE.AND P3, PT, R238, 0x1, PT ;  /* 0x00000001ee00780c */ /* 0x000fe20003f66270 */
[----:B------:R-:W-:-:S02]  /*1740*/  IMAD R28, R13, R6, RZ ;  /* 0x000000060d1c7224 */ /* 0x000fc400078e02ff */
[----:B------:R-:W-:Y:S02]  /*1750*/  IMAD R26, R26, R42, R187 ;  /* 0x0000002a1a1a7224 */ /* 0x000fe400078e02bb */
[----:B------:R-:W-:Y:S02]  /*1760*/  IMAD.IADD R41, R41, 0x1, R24 ;  /* 0x0000000129297824 */ /* 0x000fe400078e0218 */
[----:B------:R-:W-:Y:S01]  /*1770*/  IMAD R24, R199, UR6, RZ ;  /* 0x00000006c7187c24 */ /* 0x000fe2000f8e02ff */
[----:B------:R-:W-:Y:S01]  /*1780*/  IADD3 R31, P1, R26, R31, RZ ;  /* 0x0000001f1a1f7210 */ /* 0x000fe20007f3e0ff */
[----:B------:R-:W-:-:S03]  /*1790*/  IMAD.WIDE.U32 R36, R198, UR6, R40 ;  /* 0x00000006c6247c25 */ /* 0x000fc6000f8e0028 */
[----:B------:R-:W-:Y:S01]  /*17a0*/  LEA.HI.X.SX32 R26, R26, R27, 0x1, P1 ;  /* 0x0000001b1a1a7211 */ /* 0x000fe200008f0eff */
[----:B------:R-:W-:Y:S02]  /*17b0*/  IMAD R27, R32, R4, RZ ;  /* 0x00000004201b7224 */ /* 0x000fe400078e02ff */
[----:B------:R-:W-:Y:S01]  /*17c0*/  IMAD R24, R198, UR7, R24 ;  /* 0x00000007c6187c24 */ /* 0x000fe2000f8e0218 */
[----:B------:R-:W-:Y:S01]  /*17d0*/  ULDC.64 UR6, c[0x0][0x400] ;  /* 0x0001000000067ab9 */ /* 0x000fe20000000a00 */
[----:B------:R-:W-:Y:S01]  /*17e0*/  IMAD R27, R34, R5, R27 ;  /* 0x00000005221b7224 */ /* 0x000fe200078e021b */
[----:B------:R-:W-:Y:S01]  /*17f0*/  LEA R240, P1, R31, UR6, 0x2 ;  /* 0x000000061ff07c11 */ /* 0x000fe2000f8210ff */
[----:B------:R-:W1:Y:S01]  /*1800*/  LDC.64 R34, c[0x0][0x478] ;  /* 0x00011e00ff227b82 */ /* 0x000e620000000a00 */
[----:B------:R-:W-:Y:S01]  /*1810*/  IADD3 R37, R37, R24, RZ ;  /* 0x0000001825257210 */ /* 0x000fe20007ffe0ff */
[----:B------:R-:W-:Y:S01]  /*1820*/  IMAD R24, R199, UR8, RZ ;  /* 0x00000008c7187c24 */ /* 0x000fe2000f8e02ff */
[----:B------:R-:W-:Y:S01]  /*1830*/  IADD3.X R39, R29, R39, R27, P2, !PT ;  /* 0x000000271d277210 */ /* 0x000fe200017fe41b */
[----:B------:R-:W-:Y:S01]  /*1840*/  IMAD R28, R189, R7, R28 ;  /* 0x00000007bd1c7224 */ /* 0x000fe200078e021c */
[----:B------:R-:W-:Y:S01]  /*1850*/  LEA.HI.X R241, R31, UR7, R26, 0x2, P1 ;  /* 0x000000071ff17c11 */ /* 0x000fe200088f141a */
[C---:B------:R-:W-:Y:S01]  /*1860*/  IMAD R24, R198.reuse, UR9, R24 ;  /* 0x00000009c6187c24 */ /* 0x040fe2000f8e0218 */
[----:B------:R-:W-:Y:S01]  /*1870*/  ULDC.64 UR6, c[0x0][0x3e0] ;  /* 0x0000f80000067ab9 */ /* 0x000fe20000000a00 */
[----:B------:R-:W-:Y:S01]  /*1880*/  IMAD.WIDE.U32 R26, R198, UR8, R38 ;  /* 0x00000008c61a7c25 */ /* 0x000fe2000f8e0026 */
[----:B------:R-:W-:-:S03]  /*1890*/  ULDC.64 UR8, c[0x0][0x210] ;  /* 0x0000840000087ab9 */ /* 0x000fc60000000a00 */
[----:B------:R-:W-:Y:S01]  /*18a0*/  IMAD.WIDE.U32 R30, R189, R6, R36 ;  /* 0x00000006bd1e7225 */ /* 0x000fe200078e0024 */
[----:B------:R-:W-:-:S03]  /*18b0*/  LEA R244, P2, R26, UR8, 0x1 ;  /* 0x000000081af47c11 */ /* 0x000fc6000f8408ff */
[----:B------:R-:W-:Y:S01]  /*18c0*/  IMAD.IADD R24, R27, 0x1, R24 ;  /* 0x000000011b187824 */ /* 0x000fe200078e0218 */
[----:B------:R-:W-:Y:S02]  /*18d0*/  IADD3 R28, R31, R28, RZ ;  /* 0x0000001c1f1c7210 */ /* 0x000fe40007ffe0ff */
[----:B------:R-:W-:Y:S02]  /*18e0*/  LEA R242, P1, R30, UR6, 0x1 ;  /* 0x000000061ef27c11 */ /* 0x000fe4000f8208ff */
[----:B------:R-:W-:Y:S02]  /*18f0*/  LEA.HI.X R245, R26, UR9, R24, 0x1, P2 ;  /* 0x000000091af57c11 */ /* 0x000fe400090f0c18 */
[----:B------:R-:W-:Y:S01]  /*1900*/  LEA.HI.X R243, R30, UR7, R28, 0x1, P1 ;  /* 0x000000071ef37c11 */ /* 0x000fe200088f0c1c */
[----:B-1----:R-:W-:Y:S01]  /*1910*/  IMAD.WIDE R32, R33, 0x4, R34 ;  /* 0x0000000421207825 */ /* 0x002fe200078e0222 */
        /* <DEDUP_REMOVED lines=36> */
.L_x_1307:
[----:B------:R-:W-:Y:S05]  /*1b60*/  BSYNC B0 ;  /* 0x0000000000007941 */ /* 0x000fea0003800000 */
.L_x_1306:
        /* <DEDUP_REMOVED lines=38> */
.L_x_1309:
[----:B------:R-:W-:Y:S05]  /*1dd0*/  BSYNC B0 ;  /* 0x0000000000007941 */ /* 0x000fea0003800000 */
.L_x_1308:
[----:B------:R-:W-:Y:S01]  /*1de0*/  SEL R220, R220, R188, !P1 ;  /* 0x000000bcdcdc7207 */ /* 0x000fe20004800000 */
[----:B------:R-:W-:Y:S03]  /*1df0*/  BSSY B0, `(.L_x_1310) ;  /* 0x000002d000007945 */ /* 0x000fe60003800000 */
        /* <DEDUP_REMOVED lines=15> */
.L_x_1311:
        /* <DEDUP_REMOVED lines=29> */
.L_x_1312:
[----:B------:R-:W-:Y:S05]  /*20c0*/  BSYNC B0 ;  /* 0x0000000000007941 */ /* 0x000fea0003800000 */
.L_x_1310:
        /* <DEDUP_REMOVED lines=17> */
.L_x_1314:
        /* <DEDUP_REMOVED lines=37> */
.L_x_1315:
[----:B------:R-:W-:Y:S05]  /*2430*/  BSYNC B0 ;  /* 0x0000000000007941 */ /* 0x000fea0003800000 */
.L_x_1313:
        /* <DEDUP_REMOVED lines=58> */
.L_x_1317:
[----:B------:R-:W-:Y:S05]  /*27e0*/  BSYNC B0 ;  /* 0x0000000000007941 */ /* 0x000fea0003800000 */
.L_x_1316:
        /* <DEDUP_REMOVED lines=41> */
.L_x_1319:
[----:B------:R-:W-:Y:S05]  /*2a80*/  BSYNC B0 ;  /* 0x0000000000007941 */ /* 0x000fea0003800000 */
.L_x_1318:
        /* <DEDUP_REMOVED lines=45> */
.L_x_1321:
[----:B------:R-:W-:Y:S05]  /*2d60*/  BSYNC B0 ;  /* 0x0000000000007941 */ /* 0x000fea0003800000 */
.L_x_1320:
        /* <DEDUP_REMOVED lines=19> */
[----:B-1----:R-:W1:Y:S08]  /*2ea0*/  @!P4 LDC.64 R6, c[0x0][0x220] ;  /* 0x00008800ff06cb82 */ /* 0x002e700000000a00 */
[----:B------:R-:W3:Y:S01]  /*2eb0*/  @!P2 LDC.64 R4, c[0x0][0x220] ;  /* 0x00008800ff04ab82 */ /* 0x000ee20000000a00 */
        /* <DEDUP_REMOVED lines=9> */
[----:B---3--:R-:W-:-:S03]  /*2f50*/  @!P2 LEA R4, P0, R20, R4, 0x1 ;  /* 0x000000041404a211 */ /* 0x008fc600078008ff */
        /* <DEDUP_REMOVED lines=10> */
.L_x_1323:
[----:B------:R-:W-:Y:S05]  /*3000*/  BSYNC B0 ;  /* 0x0000000000007941 */ /* 0x000fea0003800000 */
.L_x_1322:
[----:B------:R-:W-:Y:S01]  /*3010*/  ULDC.64 UR6, c[0x0][0x3c8] ;  /* 0x0000f20000067ab9 */ /* 0x000fe20000000a00 */
[----:B------:R-:W3:Y:S01]  /*3020*/  LDC.64 R182, c[0x0][0x3b8] ;  /* 0x0000ee00ffb67b82 */ /* 0x000ee20000000a00 */
[----:B------:R-:W-:Y:S01]  /*3030*/  ISETP.NE.U32.AND P4, PT, RZ, UR6, PT ;  /* 0x00000006ff007c0c */ /* 0x000fe2000bf85070 */
[----:B------:R-:W0:Y:S01]  /*3040*/  LDGDEPBAR ;  /* 0x00000000000079af */ /* 0x000e220000000000 */
[----:B------:R-:W-:Y:S01]  /*3050*/  ISETP.GE.AND P2, PT, R193, R12, PT ;  /* 0x0000000cc100720c */ /* 0x000fe20003f46270 */
[----:B------:R-:W-:Y:S01]  /*3060*/  IMAD.MOV.U32 R218, RZ, RZ, 0x7f800000 ;  /* 0x7f800000ffda7424 */ /* 0x000fe200078e00ff */
[----:B------:R-:W-:Y:S01]  /*3070*/  ISETP.NE.AND.EX P4, PT, RZ, UR7, PT, P4 ;  /* 0x00000007ff007c0c */ /* 0x000fe2000bf85340 */
[----:B------:R-:W-:Y:S02]  /*3080*/  IMAD.MOV.U32 R219, RZ, RZ, 0x7f800000 ;  /* 0x7f800000ffdb7424 */ /* 0x000fe400078e00ff */
[----:B------:R-:W-:Y:S01]  /*3090*/  IMAD R248, R192, R16, R198 ;  /* 0x00000010c0f87224 */ /* 0x000fe200078e02c6 */
[----:B------:R-:W4:Y:S01]  /*30a0*/  LDC R205, c[0x0][0x270] ;  /* 0x00009c00ffcd7b82 */ /* 0x000f220000000800 */
[----:B------:R-:W-:Y:S01]  /*30b0*/  VIADD R17, R17, 0x40 ;  /* 0x0000004011117836 */ /* 0x000fe20000000000 */
[----:B------:R-:W-:Y:S01]  /*30c0*/  SHF.R.S32.HI R210, RZ, 0x1f, R187 ;  /* 0x0000001fffd27819 */ /* 0x000fe200000114bb */
[----:B------:R-:W-:Y:S01]  /*30d0*/  VIADD R176, R179, 0x3000 ;  /* 0x00003000b3b07836 */ /* 0x000fe20000000000 */
[----:B------:R-:W-:Y:S01]  /*30e0*/  ULDC UR4, c[0x0][0x2d0] ;  /* 0x0000b40000047ab9 */ /* 0x000fe20000000800 */
[----:B------:R-:W-:-:S02]  /*30f0*/  VIADD R175, R180, 0x3000 ;  /* 0x00003000b4af7836 */ /* 0x000fc40000000000 */
[----:B------:R-:W-:Y:S02]  /*3100*/  IMAD R250, R196, 0x2, R184 ;  /* 0x00000002c4fa7824 */ /* 0x000fe400078e02b8 */
[----:B------:R-:W-:Y:S01]  /*3110*/  IMAD.MOV.U32 R174, RZ, RZ, 0x20 ;  /* 0x00000020ffae7424 */ /* 0x000fe200078e00ff */
[----:B-12---:R-:W1:Y:S01]  /*3120*/  @P4 LDC.64 R4, c[0x0][0x3d0] ;  /* 0x0000f400ff044b82 */ /* 0x006e620000000a00 */
[----:B------:R-:W-:Y:S01]  /*3130*/  IMAD.MOV.U32 R173, RZ, RZ, 0x40 ;  /* 0x00000040ffad7424 */ /* 0x000fe200078e00ff */
[----:B------:R-:W-:Y:S01]  /*3140*/  CS2R R142, SRZ ;  /* 0x00000000008e7805 */ /* 0x000fe2000001ff00 */
[----:B------:R-:W-:Y:S01]  /*3150*/  IMAD.MOV.U32 R217, RZ, RZ, RZ ;  /* 0x000000ffffd97224 */ /* 0x000fe200078e00ff */
[----:B------:R-:W-:Y:S01]  /*3160*/  CS2R R140, SRZ ;  /* 0x00000000008c7805 */ /* 0x000fe2000001ff00 */
[----:B---3--:R-:W2:Y:S01]  /*3170*/  LDG.E.64 R10, desc[UR14][R182.64+0x8] ;  /* 0x0000080eb60a7981 */ /* 0x008ea2000c1e1b00 */
        /* <DEDUP_REMOVED lines=25> */
[----:B------:R-:W3:Y:S01]  /*3310*/  LDG.E.64 R182, desc[UR14][R182.64] ;  /* 0x0000000eb6b67981 */ /* 0x000ee2000c1e1b00 */
[----:B------:R-:W-:Y:S01]  /*3320*/  @P4 LEA R4, P0, R6, UR6, 0x2 ;  /* 0x0000000606044c11 */ /* 0x000fe2000f8010ff */
[----:B------:R-:W-:Y:S01]  /*3330*/  IMAD.SHL.U32 R248, R248, 0x20, RZ ;  /* 0x00000020f8f87824 */ /* 0x000fe200078e00ff */
[----:B------:R-:W-:Y:S01]  /*3340*/  SEL R176, R176, R179, !P1 ;  /* 0x000000b3b0b07207 */ /* 0x000fe20004800000 */
[----:B------:R-:W-:Y:S01]  /*3350*/  @P4 IMAD.IADD R5, R7, 0x1, R5 ;  /* 0x0000000107054824 */ /* 0x000fe200078e0205 */
[----:B------:R-:W-:Y:S02]  /*3360*/  SEL R175, R175, R180, !P1 ;  /* 0x000000b4afaf7207 */ /* 0x000fe40004800000 */
[----:B------:R-:W-:-:S02]  /*3370*/  CS2R R100, SRZ ;  /* 0x0000000000647805 */ /* 0x000fc4000001ff00 */
[----:B------:R-:W-:Y:S02]  /*3380*/  CS2R R62, SRZ ;  /* 0x00000000003e7805 */ /* 0x000fe4000001ff00 */
[----:B------:R-:W-:Y:S02]  /*3390*/  CS2R R60, SRZ ;  /* 0x00000000003c7805 */ /* 0x000fe4000001ff00 */
[----:B------:R-:W-:Y:S01]  /*33a0*/  @P4 LEA.HI.X R5, R6, UR7, R5, 0x2, P0 ;  /* 0x0000000706054c11 */ /* 0x000fe200080f1405 */
[----:B------:R-:W-:Y:S01]  /*33b0*/  IMAD.WIDE R6, R193, 0x4, R246 ;  /* 0x00000004c1067825 */ /* 0x000fe200078e02f6 */
[----:B------:R-:W-:Y:S02]  /*33c0*/  SHF.R.S32.HI R8, RZ, 0x1f, R248 ;  /* 0x0000001fff087819 */ /* 0x000fe400000114f8 */
[----:B------:R-:W-:Y:S02]  /*33d0*/  CS2R R66, SRZ ;  /* 0x0000000000427805 */ /* 0x000fe4000001ff00 */
[----:B------:R-:W-:-:S02]  /*33e0*/  CS2R R64, SRZ ;  /* 0x0000000000407805 */ /* 0x000fc4000001ff00 */
[----:B------:R-:W-:Y:S01]  /*33f0*/  CS2R R58, SRZ ;  /* 0x00000000003a7805 */ /* 0x000fe2000001ff00 */
[----:B------:R1:W4:Y:S01]  /*3400*/  @P4 LDG.E R5, desc[UR14][R4.64] ;  /* 0x0000000e04054981 */ /* 0x000322000c1e1900 */
[----:B------:R-:W-:Y:S02]  /*3410*/  CS2R R56, SRZ ;  /* 0x0000000000387805 */ /* 0x000fe4000001ff00 */
[----:B------:R-:W-:Y:S02]  /*3420*/  CS2R R54, SRZ ;  /* 0x0000000000367805 */ /* 0x000fe4000001ff00 */
[----:B------:R-:W-:Y:S01]  /*3430*/  CS2R R52, SRZ ;  /* 0x0000000000347805 */ /* 0x000fe2000001ff00 */
[----:B------:R-:W5:Y:S01]  /*3440*/  @!P2 LDG.E R218, desc[UR14][R6.64] ;  /* 0x0000000e06daa981 */ /* 0x000f62000c1e1900 */
        /* <DEDUP_REMOVED lines=16> */
[----:B------:R-:W-:Y:S01]  /*3550*/  LEA R176, R176, UR5, 0x1 ;  /* 0x00000005b0b07c11 */ /* 0x000fe2000f8e08ff */
[----:B------:R-:W-:Y:S01]  /*3560*/  ULDC UR6, c[0x0][0x2dc] ;  /* 0x0000b70000067ab9 */ /* 0x000fe20000000800 */
[----:B------:R-:W-:Y:S01]  /*3570*/  LEA R175, R175, UR5, 0x1 ;  /* 0x00000005afaf7c11 */ /* 0x000fe2000f8e08ff */
[----:B------:R-:W-:Y:S01]  /*3580*/  ULDC.U8 UR8, c[0x0][0x388] ;  /* 0x0000e20000087ab9 */ /* 0x000fe20000000000 */
[----:B-1----:R-:W-:Y:S01]  /*3590*/  VIADD R4, R193, 0x8 ;  /* 0x00000008c1047836 */ /* 0x002fe20000000000 */
[----:B------:R-:W-:-:S04]  /*35a0*/  ULDC UR7, c[0x0][0x2ec] ;  /* 0x0000bb0000077ab9 */ /* 0x000fc80000000800 */
[----:B------:R-:W-:Y:S02]  /*35b0*/  ISETP.GE.AND P0, PT, R4, R12, PT ;  /* 0x0000000c0400720c */ /* 0x000fe40003f06270 */
[----:B------:R-:W1:Y:S11]  /*35c0*/  S2R R4, SR_TID.X ;  /* 0x0000000000047919 */ /* 0x000e760000002100 */
[----:B------:R1:W5:Y:S01]  /*35d0*/  @!P0 LDG.E R219, desc[UR14][R6.64+0x20] ;  /* 0x0000200e06db8981 */ /* 0x000362000c1e1900 */
[----:B------:R-:W-:Y:S01]  /*35e0*/  ISETP.GE.AND P0, PT, R17, R222, PT ;  /* 0x000000de1100720c */ /* 0x000fe20003f06270 */
[----:B-1----:R-:W1:Y:S01]  /*35f0*/  @P4 LDC R6, c[0x0][0x2e8] ;  /* 0x0000ba00ff064b82 */ /* 0x002e620000000800 */
[----:B------:R-:W-:-:S02]  /*3600*/  IMAD.SHL.U32 R7, R184, 0x20, RZ ;  /* 0x00000020b8077824 */ /* 0x000fc400078e00ff */
[----:B------:R-:W-:-:S05]  /*3610*/  IMAD.SHL.U32 R4, R4, 0x2, RZ ;  /* 0x0000000204047824 */ /* 0x000fca00078e00ff */
[----:B------:R-:W-:Y:S01]  /*3620*/  LOP3.LUT R4, R7, 0x6, R4, 0xf8, !PT ;  /* 0x0000000607047812 */ /* 0x000fe200078ef804 */
[----:B-1----:R-:W4:Y:S01]  /*3630*/  @P4 MUFU.RCP R6, R6 ;  /* 0x0000000600064308 */ /* 0x002f220000001000 */
[----:B--2---:R-:W-:-:S04]  /*3640*/  IADD3 R248, P3, P2, R248, R10, R187 ;  /* 0x0000000af8f87210 */ /* 0x004fc80007a7e0bb */
[----:B------:R-:W-:Y:S02]  /*3650*/  IADD3.X R210, R8, R11, R210, P3, P2 ;  /* 0x0000000b08d27210 */ /* 0x000fe40001fe44d2 */
[----:B------:R-:W-:Y:S01]  /*3660*/  R2P PR, R185, 0x6 ;  /* 0x00000006b9007804 */ /* 0x000fe20000000000 */
[----:B------:R-:W-:-:S04]  /*3670*/  IMAD.WIDE.U32 R248, R248, -0x2daee0ad, RZ ;  /* 0xd2511f53f8f87825 */ /* 0x000fc800078e00ff */
[----:B------:R-:W-:Y:S02]  /*3680*/  SEL R174, R174, 0xffffffe0, !P1 ;  /* 0xffffffe0aeae7807 */ /* 0x000fe40004800000 */
[----:B------:R-:W-:-:S03]  /*3690*/  SEL R173, R173, 0xffffffc0, !P2 ;  /* 0xffffffc0adad7807 */ /* 0x000fc60005000000 */
[----:B------:R-:W-:Y:S01]  /*36a0*/  IMAD.IADD R172, R177, 0x1, R174 ;  /* 0x00000001b1ac7824 */ /* 0x000fe200078e02ae */
[C---:B---3--:R-:W-:Y:S01]  /*36b0*/  LOP3.LUT R250, R183.reuse, R250, RZ, 0x3c, !PT ;  /* 0x000000fab7fa7212 */ /* 0x048fe200078e3cff */
[C---:B------:R-:W-:Y:S02]  /*36c0*/  VIADD R215, R183.reuse, 0x646e171e ;  /* 0x646e171eb7d77836 */ /* 0x040fe40000000000 */
[C---:B------:R-:W-:Y:S02]  /*36d0*/  VIADD R214, R183.reuse, 0xa9066899 ;  /* 0xa9066899b7d67836 */ /* 0x040fe40000000000 */
[C---:B------:R-:W-:Y:S02]  /*36e0*/  VIADD R213, R183.reuse, 0xed9eba14 ;  /* 0xed9eba14b7d57836 */ /* 0x040fe40000000000 */
[C---:B------:R-:W-:Y:S02]  /*36f0*/  VIADD R212, R183.reuse, 0x32370b8f ;  /* 0x32370b8fb7d47836 */ /* 0x040fe40000000000 */
[----:B------:R-:W-:-:S02]  /*3700*/  VIADD R211, R183, 0x76cf5d0a ;  /* 0x76cf5d0ab7d37836 */ /* 0x000fc40000000000 */
[----:B------:R-:W-:Y:S02]  /*3710*/  VIADD R226, R183, 0xbb67ae85 ;  /* 0xbb67ae85b7e27836 */ /* 0x000fe40000000000 */
[----:B------:R-:W-:Y:S01]  /*3720*/  IMAD R183, R196, 0x40, R4 ;  /* 0x00000040c4b77824 */ /* 0x000fe200078e0204 */
[----:B------:R-:W-:-:S04]  /*3730*/  LOP3.LUT R250, R250, R249, RZ, 0x3c, !PT ;  /* 0x000000f9fafa7212 */ /* 0x000fc800078e3cff */
[----:B------:R-:W-:Y:S01]  /*3740*/  IADD3 R238, -R238, R193, -R183 ;  /* 0x000000c1eeee7210 */ /* 0x000fe20007ffe9b7 */
[----:B----4-:R-:W-:Y:S01]  /*3750*/  @P4 FMUL.FTZ R217, R5, R6 ;  /* 0x0000000605d94220 */ /* 0x010fe20000410000 */
[C---:B------:R-:W-:Y:S02]  /*3760*/  VIADD R231, R182.reuse, 0xb54cda56 ;  /* 0xb54cda56b6e77836 */ /* 0x040fe40000000000 */
[C---:B------:R-:W-:Y:S02]  /*3770*/  VIADD R230, R182.reuse, 0x1715609d ;  /* 0x1715609db6e67836 */ /* 0x040fe40000000000 */
[C---:B------:R-:W-:Y:S02]  /*3780*/  VIADD R229, R182.reuse, 0x78dde6e4 ;  /* 0x78dde6e4b6e57836 */ /* 0x040fe40000000000 */
[C---:B------:R-:W-:Y:S02]  /*3790*/  VIADD R228, R182.reuse, 0xdaa66d2b ;  /* 0xdaa66d2bb6e47836 */ /* 0x040fe40000000000 */
[----:B------:R-:W-:-:S02]  /*37a0*/  VIADD R227, R182, 0x3c6ef372 ;  /* 0x3c6ef372b6e37836 */ /* 0x000fc40000000000 */
[----:B------:R-:W-:Y:S02]  /*37b0*/  VIADD R225, R182, 0x9e3779b9 ;  /* 0x9e3779b9b6e17836 */ /* 0x000fe40000000000 */
[C---:B------:R-:W-:Y:S02]  /*37c0*/  @P0 VIADD R237, R183.reuse, 0x19 ;  /* 0x00000019b7ed0836 */ /* 0x040fe40000000000 */
[C---:B------:R-:W-:Y:S02]  /*37d0*/  @P0 VIADD R236, R183.reuse, 0x18 ;  /* 0x00000018b7ec0836 */ /* 0x040fe40000000000 */
[C---:B------:R-:W-:Y:S02]  /*37e0*/  @P0 VIADD R235, R183.reuse, 0x11 ;  /* 0x00000011b7eb0836 */ /* 0x040fe40000000000 */
[C---:B------:R-:W-:Y:S02]  /*37f0*/  @P0 VIADD R234, R183.reuse, 0x10 ;  /* 0x00000010b7ea0836 */ /* 0x040fe40000000000 */
[----:B------:R-:W-:-:S02]  /*3800*/  @P0 VIADD R233, R183, 0x9 ;  /* 0x00000009b7e90836 */ /* 0x000fc40000000000 */
[C---:B------:R-:W-:Y:S02]  /*3810*/  @P0 VIADD R232, R183.reuse, 0x8 ;  /* 0x00000008b7e80836 */ /* 0x040fe40000000000 */
[----:B------:R-:W-:Y:S02]  /*3820*/  @P0 VIADD R239, R183, 0x1 ;  /* 0x00000001b7ef0836 */ /* 0x000fe40000000000 */
[----:B------:R-:W-:Y:S02]  /*3830*/  IMAD.IADD R238, R238, 0x1, R222 ;  /* 0x00000001eeee7824 */ /* 0x000fe400078e02de */
[----:B------:R-:W-:-:S04]  /*3840*/  IMAD.WIDE.U32 R250, R250, -0x326172a9, RZ ;  /* 0xcd9e8d57fafa7825 */ /* 0x000fc800078e00ff */
[----:B------:R-:W-:Y:S02]  /*3850*/  IMAD.IADD R170, R177, 0x1, R173 ;  /* 0x00000001b1aa7824 */ /* 0x000fe400078e02ad */
[----:B------:R-:W-:-:S07]  /*3860*/  IMAD.IADD R171, R173, 0x1, R172 ;  /* 0x00000001adab7824 */ /* 0x000fce00078e02ac */
.L_x_1326:
[----:B------:R-:W0:Y:S01]  /*3870*/  LDGDEPBAR ;  /* 0x00000000000079af */ /* 0x000e220000000000 */
[C---:B------:R-:W-:Y:S02]  /*3880*/  IMAD.IADD R98, R175.reuse, 0x1, R174 ;  /* 0x00000001af627824 */ /* 0x040fe400078e02ae */
[--C-:B------:R-:W-:Y:S02]  /*3890*/  IMAD.IADD R97, R175, 0x1, R173.reuse ;  /* 0x00000001af617824 */ /* 0x100fe400078e02ad */
[----:B------:R-:W-:Y:S02]  /*38a0*/  IMAD.IADD R96, R98, 0x1, R173 ;  /* 0x0000000162607824 */ /* 0x000fe400078e02ad */
[----:B------:R-:W-:Y:S01]  /*38b0*/  IMAD.MOV.U32 R209, RZ, RZ, R207 ;  /* 0x000000ffffd17224 */ /* 0x000fe200078e00cf */
        /* <DEDUP_REMOVED lines=71> */
[C---:B--2---:R-:W-:Y:S05]  /*3d30*/  HMMA.16816.F32 R4, R76.reuse, R92, R4 ;  /* 0x0000005c4c04723c */ /* 0x044fea0000001804 */
[----:B------:R-:W-:Y:S01]  /*3d40*/  IMAD R84, R221, 0x4, R186 ;  /* 0x00000004dd547824 */ /* 0x000fe200078e02ba */
[C---:B------:R-:W-:Y:S05]  /*3d50*/  HMMA.16816.F32 R8, R76.reuse, R94, R8 ;  /* 0x0000005e4c08723c */ /* 0x040fea0000001808 */
[----:B------:R-:W-:Y:S01]  /*3d60*/  IMAD.WIDE.U32 R84, R84, -0x326172a9, RZ ;  /* 0xcd9e8d5754547825 */ /* 0x000fe200078e00ff */
[C---:B---3--:R-:W-:Y:S05]  /*3d70*/  HMMA.16816.F32 R12, R76.reuse, R72, R12 ;  /* 0x000000484c0c723c */ /* 0x048fea000000180c */
[----:B------:R-:W-:Y:S01]  /*3d80*/  LOP3.LUT R86, R85, R210, R182, 0x96, !PT ;  /* 0x000000d255567212 */ /* 0x000fe200078e96b6 */
[----:B------:R-:W-:Y:S01]  /*3d90*/  HMMA.16816.F32 R16, R76, R74, R16 ;  /* 0x0000004a4c10723c */ /* 0x000fe20000001810 */
[----:B------:R-:W-:Y:S04]  /*3da0*/  LDSM.16.M88.4 R76, [R2+0x16000] ;  /* 0x01600000024c783b */ /* 0x000fe80000000200 */
[----:B------:R-:W-:Y:S01]  /*3db0*/  LOP3.LUT R84, R251, R84, R225, 0x96, !PT ;  /* 0x00000054fb547212 */ /* 0x000fe200078e96e1 */
[C---:B----4-:R-:W-:Y:S05]  /*3dc0*/  HMMA.16816.F32 R4, R80.reuse, R88, R4 ;  /* 0x000000585004723c */ /* 0x050fea0000001804 */
[----:B------:R-:W-:Y:S01]  /*3dd0*/  IMAD.WIDE.U32 R86, R86, -0x2daee0ad, RZ ;  /* 0xd2511f5356567825 */ /* 0x000fe200078e00ff */
[C---:B------:R-:W-:Y:S05]  /*3de0*/  HMMA.16816.F32 R8, R80.reuse, R90, R8 ;  /* 0x0000005a5008723c */ /* 0x040fea0000001808 */
[----:B------:R-:W-:Y:S01]  /*3df0*/  IMAD.WIDE.U32 R84, R84, -0x2daee0ad, RZ ;  /* 0xd2511f5354547825 */ /* 0x000fe200078e00ff */
[C---:B-1----:R-:W-:Y:S05]  /*3e00*/  HMMA.16816.F32 R12, R80.reuse, R68, R12 ;  /* 0x00000044500c723c */ /* 0x042fea000000180c */
[----:B------:R-:W-:Y:S01]  /*3e10*/  LOP3.LUT R72, R87, R248, R226, 0x96, !PT ;  /* 0x000000f857487212 */ /* 0x000fe200078e96e2 */
[----:B------:R-:W-:Y:S05]  /*3e20*/  HMMA.16816.F32 R16, R80, R70, R16 ;  /* 0x000000465010723c */ /* 0x000fea0000001810 */
[----:B------:R-:W-:Y:S01]  /*3e30*/  LOP3.LUT R94, R85, R86, R211, 0x96, !PT ;  /* 0x00000056555e7212 */ /* 0x000fe200078e96d3 */
[----:B------:R-:W-:Y:S02]  /*3e40*/  IMAD.WIDE.U32 R86, R72, -0x326172a9, RZ ;  /* 0xcd9e8d5748567825 */ /* 0x000fe400078e00ff */
[----:B------:R1:W2:Y:S03]  /*3e50*/  LDSM.16.M88.4 R72, [R96+0x4000] ;  /* 0x004000006048783b */ /* 0x0002a60000000200 */
[----:B------:R-:W-:Y:S01]  /*3e60*/  IMAD.WIDE.U32 R94, R94, -0x326172a9, RZ ;  /* 0xcd9e8d575e5e7825 */ /* 0x000fe200078e00ff */
[----:B------:R-:W-:Y:S05]  /*3e70*/  LOP3.LUT R85, R87, R250, R227, 0x96, !PT ;  /* 0x000000fa57557212 */ /* 0x000fea00078e96e3 */
[----:B------:R-:W-:Y:S05]  /*3e80*/  IMAD.WIDE.U32 R88, R85, -0x2daee0ad, RZ ;  /* 0xd2511f5355587825 */ /* 0x000fea00078e00ff */
[----:B------:R-:W-:Y:S05]  /*3e90*/  LOP3.LUT R90, R89, R84, R212, 0x96, !PT ;  /* 0x00000054595a7212 */ /* 0x000fea00078e96d4 */
[----:B------:R-:W-:Y:S01]  /*3ea0*/  IMAD.WIDE.U32 R70, R90, -0x326172a9, RZ ;  /* 0xcd9e8d575a467825 */ /* 0x000fe200078e00ff */
[----:B-1----:R-:W-:Y:S03]  /*3eb0*/  LOP3.LUT R96, R95, R86, R228, 0x96, !PT ;  /* 0x000000565f607212 */ /* 0x002fe600078e96e4 */
[----:B------:R-:W-:Y:S01]  /*3ec0*/  IMAD R86, R221, 0x40, R238 ;  /* 0x00000040dd567824 */ /* 0x000fe200078e02ee */
[----:B------:R-:W-:Y:S01]  /*3ed0*/  LOP3.LUT R94, R71, R94, R229, 0x96, !PT ;  /* 0x0000005e475e7212 */ /* 0x000fe200078e96e5 */
[----:B------:R-:W-:Y:S03]  /*3ee0*/  IMAD.WIDE.U32 R96, R96, -0x2daee0ad, RZ ;  /* 0xd2511f5360607825 */ /* 0x000fe600078e00ff */
[----:B------:R-:W-:Y:S01]  /*3ef0*/  IABS R90, R86 ;  /* 0x00000056005a7213 */ /* 0x000fe20000000000 */
[C---:B------:R-:W-:Y:S01]  /*3f00*/  VIADD R87, R86.reuse, 0x7 ;  /* 0x0000000756577836 */ /* 0x040fe20000000000 */
[----:B------:R-:W-:Y:S01]  /*3f10*/  LOP3.LUT R68, R97, R88, R213, 0x96, !PT ;  /* 0x0000005861447212 */ /* 0x000fe200078e96d5 */
[C---:B------:R-:W-:Y:S01]  /*3f20*/  VIADD R91, R86.reuse, 0xffffffff ;  /* 0xffffffff565b7836 */ /* 0x040fe20000000000 */
[----:B------:R-:W-:Y:S01]  /*3f30*/  I2FP.F32.S32 R90, R90 ;  /* 0x0000005a005a7245 */ /* 0x000fe20000201400 */
[----:B------:R-:W-:Y:S01]  /*3f40*/  VIADD R88, R86, 0x8 ;  /* 0x0000000856587836 */ /* 0x000fe20000000000 */
[----:B------:R-:W-:Y:S01]  /*3f50*/  ISETP.GE.AND P1, PT, R87, RZ, PT ;  /* 0x000000ff5700720c */ /* 0x000fe20003f26270 */
[----:B------:R-:W-:Y:S01]  /*3f60*/  IMAD.WIDE.U32 R98, R68, -0x326172a9, RZ ;  /* 0xcd9e8d5744627825 */ /* 0x000fe200078e00ff */
[----:B------:R-:W-:Y:S01]  /*3f70*/  ISETP.GE.AND P3, PT, R91, RZ, PT ;  /* 0x000000ff5b00720c */ /* 0x000fe20003f66270 */
[C---:B--2---:R-:W-:Y:S05]  /*3f80*/  HMMA.16816.F32 R4, R72.reuse, R76, R4 ;  /* 0x0000004c4804723c */ /* 0x044fea0000001804 */
[----:B------:R-:W-:Y:S01]  /*3f90*/  ISETP.GE.AND P2, PT, R88, RZ, PT ;  /* 0x000000ff5800720c */ /* 0x000fe20003f46270 */
[C---:B------:R-:W-:Y:S05]  /*3fa0*/  HMMA.16816.F32 R8, R72.reuse, R78, R8 ;  /* 0x0000004e4808723c */ /* 0x040fea0000001808 */
[C---:B------:R-:W-:Y:S01]  /*3fb0*/  VIADD R81, R86.reuse, 0xffffffe7 ;  /* 0xffffffe756517836 */ /* 0x040fe20000000000 */
[C---:B------:R-:W-:Y:S01]  /*3fc0*/  @!P1 IADD3 R87, -R86.reuse, -0x7, RZ ;  /* 0xfffffff956579810 */ /* 0x040fe20007ffe1ff */
[C---:B------:R-:W-:Y:S01]  /*3fd0*/  VIADD R84, R86.reuse, 0xffffffef ;  /* 0xffffffef56547836 */ /* 0x040fe20000000000 */
[----:B------:R-:W-:Y:S02]  /*3fe0*/  LOP3.LUT R68, R99, R70, R230, 0x96, !PT ;  /* 0x0000004663447212 */ /* 0x000fe400078e96e6 */
[----:B------:R-:W-:Y:S01]  /*3ff0*/  ISETP.GE.AND P1, PT, R81, RZ, PT ;  /* 0x000000ff5100720c */ /* 0x000fe20003f26270 */
[C---:B------:R-:W-:Y:S01]  /*4000*/  VIADD R83, R86.reuse, 0xffffffe8 ;  /* 0xffffffe856537836 */ /* 0x040fe20000000000 */
[----:B------:R-:W-:Y:S01]  /*4010*/  @!P3 IADD3 R91, -R86, 0x1, RZ ;  /* 0x00000001565bb810 */ /* 0x000fe20007ffe1ff */
[----:B------:R-:W-:Y:S01]  /*4020*/  IMAD.WIDE.U32 R76, R68, -0x2daee0ad, RZ ;  /* 0xd2511f53444c7825 */ /* 0x000fe200078e00ff */
[----:B------:R-:W-:Y:S02]  /*4030*/  @!P2 IADD3 R88, -R86, -0x8, RZ ;  /* 0xfffffff85658a810 */ /* 0x000fe40007ffe1ff */
[----:B------:R-:W-:Y:S01]  /*4040*/  ISETP.GE.AND P3, PT, R84, RZ, PT ;  /* 0x000000ff5400720c */ /* 0x000fe20003f66270 */
[----:B------:R-:W-:Y:S01]  /*4050*/  IMAD.WIDE.U32 R70, R94, -0x2daee0ad, RZ ;  /* 0xd2511f535e467825 */ /* 0x000fe200078e00ff */
[----:B------:R-:W-:Y:S02]  /*4060*/  ISETP.GE.AND P2, PT, R83, RZ, PT ;  /* 0x000000ff5300720c */ /* 0x000fe40003f46270 */
[----:B------:R-:W-:Y:S01]  /*4070*/  SHF.R.U32.HI R82, RZ, 0x18, R76 ;  /* 0x00000018ff527819 */ /* 0x000fe2000001164c */
[-C--:B------:R-:W-:Y:S01]  /*4080*/  FFMA.FTZ R4, R90, -R217.reuse, R4 ;  /* 0x800000d95a047223 */ /* 0x080fe20000010004 */
[----:B------:R-:W-:Y:S01]  /*4090*/  LOP3.LUT R94, R71, R96, R214, 0x96, !PT ;  /* 0x00000060475e7212 */ /* 0x000fe200078e96d6 */
[----:B-----5:R-:W-:Y:S01]  /*40a0*/  FMUL.FTZ R78, R219, 1.4426950216293334961 ;  /* 0x3fb8aa3bdb4e7820 */ /* 0x020fe20000410000 */
[C---:B------:R-:W-:Y:S01]  /*40b0*/  @!P1 IADD3 R81, -R86.reuse, 0x19, RZ ;  /* 0x0000001956519810 */ /* 0x040fe20007ffe1ff */
[----:B------:R-:W-:Y:S01]  /*40c0*/  VIADD R92, R86, 0xfffffff8 ;  /* 0xfffffff8565c7836 */ /* 0x000fe20000000000 */
[----:B------:R-:W-:Y:S01]  /*40d0*/  ISETP.LE.U32.AND P1, PT, R82, UR8, PT ;  /* 0x0000000852007c0c */ /* 0x000fe2000bf23070 */
[----:B------:R-:W-:Y:S01]  /*40e0*/  FMUL.FTZ R82, R218, 1.4426950216293334961 ;  /* 0x3fb8aa3bda527820 */ /* 0x000fe20000410000 */
[----:B------:R-:W-:Y:S01]  /*40f0*/  LOP3.LUT R80, R77, R70, R215, 0x96, !PT ;  /* 0x000000464d507212 */ /* 0x000fe200078e96d7 */
[C---:B------:R-:W-:Y:S01]  /*4100*/  VIADD R89, R86.reuse, 0xfffffff7 ;  /* 0xfffffff756597836 */ /* 0x040fe20000000000 */
[C---:B------:R-:W-:Y:S01]  /*4110*/  @!P3 IADD3 R84, -R86.reuse, 0x11, RZ ;  /* 0x000000115654b810 */ /* 0x040fe20007ffe1ff */
[----:B------:R-:W1:Y:S01]  /*4120*/  LDSM.16.M88.4 R68, [R2+0x16800] ;  /* 0x016800000244783b */ /* 0x000e620000000200 */
[C---:B------:R-:W-:Y:S01]  /*4130*/  @!P2 IADD3 R83, -R86.reuse, 0x18, RZ ;  /* 0x000000185653a810 */ /* 0x040fe20007ffe1ff */
[----:B------:R-:W-:Y:S01]  /*4140*/  VIADD R85, R86, 0xfffffff0 ;  /* 0xfffffff056557836 */ /* 0x000fe20000000000 */
[----:B------:R-:W-:Y:S01]  /*4150*/  FSETP.NEU.FTZ.AND P2, PT, R218, -INF , PT ;  /* 0xff800000da00780b */ /* 0x000fe20003f5d000 */
[----:B------:R-:W-:Y:S01]  /*4160*/  IMAD.WIDE.U32 R94, R94, -0x326172a9, RZ ;  /* 0xcd9e8d575e5e7825 */ /* 0x000fe200078e00ff */
[----:B------:R-:W-:Y:S02]  /*4170*/  @P0 ISETP.GE.AND P3, PT, R183, R222, PT ;  /* 0x000000deb700020c */ /* 0x000fe40003f66270 */
[----:B------:R-:W-:Y:S01]  /*4180*/  FSEL R82, R82, RZ, P2 ;  /* 0x000000ff52527208 */ /* 0x000fe20001000000 */
[-C--:B------:R-:W-:Y:S01]  /*4190*/  FFMA.FTZ R10, R90, -R217.reuse, R10 ;  /* 0x800000d95a0a7223 */ /* 0x080fe2000001000a */
[----:B------:R-:W-:Y:S02]  /*41a0*/  @P0 FSEL R4, R4, -INF , !P3 ;  /* 0xff80000004040808 */ /* 0x000fe40005800000 */
[----:B------:R-:W-:Y:S02]  /*41b0*/  I2FP.F32.S32 R88, R88 ;  /* 0x0000005800587245 */ /* 0x000fe40000201400 */
[----:B------:R-:W-:Y:S01]  /*41c0*/  FSETP.NEU.FTZ.AND P2, PT, R219, -INF , PT ;  /* 0xff800000db00780b */ /* 0x000fe20003f5d000 */
[----:B------:R-:W-:Y:S01]  /*41d0*/  FFMA.FTZ R4, R4, UR7, -R82 ;  /* 0x0000000704047c23 */ /* 0x000fe20008010852 */
[----:B------:R-:W-:Y:S01]  /*41e0*/  ISETP.GE.AND P6, PT, R92, RZ, PT ;  /* 0x000000ff5c00720c */ /* 0x000fe20003fc6270 */
[----:B------:R-:W-:Y:S01]  /*41f0*/  FFMA.FTZ R6, R88, -R217, R6 ;  /* 0x800000d958067223 */ /* 0x000fe20000010006 */
[----:B------:R-:W-:Y:S01]  /*4200*/  ISETP.GE.AND P5, PT, R89, RZ, PT ;  /* 0x000000ff5900720c */ /* 0x000fe20003fa6270 */
[----:B------:R2:W-:Y:S01]  /*4210*/  MUFU.EX2 R148, R4 ;  /* 0x0000000400947308 */ /* 0x0005e20000000800 */
[----:B------:R-:W-:Y:S02]  /*4220*/  ISETP.GE.AND P4, PT, R85, RZ, PT ;  /* 0x000000ff5500720c */ /* 0x000fe40003f86270 */
[----:B------:R-:W-:Y:S02]  /*4230*/  @P0 FSEL R6, R6, -INF , !P3 ;  /* 0xff80000006060808 */ /* 0x000fe40005800000 */
[----:B------:R-:W-:Y:S02]  /*4240*/  I2FP.F32.S32 R91, R91 ;  /* 0x0000005b005b7245 */ /* 0x000fe40000201400 */
[----:B------:R-:W-:Y:S02]  /*4250*/  I2FP.F32.S32 R84, R84 ;  /* 0x0000005400547245 */ /* 0x000fe40000201400 */
[----:B------:R-:W-:Y:S01]  /*4260*/  I2FP.F32.S32 R83, R83 ;  /* 0x0000005300537245 */ /* 0x000fe20000201400 */
[CC--:B------:R-:W-:Y:S01]  /*4270*/  FFMA.FTZ R5, R91.reuse, -R217.reuse, R5 ;  /* 0x800000d95b057223 */ /* 0x0c0fe20000010005 */
[----:B------:R-:W-:Y:S01]  /*4280*/  FFMA.FTZ R11, R91, -R217, R11 ;  /* 0x800000d95b0b7223 */ /* 0x000fe2000001000b */
[----:B------:R-:W-:Y:S02]  /*4290*/  I2FP.F32.S32 R81, R81 ;  /* 0x0000005100517245 */ /* 0x000fe40000201400 */
[----:B------:R-:W-:Y:S02]  /*42a0*/  LOP3.LUT R79, R94, 0xff, RZ, 0xc0, !PT ;  /* 0x000000ff5e4f7812 */ /* 0x000fe400078ec0ff */
[----:B------:R-:W-:Y:S02]  /*42b0*/  LEA R99, R180, UR5, 0x1 ;  /* 0x00000005b4637c11 */ /* 0x000fe4000f8e08ff */
[----:B--2---:R-:W-:Y:S02]  /*42c0*/  FSEL R4, R78, RZ, P2 ;  /* 0x000000ff4e047208 */ /* 0x004fe40001000000 */
[----:B------:R-:W-:Y:S01]  /*42d0*/  SHF.R.U32.HI R78, RZ, 0x18, R94 ;  /* 0x00000018ff4e7819 */ /* 0x000fe2000001165e */
[----:B------:R-:W-:Y:S01]  /*42e0*/  IMAD.IADD R97, R173, 0x1, R99 ;  /* 0x00000001ad617824 */ /* 0x000fe200078e0263 */
[C---:B-1----:R-:W-:Y:S03]  /*42f0*/  HMMA.16816.F32 R12, R72.reuse, R68, R12 ;  /* 0x00000044480c723c */ /* 0x042fe6000000180c */
[--C-:B------:R-:W-:Y:S01]  /*4300*/  FFMA.FTZ R6, R6, UR7, -R4.reuse ;  /* 0x0000000706067c23 */ /* 0x100fe20008010804 */
[----:B------:R-:W-:Y:S02]  /*4310*/  I2FP.F32.S32 R87, R87 ;  /* 0x0000005700577245 */ /* 0x000fe40000201400 */
[----:B------:R-:W-:Y:S01]  /*4320*/  HMMA.16816.F32 R16, R72, R70, R16 ;  /* 0x000000464810723c */ /* 0x000fe20000001810 */
[----:B------:R1:W-:Y:S02]  /*4330*/  MUFU.EX2 R150, R6 ;  /* 0x0000000600967308 */ /* 0x0003e40000000800 */
[-C--:B------:R-:W-:Y:S02]  /*4340*/  @P0 ISETP.GE.AND P3, PT, R232, R222.reuse, PT ;  /* 0x000000dee800020c */ /* 0x080fe40003f66270 */
[C---:B------:R-:W-:Y:S01]  /*4350*/  @!P5 IADD3 R89, -R86.reuse, 0x9, RZ ;  /* 0x000000095659d810 */ /* 0x040fe20007ffe1ff */
[-C--:B------:R-:W-:Y:S01]  /*4360*/  FFMA.FTZ R7, R87, -R217.reuse, R7 ;  /* 0x800000d957077223 */ /* 0x080fe20000010007 */
[C---:B------:R-:W-:Y:S02]  /*4370*/  @!P4 IADD3 R85, -R86.reuse, 0x10, RZ ;  /* 0x000000105655c810 */ /* 0x040fe40007ffe1ff */
[----:B------:R-:W-:Y:S02]  /*4380*/  @P0 ISETP.GE.AND P5, PT, R239, R222, PT ;  /* 0x000000deef00020c */ /* 0x000fe40003fa6270 */
[----:B------:R-:W-:Y:S02]  /*4390*/  @!P6 IADD3 R92, -R86, 0x8, RZ ;  /* 0x00000008565ce810 */ /* 0x000fe40007ffe1ff */
[----:B------:R-:W-:Y:S02]  /*43a0*/  LOP3.LUT R86, R76, 0xff, RZ, 0xc0, !PT ;  /* 0x000000ff4c567812 */ /* 0x000fe400078ec0ff */
[----:B------:R-:W-:Y:S02]  /*43b0*/  @P0 FSEL R7, R7, -INF , !P5 ;  /* 0xff80000007070808 */ /* 0x000fe40006800000 */
[----:B------:R-:W-:Y:S01]  /*43c0*/  ISETP.LE.U32.AND P4, PT, R86, UR8, PT ;  /* 0x0000000856007c0c */ /* 0x000fe2000bf83070 */
[----:B------:R-:W-:Y:S01]  /*43d0*/  FFMA.FTZ R13, R84, -R217, R13 ;  /* 0x800000d9540d7223 */ /* 0x000fe2000001000d */
[----:B------:R-:W-:Y:S01]  /*43e0*/  LOP3.LUT R86, R95, R98, R231, 0x96, !PT ;  /* 0x000000625f567212 */ /* 0x000fe200078e96e7 */
[----:B------:R-:W-:Y:S01]  /*43f0*/  FFMA.FTZ R7, R7, UR7, -R4 ;  /* 0x0000000707077c23 */ /* 0x000fe20008010804 */
[----:B------:R-:W-:Y:S01]  /*4400*/  I2FP.F32.S32 R92, R92 ;  /* 0x0000005c005c7245 */ /* 0x000fe20000201400 */
[----:B------:R-:W-:Y:S01]  /*4410*/  IMAD.IADD R98, R174, 0x1, R99 ;  /* 0x00000001ae627824 */ /* 0x000fe200078e0263 */
[----:B-1----:R-:W-:Y:S01]  /*4420*/  LOP3.LUT R6, R86, 0xffff, RZ, 0xc0, !PT ;  /* 0x0000ffff56067812 */ /* 0x002fe200078ec0ff */
[----:B------:R-:W-:Y:S01]  /*4430*/  MUFU.EX2 R151, R7 ;  /* 0x0000000700977308 */ /* 0x000fe20000000800 */
[----:B------:R-:W-:Y:S01]  /*4440*/  I2FP.F32.S32 R89, R89 ;  /* 0x0000005900597245 */ /* 0x000fe20000201400 */
[CC--:B------:R-:W-:Y:S01]  /*4450*/  FFMA.FTZ R8, R92.reuse, -R217.reuse, R8 ;  /* 0x800000d95c087223 */ /* 0x0c0fe20000010008 */
[----:B------:R-:W-:Y:S01]  /*4460*/  SHF.R.U32.HI R6, RZ, 0x8, R6 ;  /* 0x00000008ff067819 */ /* 0x000fe20000011606 */
[----:B------:R-:W-:Y:S01]  /*4470*/  FFMA.FTZ R14, R92, -R217, R14 ;  /* 0x800000d95c0e7223 */ /* 0x000fe2000001000e */
[----:B------:R-:W-:Y:S01]  /*4480*/  I2FP.F32.S32 R85, R85 ;  /* 0x0000005500557245 */ /* 0x000fe20000201400 */
[-C--:B------:R-:W-:Y:S01]  /*4490*/  FFMA.FTZ R9, R89, -R217.reuse, R9 ;  /* 0x800000d959097223 */ /* 0x080fe20000010009 */
[----:B------:R-:W-:Y:S01]  /*44a0*/  @P0 FSEL R5, R5, -INF , !P5 ;  /* 0xff80000005050808 */ /* 0x000fe20006800000 */
[-C--:B------:R-:W-:Y:S01]  /*44b0*/  FFMA.FTZ R15, R89, -R217.reuse, R15 ;  /* 0x800000d9590f7223 */ /* 0x080fe2000001000f */
[----:B------:R-:W-:Y:S01]  /*44c0*/  LOP3.LUT R6, R6, 0xffff, RZ, 0xc0, !PT ;  /* 0x0000ffff06067812 */ /* 0x000fe200078ec0ff */
[-C--:B------:R-:W-:Y:S01]  /*44d0*/  FFMA.FTZ R12, R85, -R217.reuse, R12 ;  /* 0x800000d9550c7223 */ /* 0x080fe2000001000c */
[----:B------:R-:W-:Y:S01]  /*44e0*/  @P0 FSEL R8, R8, -INF , !P3 ;  /* 0xff80000008080808 */ /* 0x000fe20005800000 */
[----:B------:R-:W-:Y:S01]  /*44f0*/  FFMA.FTZ R5, R5, UR7, -R82 ;  /* 0x0000000705057c23 */ /* 0x000fe20008010852 */
[----:B------:R-:W-:Y:S01]  /*4500*/  @P0 FSEL R10, R10, -INF , !P3 ;  /* 0xff8000000a0a0808 */ /* 0x000fe20005800000 */
[-C--:B------:R-:W-:Y:S01]  /*4510*/  FFMA.FTZ R16, R83, -R217.reuse, R16 ;  /* 0x800000d953107223 */ /* 0x080fe20000010010 */
[-C--:B------:R-:W-:Y:S01]  /*4520*/  @P0 ISETP.GE.AND P5, PT, R233, R222.reuse, PT ;  /* 0x000000dee900020c */ /* 0x080fe20003fa6270 */
[-C--:B------:R-:W-:Y:S01]  /*4530*/  FFMA.FTZ R18, R85, -R217.reuse, R18 ;  /* 0x800000d955127223 */ /* 0x080fe20000010012 */
[-C--:B------:R-:W-:Y:S01]  /*4540*/  @P0 ISETP.GE.AND P3, PT, R234, R222.reuse, PT ;  /* 0x000000deea00020c */ /* 0x080fe20003f66270 */
[----:B------:R-:W1:Y:S01]  /*4550*/  MUFU.EX2 R149, R5 ;  /* 0x0000000500957308 */ /* 0x000e620000000800 */
[----:B------:R-:W-:Y:S01]  /*4560*/  ISETP.LE.U32.AND P6, PT, R6, UR8, PT ;  /* 0x0000000806007c0c */ /* 0x000fe2000bfc3070 */
[-C--:B------:R-:W-:Y:S01]  /*4570*/  FFMA.FTZ R17, R81, -R217.reuse, R17 ;  /* 0x800000d951117223 */ /* 0x080fe20000010011 */
[----:B------:R-:W-:Y:S01]  /*4580*/  SHF.R.U32.HI R6, RZ, 0x10, R86 ;  /* 0x00000010ff067819 */ /* 0x000fe20000011656 */
[----:B------:R-:W-:Y:S01]  /*4590*/  FFMA.FTZ R19, R84, -R217, R19 ;  /* 0x800000d954137223 */ /* 0x000fe20000010013 */
[----:B------:R-:W-:Y:S01]  /*45a0*/  @P0 FSEL R9, R9, -INF , !P5 ;  /* 0xff80000009090808 */ /* 0x000fe20006800000 */
[----:B------:R-:W-:Y:S01]  /*45b0*/  FFMA.FTZ R8, R8, UR7, -R82 ;  /* 0x0000000708087c23 */ /* 0x000fe20008010852 */
[----:B------:R-:W-:Y:S01]  /*45c0*/  @P0 FSEL R11, R11, -INF , !P5 ;  /* 0xff8000000b0b0808 */ /* 0x000fe20006800000 */
[----:B------:R-:W-:Y:S01]  /*45d0*/  FFMA.FTZ R10, R10, UR7, -R4 ;  /* 0x000000070a0a7c23 */ /* 0x000fe20008010804 */
[----:B------:R-:W-:Y:S01]  /*45e0*/  @P0 FSEL R12, R12, -INF , !P3 ;  /* 0xff8000000c0c0808 */ /* 0x000fe20005800000 */
[----:B------:R-:W-:Y:S01]  /*45f0*/  FFMA.FTZ R9, R9, UR7, -R82 ;  /* 0x0000000709097c23 */ /* 0x000fe20008010852 */
[----:B------:R-:W-:Y:S01]  /*4600*/  @P0 FSEL R14, R14, -INF , !P3 ;  /* 0xff8000000e0e0808 */ /* 0x000fe20005800000 */
[----:B------:R-:W-:Y:S01]  /*4610*/  MUFU.EX2 R152, R8 ;  /* 0x0000000800987308 */ /* 0x000fe20000000800 */
[-C--:B------:R-:W-:Y:S01]  /*4620*/  @P0 ISETP.GE.AND P5, PT, R235, R222.reuse, PT ;  /* 0x000000deeb00020c */ /* 0x080fe20003fa6270 */
[--C-:B------:R-:W-:Y:S01]  /*4630*/  FFMA.FTZ R11, R11, UR7, -R4.reuse ;  /* 0x000000070b0b7c23 */ /* 0x100fe20008010804 */
[-C--:B------:R-:W-:Y:S01]  /*4640*/  @P0 ISETP.GE.AND P3, PT, R236, R222.reuse, PT ;  /* 0x000000deec00020c */ /* 0x080fe20003f66270 */
[----:B------:R-:W-:Y:S01]  /*4650*/  FFMA.FTZ R14, R14, UR7, -R4 ;  /* 0x000000070e0e7c23 */ /* 0x000fe20008010804 */
[----:B------:R-:W-:Y:S01]  /*4660*/  LOP3.LUT R6, R6, 0xff, RZ, 0xc0, !PT ;  /* 0x000000ff06067812 */ /* 0x000fe200078ec0ff */
[----:B-1----:R-:W-:Y:S01]  /*4670*/  @!P6 FADD.FTZ R149, -R149, -RZ ;  /* 0x800000ff9595e221 */ /* 0x002fe20000010100 */
[----:B------:R-:W-:Y:S03]  /*4680*/  @P0 FSEL R16, R16, -INF , !P3 ;  /* 0xff80000010100808 */ /* 0x000fe60005800000 */
[----:B------:R-:W1:Y:S01]  /*4690*/  MUFU.EX2 R153, R9 ;  /* 0x0000000900997308 */ /* 0x000e620000000800 */
[----:B------:R-:W-:Y:S01]  /*46a0*/  @P0 FSEL R18, R18, -INF , !P3 ;  /* 0xff80000012120808 */ /* 0x000fe20005800000 */
[--C-:B------:R-:W-:Y:S01]  /*46b0*/  FFMA.FTZ R12, R12, UR7, -R82.reuse ;  /* 0x000000070c0c7c23 */ /* 0x100fe20008010852 */
[----:B------:R-:W-:Y:S01]  /*46c0*/  @P0 FSEL R13, R13, -INF , !P5 ;  /* 0xff8000000d0d0808 */ /* 0x000fe20006800000 */
[----:B------:R-:W-:Y:S01]  /*46d0*/  FFMA.FTZ R16, R16, UR7, -R82 ;  /* 0x0000000710107c23 */ /* 0x000fe20008010852 */
[----:B------:R-:W-:Y:S01]  /*46e0*/  @P0 FSEL R15, R15, -INF , !P5 ;  /* 0xff8000000f0f0808 */ /* 0x000fe20006800000 */
[--C-:B------:R-:W-:Y:S01]  /*46f0*/  FFMA.FTZ R18, R18, UR7, -R4.reuse ;  /* 0x0000000712127c23 */ /* 0x100fe20008010804 */
[----:B------:R-:W-:Y:S03]  /*4700*/  LOP3.LUT R7, R86, 0xff, RZ, 0xc0, !PT ;  /* 0x000000ff56077812 */ /* 0x000fe600078ec0ff */
[----:B------:R-:W2:Y:S01]  /*4710*/  MUFU.EX2 R154, R10 ;  /* 0x0000000a009a7308 */ /* 0x000ea20000000800 */
[----:B------:R-:W-:Y:S01]  /*4720*/  @P0 ISETP.GE.AND P5, PT, R237, R222, PT ;  /* 0x000000deed00020c */ /* 0x000fe20003fa6270 */
[----:B------:R-:W-:Y:S01]  /*4730*/  FFMA.FTZ R15, R15, UR7, -R4 ;  /* 0x000000070f0f7c23 */ /* 0x000fe20008010804 */
[----:B------:R-:W-:Y:S01]  /*4740*/  ISETP.LE.U32.AND P3, PT, R6, UR8, PT ;  /* 0x0000000806007c0c */ /* 0x000fe2000bf63070 */
[----:B------:R-:W-:Y:S01]  /*4750*/  FFMA.FTZ R13, R13, UR7, -R82 ;  /* 0x000000070d0d7c23 */ /* 0x000fe20008010852 */
[----:B------:R-:W-:Y:S01]  /*4760*/  SHF.R.U32.HI R86, RZ, 0x18, R86 ;  /* 0x00000018ff567819 */ /* 0x000fe20000011656 */
[----:B------:R-:W-:Y:S01]  /*4770*/  IMAD.IADD R96, R173, 0x1, R98 ;  /* 0x00000001ad607824 */ /* 0x000fe200078e0262 */
[----:B------:R-:W-:Y:S03]  /*4780*/  LOP3.LUT R87, R94, 0xffff, RZ, 0xc0, !PT ;  /* 0x0000ffff5e577812 */ /* 0x000fe600078ec0ff */
[----:B------:R-:W-:Y:S01]  /*4790*/  MUFU.EX2 R155, R11 ;  /* 0x0000000b009b7308 */ /* 0x000fe20000000800 */
[----:B------:R-:W-:Y:S02]  /*47a0*/  @P0 FSEL R17, R17, -INF , !P5 ;  /* 0xff80000011110808 */ /* 0x000fe40006800000 */
[----:B------:R-:W-:Y:S02]  /*47b0*/  @P0 FSEL R19, R19, -INF , !P5 ;  /* 0xff80000013130808 */ /* 0x000fe40006800000 */
[----:B------:R-:W-:Y:S01]  /*47c0*/  ISETP.LE.U32.AND P5, PT, R86, UR8, PT ;  /* 0x0000000856007c0c */ /* 0x000fe2000bfa3070 */
[----:B------:R-:W-:Y:S01]  /*47d0*/  FFMA.FTZ R82, R17, UR7, -R82 ;  /* 0x0000000711527c23 */ /* 0x000fe20008010852 */
[----:B------:R-:W-:Y:S01]  /*47e0*/  ISETP.LE.U32.AND P2, PT, R7, UR8, PT ;  /* 0x0000000807007c0c */ /* 0x000fe2000bf43070 */
[----:B------:R-:W-:Y:S01]  /*47f0*/  @!P3 FADD.FTZ R150, -R150, -RZ ;  /* 0x800000ff9696b221 */ /* 0x000fe20000010100 */
[----:B------:R-:W-:Y:S01]  /*4800*/  SHF.R.U32.HI R87, RZ, 0x8, R87 ;  /* 0x00000008ff577819 */ /* 0x000fe20000011657 */
[----:B------:R-:W-:Y:S01]  /*4810*/  FFMA.FTZ R4, R19, UR7, -R4 ;  /* 0x0000000713047c23 */ /* 0x000fe20008010804 */
[----:B------:R-:W-:Y:S01]  /*4820*/  SHF.R.U32.HI R5, RZ, 0x10, R94 ;  /* 0x00000010ff057819 */ /* 0x000fe2000001165e */
        /* <DEDUP_REMOVED lines=8> */
[----:B------:R-:W3:Y:S01]  /*48b0*/  MUFU.EX2 R156, R4 ;  /* 0x00000004009c7308 */ /* 0x000ee20000000800 */
[----:B------:R-:W-:Y:S02]  /*48c0*/  ISETP.LE.U32.AND P5, PT, R6, UR8, PT ;  /* 0x0000000806007c0c */ /* 0x000fe4000bfa3070 */
[----:B------:R-:W-:Y:S02]  /*48d0*/  SHF.R.U32.HI R5, RZ, 0x8, R5 ;  /* 0x00000008ff057819 */ /* 0x000fe40000011605 */
[----:B------:R-:W-:Y:S02]  /*48e0*/  LOP3.LUT R6, R80, 0xff, RZ, 0xc0, !PT ;  /* 0x000000ff50067812 */ /* 0x000fe400078ec0ff */
[----:B------:R-:W-:Y:S01]  /*48f0*/  LOP3.LUT R5, R5, 0xffff, RZ, 0xc0, !PT ;  /* 0x0000ffff05057812 */ /* 0x000fe200078ec0ff */
[----:B-1----:R-:W-:Y:S01]  /*4900*/  @!P3 FADD.FTZ R153, -R153, -RZ ;  /* 0x800000ff9999b221 */ /* 0x002fe20000010100 */
[----:B------:R-:W-:Y:S01]  /*4910*/  ISETP.LE.U32.AND P6, PT, R78, UR8, PT ;  /* 0x000000084e007c0c */ /* 0x000fe2000bfc3070 */
[----:B------:R-:W1:Y:S01]  /*4920*/  MUFU.EX2 R162, R13 ;  /* 0x0000000d00a27308 */ /* 0x000e620000000800 */
[----:B------:R-:W-:Y:S01]  /*4930*/  ISETP.LE.U32.AND P3, PT, R5, UR8, PT ;  /* 0x0000000805007c0c */ /* 0x000fe2000bf63070 */
[----:B------:R-:W-:Y:S01]  /*4940*/  @!P2 FADD.FTZ R152, -R152, -RZ ;  /* 0x800000ff9898a221 */ /* 0x000fe20000010100 */
[--C-:B------:R-:W-:Y:S01]  /*4950*/  SHF.R.U32.HI R5, RZ, 0x18, R80.reuse ;  /* 0x00000018ff057819 */ /* 0x100fe20000011650 */
[----:B--2---:R-:W-:Y:S01]  /*4960*/  @!P5 FADD.FTZ R154, -R154, -RZ ;  /* 0x800000ff9a9ad221 */ /* 0x004fe20000010100 */
[----:B------:R-:W-:Y:S02]  /*4970*/  ISETP.LE.U32.AND P2, PT, R6, UR8, PT ;  /* 0x0000000806007c0c */ /* 0x000fe4000bf43070 */
[----:B------:R-:W-:Y:S03]  /*4980*/  ISETP.LE.U32.AND P5, PT, R5, UR8, PT ;  /* 0x0000000805007c0c */ /* 0x000fe6000bfa3070 */
[----:B------:R-:W-:Y:S01]  /*4990*/  MUFU.EX2 R159, R14 ;  /* 0x0000000e009f7308 */ /* 0x000fe20000000800 */
[----:B------:R-:W-:Y:S01]  /*49a0*/  F2FP.RELU.F16.F32.PACK_AB R6, R149, R148 ;  /* 0x000000949506723e */ /* 0x000fe200000008ff */
[----:B---3--:R-:W-:Y:S01]  /*49b0*/  @!P1 FADD.FTZ R156, -R156, -RZ ;  /* 0x800000ff9c9c9221 */ /* 0x008fe20000010100 */
[----:B------:R-:W-:Y:S01]  /*49c0*/  F2FP.RELU.F16.F32.PACK_AB R5, R151, R150 ;  /* 0x000000969705723e */ /* 0x000fe200000008ff */
[----:B------:R-:W-:Y:S01]  /*49d0*/  @!P6 FADD.FTZ R155, -R155, -RZ ;  /* 0x800000ff9b9be221 */ /* 0x000fe20000010100 */
[----:B------:R-:W-:Y:S01]  /*49e0*/  F2FP.RELU.F16.F32.PACK_AB R4, R153, R152 ;  /* 0x000000989904723e */ /* 0x000fe200000008ff */
[----:B------:R2:W-:Y:S01]  /*49f0*/  STS [R203+0x20000], R6 ;  /* 0x02000006cb007388 */ /* 0x0005e20000000800 */
[----:B------:R-:W-:Y:S03]  /*4a00*/  SHF.R.U32.HI R80, RZ, 0x10, R80 ;  /* 0x00000010ff507819 */ /* 0x000fe60000011650 */
[----:B------:R-:W3:Y:S01]  /*4a10*/  MUFU.EX2 R158, R15 ;  /* 0x0000000f009e7308 */ /* 0x000ee20000000800 */
[----:B------:R-:W-:Y:S01]  /*4a20*/  LOP3.LUT R77, R76, 0xffff, RZ, 0xc0, !PT ;  /* 0x0000ffff4c4d7812 */ /* 0x000fe200078ec0ff */
[----:B------:R-:W-:Y:S01]  /*4a30*/  STS [R203+0x20400], R5 ;  /* 0x02040005cb007388 */ /* 0x000fe20000000800 */
[----:B------:R-:W-:Y:S01]  /*4a40*/  LOP3.LUT R80, R80, 0xff, RZ, 0xc0, !PT ;  /* 0x000000ff50507812 */ /* 0x000fe200078ec0ff */
[----:B------:R-:W-:Y:S01]  /*4a50*/  @!P2 FADD.FTZ R163, -R163, -RZ ;  /* 0x800000ffa3a3a221 */ /* 0x000fe20000010100 */
[----:B------:R-:W-:Y:S02]  /*4a60*/  SHF.R.U32.HI R76, RZ, 0x10, R76 ;  /* 0x00000010ff4c7819 */ /* 0x000fe4000001164c */
[----:B------:R4:W-:Y:S01]  /*4a70*/  STS [R204+0x20000], R4 ;  /* 0x02000004cc007388 */ /* 0x0009e20000000800 */
[----:B------:R-:W-:Y:S02]  /*4a80*/  SHF.R.U32.HI R77, RZ, 0x8, R77 ;  /* 0x00000008ff4d7819 */ /* 0x000fe4000001164d */
[----:B------:R-:W2:Y:S01]  /*4a90*/  MUFU.EX2 R161, R16 ;  /* 0x0000001000a17308 */ /* 0x000ea20000000800 */
[----:B------:R-:W-:Y:S01]  /*4aa0*/  ISETP.LE.U32.AND P6, PT, R80, UR8, PT ;  /* 0x0000000850007c0c */ /* 0x000fe2000bfc3070 */
[----:B-1----:R-:W-:Y:S01]  /*4ab0*/  @!P3 FADD.FTZ R162, -R162, -RZ ;  /* 0x800000ffa2a2b221 */ /* 0x002fe20000010100 */
[----:B------:R-:W-:Y:S02]  /*4ac0*/  LOP3.LUT R76, R76, 0xff, RZ, 0xc0, !PT ;  /* 0x000000ff4c4c7812 */ /* 0x000fe400078ec0ff */
[----:B------:R-:W-:Y:S02]  /*4ad0*/  LOP3.LUT R77, R77, 0xffff, RZ, 0xc0, !PT ;  /* 0x0000ffff4d4d7812 */ /* 0x000fe400078ec0ff */
[----:B------:R-:W-:Y:S03]  /*4ae0*/  ISETP.LE.U32.AND P2, PT, R76, UR8, PT ;  /* 0x000000084c007c0c */ /* 0x000fe6000bf43070 */
[----:B------:R-:W1:Y:S01]  /*4af0*/  MUFU.EX2 R160, R82 ;  /* 0x0000005200a07308 */ /* 0x000e620000000800 */
[----:B------:R-:W-:Y:S01]  /*4b00*/  ISETP.LE.U32.AND P3, PT, R77, UR8, PT ;  /* 0x000000084d007c0c */ /* 0x000fe2000bf63070 */
[----:B---3--:R-:W-:Y:S01]  /*4b10*/  @!P5 FADD.FTZ R158, -R158, -RZ ;  /* 0x800000ff9e9ed221 */ /* 0x008fe20000010100 */
[----:B------:R-:W-:Y:S02]  /*4b20*/  F2FP.RELU.F16.F32.PACK_AB R7, R162, R163 ;  /* 0x000000a3a207723e */ /* 0x000fe400000008ff */
[----:B------:R-:W-:Y:S01]  /*4b30*/  LEA R92, P1, R193, R208, 0x2 ;  /* 0x000000d0c15c7211 */ /* 0x000fe200078210ff */
[----:B------:R-:W-:Y:S01]  /*4b40*/  @!P6 FADD.FTZ R159, -R159, -RZ ;  /* 0x800000ff9f9fe221 */ /* 0x000fe20000010100 */
[----:B------:R-:W-:Y:S03]  /*4b50*/  ISETP.GE.AND P6, PT, R221, 0x1, PT ;  /* 0x00000001dd00780c */ /* 0x000fe60003fc6270 */
[----:B------:R-:W3:Y:S01]  /*4b60*/  MUFU.EX2 R157, R18 ;  /* 0x00000012009d7308 */ /* 0x000ee20000000800 */
[----:B--2---:R-:W-:Y:S01]  /*4b70*/  @!P4 FADD.FTZ R161, -R161, -RZ ;  /* 0x800000ffa1a1c221 */ /* 0x004fe20000010100 */
[----:B------:R-:W-:Y:S02]  /*4b80*/  LEA.HI.X.SX32 R93, R193, R209, 0x2, P1 ;  /* 0x000000d1c15d7211 */ /* 0x000fe400008f16ff */
[----:B------:R-:W-:Y:S02]  /*4b90*/  F2FP.RELU.F16.F32.PACK_AB R6, R158, R159 ;  /* 0x0000009f9e06723e */ /* 0x000fe400000008ff */
[----:B------:R-:W-:Y:S01]  /*4ba0*/  FSETP.GE.FTZ.AND P1, PT, R152, RZ, PT ;  /* 0x000000ff9800720b */ /* 0x000fe20003f36000 */
[----:B------:R-:W2:Y:S01]  /*4bb0*/  LDG.E R164, desc[UR14][R92.64] ;  /* 0x0000000e5ca47981 */ /* 0x000ea2000c1e1900 */
[----:B----4-:R-:W-:Y:S01]  /*4bc0*/  F2FP.RELU.F16.F32.PACK_AB R4, R155, R154 ;  /* 0x0000009a9b04723e */ /* 0x010fe200000008ff */
[----:B-1----:R-:W-:Y:S01]  /*4bd0*/  @!P3 FADD.FTZ R160, -R160, -RZ ;  /* 0x800000ffa0a0b221 */ /* 0x002fe20000010100 */
[----:B------:R-:W-:Y:S02]  /*4be0*/  FSETP.GE.FTZ.AND P3, PT, R148, RZ, PT ;  /* 0x000000ff9400720b */ /* 0x000fe40003f76000 */
[----:B------:R1:W4:Y:S01]  /*4bf0*/  LDG.E R165, desc[UR14][R92.64+0x20] ;  /* 0x0000200e5ca57981 */ /* 0x000322000c1e1900 */
[----:B------:R-:W-:Y:S02]  /*4c00*/  FSETP.GE.FTZ.AND P5, PT, R150, RZ, PT ;  /* 0x000000ff9600720b */ /* 0x000fe40003fb6000 */
[----:B------:R-:W-:Y:S02]  /*4c10*/  F2FP.RELU.F16.F32.PACK_AB R5, R160, R161 ;  /* 0x000000a1a005723e */ /* 0x000fe400000008ff */
[----:B------:R1:W-:Y:S01]  /*4c20*/  STS [R204+0x20400], R4 ;  /* 0x02040004cc007388 */ /* 0x0003e20000000800 */
[----:B---3--:R-:W-:Y:S01]  /*4c30*/  @!P2 FADD.FTZ R157, -R157, -RZ ;  /* 0x800000ff9d9da221 */ /* 0x008fe20000010100 */
[----:B------:R-:W-:Y:S03]  /*4c40*/  FSETP.GE.FTZ.AND P2, PT, R149, RZ, PT ;  /* 0x000000ff9500720b */ /* 0x000fe60003f56000 */
[----:B------:R-:W-:Y:S05]  /*4c50*/  STS [R202+0x20000], R7 ;  /* 0x02000007ca007388 */ /* 0x000fea0000000800 */
[----:B------:R-:W-:Y:S05]  /*4c60*/  STS [R202+0x20400], R6 ;  /* 0x02040006ca007388 */ /* 0x000fea0000000800 */
[----:B------:R-:W-:Y:S01]  /*4c70*/  STS [R206+0x20000], R5 ;  /* 0x02000005ce007388 */ /* 0x000fe20000000800 */
[----:B-1----:R-:W-:Y:S05]  /*4c80*/  F2FP.RELU.F16.F32.PACK_AB R4, R156, R157 ;  /* 0x0000009d9c04723e */ /* 0x002fea00000008ff */
[----:B------:R-:W-:Y:S05]  /*4c90*/  STS [R206+0x20400], R4 ;  /* 0x02040004ce007388 */ /* 0x000fea0000000800 */
[----:B------:R-:W-:Y:S05]  /*4ca0*/  LDSM.16.M88.4 R16, [R99+0xc000] ;  /* 0x00c000006310783b */ /* 0x000fea0000000200 */
[----:B------:R-:W1:Y:S05]  /*4cb0*/  LDSM.16.M88.4 R8, [R169+0x18000] ;  /* 0x01800000a908783b */ /* 0x000e6a0000000200 */
[----:B------:R-:W3:Y:S05]  /*4cc0*/  LDSM.16.M88.4 R68, [R169+0x18800] ;  /* 0x01880000a944783b */ /* 0x000eea0000000200 */
        /* <DEDUP_REMOVED lines=20> */
[----:B------:R-:W3:Y:S05]  /*4e10*/  LDSM.16.M88.4 R88, [R169+0x1a000] ;  /* 0x01a00000a958783b */ /* 0x000eea0000000200 */
[C---:B-1----:R-:W-:Y:S06]  /*4e20*/  HMMA.16816.F32 R12, R84.reuse, R68, R12 ;  /* 0x00000044540c723c */ /* 0x042fec000000180c */
[----:B------:R-:W-:Y:S01]  /*4e30*/  HMMA.16816.F32 R16, R84, R70, R16 ;  /* 0x000000465410723c */ /* 0x000fe20000001810 */
[----:B------:R-:W1:Y:S05]  /*4e40*/  LDSM.16.M88.4 R68, [R169+0x1a800] ;  /* 0x01a80000a944783b */ /* 0x000e6a0000000200 */
[C---:B---3--:R-:W-:Y:S01]  /*4e50*/  HMMA.16816.F32 R4, R76.reuse, R92, R4 ;  /* 0x0000005c4c04723c */ /* 0x048fe20000001804 */
[----:B------:R-:W-:Y:S05]  /*4e60*/  LDSM.16.M88.4 R84, [R98+0xe000] ;  /* 0x00e000006254783b */ /* 0x000fea0000000200 */
        /* <DEDUP_REMOVED lines=56> */
[----:B------:R-:W-:Y:S01]  /*51f0*/  FADD.FTZ R5, -R164, R5 ;  /* 0x00000005a4057221 */ /* 0x000fe20000010100 */
[----:B------:R-:W-:Y:S03]  /*5200*/  FADD.FTZ R6, -R165, R6 ;  /* 0x00000006a5067221 */ /* 0x000fe60000010100 */
[-C--:B------:R-:W-:Y:S01]  /*5210*/  FSEL R4, R4, R164.reuse, P3 ;  /* 0x000000a404047208 */ /* 0x080fe20001800000 */
[C---:B------:R-:W-:Y:S01]  /*5220*/  FADD.FTZ R8, -R164.reuse, R8 ;  /* 0x00000008a4087221 */ /* 0x040fe20000010100 */
[----:B------:R-:W-:Y:S01]  /*5230*/  FSEL R5, R5, R164, P2 ;  /* 0x000000a405057208 */ /* 0x000fe20001000000 */
[----:B------:R-:W-:Y:S01]  /*5240*/  FADD.FTZ R9, -R164, R9 ;  /* 0x00000009a4097221 */ /* 0x000fe20000010100 */
[----:B------:R-:W-:Y:S01]  /*5250*/  FSETP.GE.FTZ.AND P3, PT, R163, RZ, PT ;  /* 0x000000ffa300720b */ /* 0x000fe20003f76000 */
[----:B------:R-:W-:Y:S01]  /*5260*/  FMUL.FTZ R4, R148, R4 ;  /* 0x0000000494047220 */ /* 0x000fe20000410000 */
[-C--:B------:R-:W-:Y:S01]  /*5270*/  FSEL R8, R8, R164.reuse, P1 ;  /* 0x000000a408087208 */ /* 0x080fe20000800000 */
[C---:B------:R-:W-:Y:S01]  /*5280*/  FADD.FTZ R12, -R164.reuse, R12 ;  /* 0x0000000ca40c7221 */ /* 0x040fe20000010100 */
[----:B------:R-:W-:Y:S01]  /*5290*/  FSETP.GE.FTZ.AND P1, PT, R153, RZ, PT ;  /* 0x000000ff9900720b */ /* 0x000fe20003f36000 */
[----:B------:R-:W-:Y:S01]  /*52a0*/  FADD.FTZ R13, -R164, R13 ;  /* 0x0000000da40d7221 */ /* 0x000fe20000010100 */
[----:B------:R-:W-:Y:S01]  /*52b0*/  FSETP.GE.FTZ.AND P2, PT, R162, RZ, PT ;  /* 0x000000ffa200720b */ /* 0x000fe20003f56000 */
[----:B------:R-:W-:Y:S01]  /*52c0*/  FMUL.FTZ R5, R149, R5 ;  /* 0x0000000595057220 */ /* 0x000fe20000410000 */
[----:B------:R-:W-:Y:S01]  /*52d0*/  FSEL R9, R9, R164, P1 ;  /* 0x000000a409097208 */ /* 0x000fe20000800000 */
[----:B------:R-:W-:Y:S01]  /*52e0*/  FADD.FTZ R16, -R164, R16 ;  /* 0x00000010a4107221 */ /* 0x000fe20000010100 */
[----:B------:R-:W-:Y:S01]  /*52f0*/  FSETP.GE.FTZ.AND P1, PT, R160, RZ, PT ;  /* 0x000000ffa000720b */ /* 0x000fe20003f36000 */
[----:B------:R-:W-:Y:S01]  /*5300*/  FMUL.FTZ R8, R152, R8 ;  /* 0x0000000898087220 */ /* 0x000fe20000410000 */
[-C--:B------:R-:W-:Y:S01]  /*5310*/  FSEL R12, R12, R164.reuse, P3 ;  /* 0x000000a40c0c7208 */ /* 0x080fe20001800000 */
[----:B------:R-:W-:Y:S01]  /*5320*/  FMUL.FTZ R9, R153, R9 ;  /* 0x0000000999097220 */ /* 0x000fe20000410000 */
        /* <DEDUP_REMOVED lines=87> */
.L_x_1324:
        /* <DEDUP_REMOVED lines=170> */
.L_x_1325:
        /* <DEDUP_REMOVED lines=8> */
[----:B------:R-:W4:Y:S01]  /*63c0*/  LDSM.16.MT88.4 R164, [R181+0x14800] ;  /* 0x01480000b5a4783b */ /* 0x000f220000004200 */
        /* <DEDUP_REMOVED lines=23> */
[-C--:B-1----:R-:W-:Y:S06]  /*6540*/  HMMA.16816.F32 R84, R152, R148.reuse, R84 ;  /* 0x000000949854723c */ /* 0x082fec0000001854 */
[C---:B------:R-:W-:Y:S06]  /*6550*/  HMMA.16816.F32 R88, R160.reuse, R148, R88 ;  /* 0x00000094a058723c */ /* 0x040fec0000001858 */
[-C--:B------:R-:W-:Y:S01]  /*6560*/  HMMA.16816.F32 R92, R160, R150.reuse, R92 ;  /* 0x00000096a05c723c */ /* 0x080fe2000000185c */
[----:B------:R-:W1:Y:S05]  /*6570*/  LDSM.16.MT88.4 R160, [R181+0x13000] ;  /* 0x01300000b5a0783b */ /* 0x000e6a0000004200 */
[----:B------:R-:W-:Y:S01]  /*6580*/  HMMA.16816.F32 R96, R152, R150, R96 ;  /* 0x000000969860723c */ /* 0x000fe20000001860 */
[----:B------:R-:W2:Y:S04]  /*6590*/  LDSM.16.MT88.4 R148, [R181+0x15000] ;  /* 0x01500000b594783b */ /* 0x000ea80000004200 */
[----:B------:R-:W3:Y:S01]  /*65a0*/  LDSM.16.MT88.4 R152, [R181+0x17000] ;  /* 0x01700000b598783b */ /* 0x000ee20000004200 */
        /* <DEDUP_REMOVED lines=9> */
[----:B------:R-:W1:Y:S05]  /*6640*/  LDSM.16.M88.4 R148, [R171] ;  /* 0x00000000ab94783b */ /* 0x000e6a0000000200 */
[-C--:B---3--:R-:W-:Y:S06]  /*6650*/  HMMA.16816.F32 R84, R156, R152.reuse, R84 ;  /* 0x000000989c54723c */ /* 0x088fec0000001854 */
[C---:B------:R-:W-:Y:S06]  /*6660*/  HMMA.16816.F32 R88, R164.reuse, R152, R88 ;  /* 0x00000098a458723c */ /* 0x040fec0000001858 */
[-C--:B------:R-:W-:Y:S01]  /*6670*/  HMMA.16816.F32 R92, R164, R154.reuse, R92 ;  /* 0x0000009aa45c723c */ /* 0x080fe2000000185c */
[----:B------:R-:W2:Y:S05]  /*6680*/  LDSM.16.M88.4 R164, [R171+0x1000] ;  /* 0x00100000aba4783b */ /* 0x000eaa0000000200 */
[----:B------:R-:W-:Y:S01]  /*6690*/  HMMA.16816.F32 R96, R156, R154, R96 ;  /* 0x0000009a9c60723c */ /* 0x000fe20000001860 */
[----:B------:R-:W3:Y:S04]  /*66a0*/  LDSM.16.MT88.4 R152, [R181+0x15800] ;  /* 0x01580000b598783b */ /* 0x000ee80000004200 */
[----:B------:R-:W4:Y:S01]  /*66b0*/  LDSM.16.MT88.4 R156, [R181+0x17800] ;  /* 0x01780000b59c783b */ /* 0x000f220000004200 */
[-C--:B-1----:R-:W-:Y:S06]  /*66c0*/  HMMA.16816.F32 R4, R148, R160.reuse, R4 ;  /* 0x000000a09404723c */ /* 0x082fec0000001804 */
[C---:B--2---:R-:W-:Y:S06]  /*66d0*/  HMMA.16816.F32 R8, R164.reuse, R160, R8 ;  /* 0x000000a0a408723c */ /* 0x044fec0000001808 */
[-C--:B------:R-:W-:Y:S06]  /*66e0*/  HMMA.16816.F32 R12, R164, R162.reuse, R12 ;  /* 0x000000a2a40c723c */ /* 0x080fec000000180c */
[C---:B------:R-:W-:Y:S06]  /*66f0*/  HMMA.16816.F32 R16, R148.reuse, R162, R16 ;  /* 0x000000a29410723c */ /* 0x040fec0000001810 */
[-C--:B---3--:R-:W-:Y:S06]  /*6700*/  HMMA.16816.F32 R68, R148, R152.reuse, R68 ;  /* 0x000000989444723c */ /* 0x088fec0000001844 */
[C---:B------:R-:W-:Y:S06]  /*6710*/  HMMA.16816.F32 R72, R164.reuse, R152, R72 ;  /* 0x00000098a448723c */ /* 0x040fec0000001848 */
[-C--:B------:R-:W-:Y:S05]  /*6720*/  HMMA.16816.F32 R76, R164, R154.reuse, R76 ;  /* 0x0000009aa44c723c */ /* 0x080fea000000184c */
[----:B------:R-:W-:Y:S01]  /*6730*/  @P6 IADD3 R152, P1, R246, -0x100, RZ ;  /* 0xffffff00f6986810 */ /* 0x000fe20007f3e0ff */
[C---:B------:R-:W-:Y:S05]  /*6740*/  HMMA.16816.F32 R80, R148.reuse, R154, R80 ;  /* 0x0000009a9450723c */ /* 0x040fea0000001850 */
[----:B------:R-:W-:Y:S01]  /*6750*/  @P6 IADD3.X R153, R247, -0x1, RZ, P1, !PT ;  /* 0xfffffffff7996810 */ /* 0x000fe20000ffe4ff */
[-C--:B----4-:R-:W-:Y:S05]  /*6760*/  HMMA.16816.F32 R84, R148, R156.reuse, R84 ;  /* 0x0000009c9454723c */ /* 0x090fea0000001854 */
        /* <DEDUP_REMOVED lines=8> */
[C---:B------:R-:W-:Y:S01]  /*67f0*/  IMAD.SHL.U32 R152, R209.reuse, 0x10, RZ ;  /* 0x00000010d1987824 */ /* 0x040fe200078e00ff */
[----:B------:R1:W5:Y:S03]  /*6800*/  @P6 LDG.E R219, desc[UR14][R154.64+0x20] ;  /* 0x0000200e9adb6981 */ /* 0x000366000c1e1900 */
[----:B------:R-:W-:Y:S01]  /*6810*/  IMAD R148, R209, 0x18, RZ ;  /* 0x00000018d1947824 */ /* 0x000fe200078e02ff */
[----:B------:R2:W-:Y:S01]  /*6820*/  REDG.E.ADD.F32.FTZ.RN.STRONG.GPU desc[UR14][R240.64], R4 ;  /* 0x00000004f00079a6 */ /* 0x0005e2000c10f38e */
[CC--:B------:R-:W-:Y:S04]  /*6830*/  LEA R158, P2, R152.reuse, R240.reuse, 0x2 ;  /* 0x000000f0989e7211 */ /* 0x0c0fe800078410ff */
[-C--:B------:R-:W-:Y:S02]  /*6840*/  LEA.HI.X.SX32 R159, R152, R241.reuse, 0x2, P2 ;  /* 0x000000f1989f7211 */ /* 0x080fe400010f16ff */
[CC--:B-1----:R-:W-:Y:S04]  /*6850*/  LEA R154, P1, R153.reuse, R240.reuse, 0x2 ;  /* 0x000000f0999a7211 */ /* 0x0c2fe800078210ff */
[-C--:B------:R-:W-:Y:S01]  /*6860*/  LEA.HI.X.SX32 R155, R153, R241.reuse, 0x2, P1 ;  /* 0x000000f1999b7211 */ /* 0x080fe200008f16ff */
[C---:B--2---:R-:W-:Y:S01]  /*6870*/  IMAD.SHL.U32 R4, R209.reuse, 0x20, RZ ;  /* 0x00000020d1047824 */ /* 0x044fe200078e00ff */
[-C--:B------:R-:W-:Y:S03]  /*6880*/  LEA R156, P1, R148, R240.reuse, 0x2 ;  /* 0x000000f0949c7211 */ /* 0x080fe600078210ff */
[----:B------:R1:W-:Y:S01]  /*6890*/  REDG.E.ADD.F32.FTZ.RN.STRONG.GPU desc[UR14][R154.64], R5 ;  /* 0x000000059a0079a6 */ /* 0x0003e2000c10f38e */
[-C--:B------:R-:W-:Y:S03]  /*68a0*/  LEA R150, P2, R4, R240.reuse, 0x2 ;  /* 0x000000f004967211 */ /* 0x080fe600078410ff */
[----:B------:R2:W-:Y:S01]  /*68b0*/  REDG.E.ADD.F32.FTZ.RN.STRONG.GPU desc[UR14][R158.64], R6 ;  /* 0x000000069e0079a6 */ /* 0x0005e2000c10f38e */
[-C--:B------:R-:W-:Y:S02]  /*68c0*/  LEA.HI.X.SX32 R157, R148, R241.reuse, 0x2, P1 ;  /* 0x000000f1949d7211 */ /* 0x080fe400008f16ff */
[-C--:B------:R-:W-:Y:S01]  /*68d0*/  LEA.HI.X.SX32 R151, R4, R241.reuse, 0x2, P2 ;  /* 0x000000f104977211 */ /* 0x080fe200010f16ff */
[----:B------:R-:W-:Y:S02]  /*68e0*/  VIADD R4, R152, 0x20 ;  /* 0x0000002098047836 */ /* 0x000fe40000000000 */
[----:B------:R3:W-:Y:S04]  /*68f0*/  REDG.E.ADD.F32.FTZ.RN.STRONG.GPU desc[UR14][R156.64], R7 ;  /* 0x000000079c0079a6 */ /* 0x0007e8000c10f38e */
[----:B------:R4:W-:Y:S01]  /*6900*/  REDG.E.ADD.F32.FTZ.RN.STRONG.GPU desc[UR14][R150.64], R8 ;  /* 0x00000008960079a6 */ /* 0x0009e2000c10f38e */
[C---:B-1----:R-:W-:Y:S02]  /*6910*/  IMAD R5, R209.reuse, 0x28, RZ ;  /* 0x00000028d1057824 */ /* 0x042fe400078e02ff */
[----:B--2---:R-:W-:Y:S03]  /*6920*/  IMAD R6, R209, 0x30, RZ ;  /* 0x00000030d1067824 */ /* 0x004fe600078e02ff */
[-C--:B------:R-:W-:Y:S01]  /*6930*/  LEA R148, P1, R5, R240.reuse, 0x2 ;  /* 0x000000f005947211 */ /* 0x080fe200078210ff */
[----:B------:R-:W-:Y:S03]  /*6940*/  IMAD R209, R209, 0x38, RZ ;  /* 0x00000038d1d17824 */ /* 0x000fe600078e02ff */
[-C--:B------:R-:W-:Y:S01]  /*6950*/  LEA.HI.X.SX32 R149, R5, R241.reuse, 0x2, P1 ;  /* 0x000000f105957211 */ /* 0x080fe200008f16ff */
[----:B------:R-:W-:Y:S01]  /*6960*/  IMAD.IADD R5, R153, 0x1, R4 ;  /* 0x0000000199057824 */ /* 0x000fe200078e0204 */
[CC--:B---3--:R-:W-:Y:S03]  /*6970*/  LEA R156, P2, R6.reuse, R240.reuse, 0x2 ;  /* 0x000000f0069c7211 */ /* 0x0c8fe600078410ff */
[----:B------:R1:W-:Y:S01]  /*6980*/  REDG.E.ADD.F32.FTZ.RN.STRONG.GPU desc[UR14][R148.64], R9 ;  /* 0x00000009940079a6 */ /* 0x0003e2000c10f38e */
[CC--:B----4-:R-:W-:Y:S02]  /*6990*/  LEA R8, P1, R209.reuse, R240.reuse, 0x2 ;  /* 0x000000f0d1087211 */ /* 0x0d0fe400078210ff */
        /* <DEDUP_REMOVED lines=192> */
[C---:B------:R-:W-:Y:S01]  /*75a0*/  LOP3.LUT R4, R221.reuse, 0x1, RZ, 0xc0, !PT ;  /* 0x00000001dd047812 */ /* 0x040fe200078ec0ff */
[C---:B------:R-:W-:Y:S04]  /*75b0*/  HMMA.16816.F32 R104, R84.reuse, R80, R104 ;  /* 0x000000505468723c */ /* 0x040fe80000001868 */
[----:B------:R-:W-:Y:S01]  /*75c0*/  ISETP.NE.U32.AND P1, PT, R4, 0x1, PT ;  /* 0x000000010400780c */ /* 0x000fe20003f25070 */
[C---:B------:R-:W-:Y:S01]  /*75d0*/  VIADD R4, R176.reuse, 0xffffa000 ;  /* 0xffffa000b0047836 */ /* 0x040fe20000000000 */
        /* <DEDUP_REMOVED lines=198> */
[----:B------:R-:W-:-:S02]  /*8240*/  F2FP.F16.F32.PACK_AB R12, R61, R12 ;  /* 0x0000000c3d0c723e */ /* 0x000fc400000000ff */
[----:B------:R-:W-:Y:S02]  /*8250*/  STS [R200+0x7400], R30 ;  /* 0x0074001ec8007388 */ /* 0x000fe40000000800 */
[----:B------:R-:W-:Y:S02]  /*8260*/  F2FP.F16.F32.PACK_AB R11, R63, R11 ;  /* 0x0000000b3f0b723e */ /* 0x000fe400000000ff */
        /* <DEDUP_REMOVED lines=13> */
[----:B-1----:R-:W-:-:S02]  /*8340*/  @P0 IMAD R44, R8, R7, RZ ;  /* 0x00000007082c0224 */ /* 0x002fc400078e02ff */
[----:B------:R-:W-:Y:S01]  /*8350*/  @P0 IMAD.WIDE.U32 R8, R8, R6, RZ ;  /* 0x0000000608080225 */ /* 0x000fe200078e00ff */
[----:B------:R2:W-:Y:S04]  /*8360*/  STS [R201+0xb000], R56 ;  /* 0x00b00038c9007388 */ /* 0x0005e80000000800 */
[----:B------:R-:W-:Y:S02]  /*8370*/  @P0 IADD3 R44, R9, R44, RZ ;  /* 0x0000002c092c0210 */ /* 0x000fe40007ffe0ff */
[----:B------:R-:W-:Y:S01]  /*8380*/  @P0 MOV R45, R8 ;  /* 0x00000008002d0202 */ /* 0x000fe20000000f00 */
        /* <DEDUP_REMOVED lines=13> */
[----:B------:R-:W-:Y:S01]  /*8460*/  IMAD R9, R192, R9, R13 ;  /* 0x00000009c0097224 */ /* 0x000fe200078e020d */
[----:B------:R-:W-:-:S05]  /*8470*/  MOV R14, R16 ;  /* 0x00000010000e7202 */ /* 0x000fca0000000f00 */
[----:B------:R-:W-:-:S05]  /*8480*/  IMAD.WIDE.U32 R14, R192, R8, R14 ;  /* 0x00000008c00e7225 */ /* 0x000fca00078e000e */
[----:B------:R-:W-:Y:S02]  /*8490*/  IADD3 R44, R15, R9, RZ ;  /* 0x000000090f2c7210 */ /* 0x000fe40007ffe0ff */
[----:B------:R-:W-:Y:S02]  /*84a0*/  MOV R45, R14 ;  /* 0x0000000e002d7202 */ /* 0x000fe40000000f00 */
.L_x_1327:
        /* <DEDUP_REMOVED lines=13> */
.L_x_1328:
        /* <DEDUP_REMOVED lines=16> */
[----:B------:R-:W-:Y:S01]  /*8680*/  BSSY B0, `(.L_x_1329) ;  /* 0x0000025000007945 */ /* 0x000fe20003800000 */
[----:B------:R-:W-:Y:S02]  /*8690*/  SHF.R.S32.HI R61, RZ, 0x1f, R189 ;  /* 0x0000001fff3d7819 */ /* 0x000fe400000114bd */
        /* <DEDUP_REMOVED lines=19> */
[----:B------:R-:W-:Y:S01]  /*87d0*/  IMAD R63, R61, R6, RZ ;  /* 0x000000063d3f7224 */ /* 0x000fe200078e02ff */
        /* <DEDUP_REMOVED lines=15> */
.L_x_1330:
[----:B------:R-:W-:Y:S05]  /*88d0*/  BSYNC B0 ;  /* 0x0000000000007941 */ /* 0x000fea0003800000 */
.L_x_1329:
        /* <DEDUP_REMOVED lines=20> */
.L_x_1332:
[----:B------:R-:W-:Y:S05]  /*8a20*/  BSYNC B0 ;  /* 0x0000000000007941 */ /* 0x000fea0003800000 */
.L_x_1331:
        /* <DEDUP_REMOVED lines=28> */
.L_x_1334:
[----:B------:R-:W-:Y:S05]  /*8bf0*/  BSYNC B0 ;  /* 0x0000000000007941 */ /* 0x000fea0003800000 */
.L_x_1333:
        /* <DEDUP_REMOVED lines=21> */
.L_x_1305:
        /* <DEDUP_REMOVED lines=28> */
.L_x_1336:
        /* <DEDUP_REMOVED lines=12> */
.L_x_1337:
[----:B------:R-:W-:Y:S01]  /*8fd0*/  IMAD R222, R196, -0x40, R222 ;  /* 0xffffffc0c4de7824 */ /* 0x000fe200078e02de */
[----:B------:R-:W-:Y:S01]  /*8fe0*/  SHF.R.S32.HI R8, RZ, 0x1f, R198 ;  /* 0x0000001fff087819 */ /* 0x000fe200000114c6 */
[-C--:B------:R-:W-:Y:S01]  /*8ff0*/  IMAD R9, R10, R6.reuse, RZ ;  /* 0x000000060a097224 */ /* 0x080fe200078e02ff */
[----:B------:R-:W-:Y:S01]  /*9000*/  ULDC.64 UR6, c[0x0][0x468] ;  /* 0x00011a0000067ab9 */ /* 0x000fe20000000a00 */
[----:B------:R-:W-:Y:S01]  /*9010*/  IMAD.WIDE.U32 R18, R11, R6, R190 ;  /* 0x000000060b127225 */ /* 0x000fe200078e00be */
[C---:B------:R-:W-:Y:S01]  /*9020*/  ISETP.GE.AND P4, PT, R189.reuse, R222, PT ;  /* 0x000000debd00720c */ /* 0x040fe20003f86270 */
[----:B------:R-:W-:Y:S01]  /*9030*/  BSSY B0, `(.L_x_1338) ;  /* 0x000001c000007945 */ /* 0x000fe20003800000 */
[----:B------:R-:W-:Y:S01]  /*9040*/  IADD3 R12, R189, 0x20, RZ ;  /* 0x00000020bd0c7810 */ /* 0x000fe20007ffe0ff */
[----:B------:R-:W-:Y:S01]  /*9050*/  IMAD R9, R11, R7, R9 ;  /* 0x000000070b097224 */ /* 0x000fe200078e0209 */
[----:B------:R-:W-:Y:S01]  /*9060*/  IADD3 R18, P0, R14, R18, RZ ;  /* 0x000000120e127210 */ /* 0x000fe20007f1e0ff */
[----:B------:R-:W-:Y:S01]  /*9070*/  IMAD R14, R8, UR6, RZ ;  /* 0x00000006080e7c24 */ /* 0x000fe2000f8e02ff */
[----:B------:R-:W-:-:S02]  /*9080*/  ISETP.GE.AND P3, PT, R12, R222, PT ;  /* 0x000000de0c00720c */ /* 0x000fc40003f66270 */
[----:B------:R-:W-:Y:S01]  /*9090*/  IADD3.X R19, R13, R19, R9, P0, !PT ;  /* 0x000000130d137210 */ /* 0x000fe200007fe409 */
[C---:B------:R-:W-:Y:S01]  /*90a0*/  IMAD R14, R198.reuse, UR7, R14 ;  /* 0x00000007c60e7c24 */ /* 0x040fe2000f8e020e */
[----:B------:R-:W-:Y:S01]  /*90b0*/  SHF.R.S32.HI R9, RZ, 0x1f, R189 ;  /* 0x0000001fff097819 */ /* 0x000fe200000114bd */
        /* <DEDUP_REMOVED lines=19> */
.L_x_1339:
[----:B------:R-:W-:Y:S05]  /*91f0*/  BSYNC B0 ;  /* 0x0000000000007941 */ /* 0x000fea0003800000 */
.L_x_1338:
        /* <DEDUP_REMOVED lines=19> */
.L_x_1341:
[----:B------:R-:W-:Y:S05]  /*9330*/  BSYNC B0 ;  /* 0x0000000000007941 */ /* 0x000fea0003800000 */
.L_x_1340:
[CC--:B--2---:R-:W-:Y:S01]  /*9340*/  IMAD.WIDE.U32 R6, R11.reuse, R4.reuse, R190 ;  /* 0x000000040b067225 */ /* 0x0c4fe200078e00be */
[----:B------:R-:W-:Y:S01]  /*9350*/  ULDC.64 UR6, c[0x0][0x470] ;  /* 0x00011c0000067ab9 */ /* 0x000fe20000000a00 */
[----:B------:R-:W-:Y:S02]  /*9360*/  BSSY B0, `(.L_x_1342) ;  /* 0x000001a000007945 */ /* 0x000fe40003800000 */
[----:B------:R-:W-:Y:S01]  /*9370*/  IMAD R10, R10, R4, RZ ;  /* 0x000000040a0a7224 */ /* 0x000fe200078e02ff */
        /* <DEDUP_REMOVED lines=24> */
.L_x_1343:
[----:B------:R-:W-:Y:S05]  /*9500*/  BSYNC B0 ;  /* 0x0000000000007941 */ /* 0x000fea0003800000 */
.L_x_1342:
        /* <DEDUP_REMOVED lines=18> */
.L_x_1335:
[----:B------:R-:W-:Y:S05]  /*9630*/  BSYNC B1 ;  /* 0x0000000000017941 */ /* 0x000fea0003800000 */
.L_x_1300:
[----:B-1-34-:R-:W1:Y:S02]  /*9640*/  LDC R4, c[0x0][0xc] ;  /* 0x00000300ff047b82 */ /* 0x01ae640000000800 */
[----:B-1----:R-:W-:-:S04]  /*9650*/  IADD3 R196, R4, R196, RZ ;  /* 0x000000c404c47210 */ /* 0x002fc80007ffe0ff */
[----:B------:R-:W-:-:S13]  /*9660*/  ISETP.GE.AND P0, PT, R196, UR12, PT ;  /* 0x0000000cc4007c0c */ /* 0x000fda000bf06270 */
[----:B------:R-:W-:Y:S05]  /*9670*/  @P0 BRA `(.L_x_1344) ;  /* 0x0000000000040947 */ /* 0x000fea0003800000 */
[----:B------:R-:W-:Y:S05]  /*9680*/  BRA `(.L_x_1345) ;  /* 0xffffff70008c7947 */ /* 0x000fea000383ffff */
.L_x_1344:
[----:B------:R-:W-:Y:S05]  /*9690*/  EXIT ;  /* 0x000000000000794d */ /* 0x000fea0003800000 */
.L_x_1346:
        /* <DEDUP_REMOVED lines=14> */
.L_x_1616:


//--------------------- .text._ZN5flash44flash_bwd_dq_dk_dv_loop_seqk_parallel_kernelI23Flash_bwd_kernel_traitsILi192ELi64ELi64ELi8ELi4ELi2ELi2ELb0ELb0EN7cutlass6half_tE19Flash_kernel_traitsILi192ELi64ELi64ELi8ES3_EELb0ELb0ELb0ELb1ELb0ELb0ELb1EEEvNS_16Flash_bwd_paramsE --------------------------
	.section	.text._ZN5flash44flash_bwd_dq_dk_dv_loop_seqk_parallel_kernelI23Flash_bwd_kernel_traitsILi192ELi64ELi64ELi8ELi4ELi2ELi2ELb0ELb0EN7cutlass6half_tE19Flash_kernel_traitsILi192ELi64ELi64ELi8ES3_EELb0ELb0ELb0ELb1ELb0ELb0ELb1EEEvNS_16Flash_bwd_paramsE,"ax",@progbits
	.align	128
        .global         _ZN5flash44flash_bwd_dq_dk_dv_loop_seqk_parallel_kernelI23Flash_bwd_kernel_traitsILi192ELi64ELi64ELi8ELi4ELi2ELi2ELb0ELb0EN7cutlass6half_tE19Flash_kernel_traitsILi192ELi64ELi64ELi8ES3_EELb0ELb0ELb0ELb1ELb0ELb0ELb1EEEvNS_16Flash_bwd_paramsE
        .type           _ZN5flash44flash_bwd_dq_dk_dv_loop_seqk_parallel_kernelI23Flash_bwd_kernel_traitsILi192ELi64ELi64ELi8ELi4ELi2ELi2ELb0ELb0EN7cutlass6half_tE19Flash_kernel_traitsILi192ELi64ELi64ELi8ES3_EELb0ELb0ELb0ELb1ELb0ELb0ELb1EEEvNS_16Flash_bwd_paramsE,@function
        .size           _ZN5flash44flash_bwd_dq_dk_dv_loop_seqk_parallel_kernelI23Flash_bwd_kernel_traitsILi192ELi64ELi64ELi8ELi4ELi2ELi2ELb0ELb0EN7cutlass6half_tE19Flash_kernel_traitsILi192ELi64ELi64ELi8ES3_EELb0ELb0ELb0ELb1ELb0ELb0ELb1EEEvNS_16Flash_bwd_paramsE,(.L_x_1617 - _ZN5flash44flash_bwd_dq_dk_dv_loop_seqk_parallel_kernelI23Flash_bwd_kernel_traitsILi192ELi64ELi64ELi8ELi4ELi2ELi2ELb0ELb0EN7cutlass6half_tE19Flash_kernel_traitsILi192ELi64ELi64ELi8ES3_EELb0ELb0ELb0ELb1ELb0ELb0ELb1EEEvNS_16Flash_bwd_paramsE)
        .other          _ZN5flash44flash_bwd_dq_dk_dv_loop_seqk_parallel_kernelI23Flash_bwd_kernel_traitsILi192ELi64ELi64ELi8ELi4ELi2ELi2ELb0ELb0EN7cutlass6half_tE19Flash_kernel_traitsILi192ELi64ELi64ELi8ES3_EELb0ELb0ELb0ELb1ELb0ELb0ELb1EEEvNS_16Flash_bwd_paramsE,@"STO_CUDA_ENTRY STV_DEFAULT"
_ZN5flash44flash_bwd_dq_dk_dv_loop_seqk_parallel_kernelI23Flash_bwd_kernel_traitsILi192ELi64ELi64ELi8ELi4ELi2ELi2ELb0ELb0EN7cutlass6half_tE19Flash_kernel_traitsILi192ELi64ELi64ELi8ES3_EELb0ELb0ELb0ELb1ELb0ELb0ELb1EEEvNS_16Flash_bwd_paramsE:
.text._ZN5flash44flash_bwd_dq_dk_dv_loop_seqk_parallel_kernelI23Flash_bwd_kernel_traitsILi192ELi64ELi64ELi8ELi4ELi2ELi2ELb0ELb0EN7cutlass6half_tE19Flash_kernel_traitsILi192ELi64ELi64ELi8ES3_EELb0ELb0ELb0ELb1ELb0ELb0ELb1EEEvNS_16Flash_bwd_paramsE:
        /* <DEDUP_REMOVED lines=146> */
.L_x_1393:
        /* <DEDUP_REMOVED lines=47> */
.L_x_1347:
        /* <DEDUP_REMOVED lines=128> */
.L_x_1349:
        /* <DEDUP_REMOVED lines=13> */
.L_x_1350:
        /* <DEDUP_REMOVED lines=10> */
.L_x_1351:
[----:B------:R-:W-:-:S04]  /*1580*/  IMAD R4, R208, R22, R214 ;  /* 0x00000016d0047224 */ /* 0x000fc800078e02d6 */
[----:B------:R-:W-:-:S07]  /*1590*/  IMAD R29, R4, R29, RZ ;  /* 0x0000001d041d7224 */ /* 0x000fce00078e02ff */
.L_x_1352:
        /* <DEDUP_REMOVED lines=92> */
.L_x_1355:
[----:B------:R-:W-:Y:S05]  /*1b60*/  BSYNC B0 ;  /* 0x0000000000007941 */ /* 0x000fea0003800000 */
.L_x_1354:
        /* <DEDUP_REMOVED lines=42> */
.L_x_1357:
[----:B------:R-:W-:Y:S05]  /*1e10*/  BSYNC B0 ;  /* 0x0000000000007941 */ /* 0x000fea0003800000 */
.L_x_1356:
        /* <DEDUP_REMOVED lines=16> */
.L_x_1359:
        /* <DEDUP_REMOVED lines=29> */
.L_x_1360:
[----:B------:R-:W-:Y:S05]  /*20f0*/  BSYNC B0 ;  /* 0x0000000000007941 */ /* 0x000fea0003800000 */
.L_x_1358:
        /* <DEDUP_REMOVED lines=17> */
.L_x_1362:
        /* <DEDUP_REMOVED lines=37> */
.L_x_1363:
[----:B------:R-:W-:Y:S05]  /*2460*/  BSYNC B0 ;  /* 0x0000000000007941 */ /* 0x000fea0003800000 */
.L_x_1361:
        /* <DEDUP_REMOVED lines=58> */
.L_x_1365:
[----:B------:R-:W-:Y:S05]  /*2810*/  BSYNC B0 ;  /* 0x0000000000007941 */ /* 0x000fea0003800000 */
.L_x_1364:
        /* <DEDUP_REMOVED lines=41> */
.L_x_1367:
[----:B------:R-:W-:Y:S05]  /*2ab0*/  BSYNC B0 ;  /* 0x0000000000007941 */ /* 0x000fea0003800000 */
.L_x_1366:
        /* <DEDUP_REMOVED lines=45> */
.L_x_1369:
[----:B------:R-:W-:Y:S05]  /*2d90*/  BSYNC B0 ;  /* 0x0000000000007941 */ /* 0x000fea0003800000 */
.L_x_1368:
        /* <DEDUP_REMOVED lines=42> */
.L_x_1371:
[----:B------:R-:W-:Y:S05]  /*3040*/  BSYNC B0 ;  /* 0x0000000000007941 */ /* 0x000fea0003800000 */
.L_x_1370:
        /* <DEDUP_REMOVED lines=10> */
[----:B------:R-:W-:Y:S01]  /*30f0*/  ULDC UR4, c[0x0][0x2d0] ;  /* 0x0000b40000047ab9 */ /* 0x000fe20000000800 */
[----:B------:R-:W-:-:S02]  /*3100*/  VIADD R188, R195, 0x3000 ;  /* 0x00003000c3bc7836 */ /* 0x000fc40000000000 */
[----:B------:R-:W-:Y:S02]  /*3110*/  VIADD R187, R196, 0x3000 ;  /* 0x00003000c4bb7836 */ /* 0x000fe40000000000 */
[----:B------:R-:W-:Y:S02]  /*3120*/  IMAD.MOV.U32 R235, RZ, RZ, RZ ;  /* 0x000000ffffeb7224 */ /* 0x000fe400078e00ff */
[----:B------:R-:W-:Y:S02]  /*3130*/  IMAD.MOV.U32 R186, RZ, RZ, 0x20 ;  /* 0x00000020ffba7424 */ /* 0x000fe400078e00ff */
[----:B------:R-:W-:Y:S01]  /*3140*/  IMAD R223, R211, 0x40, R198 ;  /* 0x00000040d3df7824 */ /* 0x000fe200078e02c6 */
[----:B-1----:R-:W1:Y:S01]  /*3150*/  @P2 LDC.64 R2, c[0x0][0x3d0] ;  /* 0x0000f400ff022b82 */ /* 0x002e620000000a00 */
[----:B------:R-:W-:Y:S01]  /*3160*/  IMAD.MOV.U32 R185, RZ, RZ, 0x40 ;  /* 0x00000040ffb97424 */ /* 0x000fe200078e00ff */
        /* <DEDUP_REMOVED lines=22> */
[-C--:B-1----:R-:W-:Y:S01]  /*32d0*/  @P2 IMAD R15, R15, R2.reuse, RZ ;  /* 0x000000020f0f2224 */ /* 0x082fe200078e02ff */
[----:B------:R-:W-:Y:S01]  /*32e0*/  CS2R R104, SRZ ;  /* 0x0000000000687805 */ /* 0x000fe2000001ff00 */
[C---:B------:R-:W-:Y:S01]  /*32f0*/  @P2 IMAD.WIDE.U32 R4, R208.reuse, R2, R214 ;  /* 0x00000002d0042225 */ /* 0x040fe200078e00d6 */
[----:B------:R-:W-:Y:S02]  /*3300*/  CS2R R102, SRZ ;  /* 0x0000000000667805 */ /* 0x000fe4000001ff00 */
[----:B------:R-:W-:Y:S02]  /*3310*/  CS2R R100, SRZ ;  /* 0x0000000000647805 */ /* 0x000fe4000001ff00 */
[----:B------:R-:W-:Y:S01]  /*3320*/  CS2R R62, SRZ ;  /* 0x00000000003e7805 */ /* 0x000fe2000001ff00 */
[----:B------:R-:W-:Y:S01]  /*3330*/  @P2 IMAD R3, R208, R3, R15 ;  /* 0x00000003d0032224 */ /* 0x000fe200078e020f */
[----:B------:R-:W-:-:S02]  /*3340*/  @P2 LEA R2, P0, R4, UR6, 0x2 ;  /* 0x0000000604022c11 */ /* 0x000fc4000f8010ff */
[----:B------:R-:W-:Y:S02]  /*3350*/  CS2R R60, SRZ ;  /* 0x00000000003c7805 */ /* 0x000fe4000001ff00 */
[----:B------:R-:W-:Y:S01]  /*3360*/  SEL R188, R188, R195, !P1 ;  /* 0x000000c3bcbc7207 */ /* 0x000fe20004800000 */
[----:B------:R-:W-:Y:S01]  /*3370*/  @P2 IMAD.IADD R3, R5, 0x1, R3 ;  /* 0x0000000105032824 */ /* 0x000fe200078e0203 */
[----:B------:R-:W-:Y:S02]  /*3380*/  SEL R187, R187, R196, !P1 ;  /* 0x000000c4bbbb7207 */ /* 0x000fe40004800000 */
[----:B------:R-:W-:Y:S02]  /*3390*/  CS2R R66, SRZ ;  /* 0x0000000000427805 */ /* 0x000fe4000001ff00 */
[----:B------:R-:W-:Y:S02]  /*33a0*/  IADD3 R222, -R222, R199, -R223 ;  /* 0x000000c7dede7210 */ /* 0x000fe40007ffe9df */
[----:B------:R-:W-:-:S02]  /*33b0*/  CS2R R64, SRZ ;  /* 0x0000000000407805 */ /* 0x000fc4000001ff00 */
[----:B------:R-:W-:Y:S02]  /*33c0*/  @P2 LEA.HI.X R3, R4, UR7, R3, 0x2, P0 ;  /* 0x0000000704032c11 */ /* 0x000fe400080f1403 */
[----:B------:R-:W-:Y:S02]  /*33d0*/  CS2R R58, SRZ ;  /* 0x00000000003a7805 */ /* 0x000fe4000001ff00 */
[----:B------:R-:W-:Y:S02]  /*33e0*/  CS2R R56, SRZ ;  /* 0x0000000000387805 */ /* 0x000fe4000001ff00 */
[----:B------:R-:W-:Y:S02]  /*33f0*/  CS2R R54, SRZ ;  /* 0x0000000000367805 */ /* 0x000fe4000001ff00 */
[----:B------:R-:W-:Y:S01]  /*3400*/  CS2R R52, SRZ ;  /* 0x0000000000347805 */ /* 0x000fe2000001ff00 */
[----:B------:R1:W3:Y:S01]  /*3410*/  @P2 LDG.E R2, desc[UR14][R2.64] ;  /* 0x0000000e02022981 */ /* 0x0002e2000c1e1900 */
[----:B------:R-:W-:-:S02]  /*3420*/  IADD3 R4, P0, R229, R228, RZ ;  /* 0x000000e4e5047210 */ /* 0x000fc40007f1e0ff */
[----:B------:R-:W-:Y:S02]  /*3430*/  CS2R R46, SRZ ;  /* 0x00000000002e7805 */ /* 0x000fe4000001ff00 */
[----:B------:R-:W-:Y:S02]  /*3440*/  CS2R R44, SRZ ;  /* 0x00000000002c7805 */ /* 0x000fe4000001ff00 */
[----:B------:R-:W-:Y:S02]  /*3450*/  CS2R R50, SRZ ;  /* 0x0000000000327805 */ /* 0x000fe4000001ff00 */
[----:B------:R-:W-:Y:S01]  /*3460*/  CS2R R48, SRZ ;  /* 0x0000000000307805 */ /* 0x000fe2000001ff00 */
[----:B------:R-:W-:Y:S01]  /*3470*/  IMAD.X R5, R212, 0x1, R227, P0 ;  /* 0x00000001d4057824 */ /* 0x000fe200000e06e3 */
[----:B------:R-:W-:Y:S02]  /*3480*/  CS2R R42, SRZ ;  /* 0x00000000002a7805 */ /* 0x000fe4000001ff00 */
[----:B------:R-:W-:-:S02]  /*3490*/  CS2R R40, SRZ ;  /* 0x0000000000287805 */ /* 0x000fc4000001ff00 */
[----:B------:R-:W-:Y:S02]  /*34a0*/  CS2R R38, SRZ ;  /* 0x0000000000267805 */ /* 0x000fe4000001ff00 */
[----:B------:R-:W-:Y:S01]  /*34b0*/  CS2R R36, SRZ ;  /* 0x0000000000247805 */ /* 0x000fe2000001ff00 */
[----:B------:R2:W5:Y:S01]  /*34c0*/  @!P4 LDG.E R236, desc[UR14][R4.64] ;  /* 0x0000000e04ecc981 */ /* 0x000562000c1e1900 */
        /* <DEDUP_REMOVED lines=8> */
[----:B------:R-:W-:Y:S01]  /*3550*/  IMAD.IADD R222, R222, 0x1, R240 ;  /* 0x00000001dede7824 */ /* 0x000fe200078e02f0 */
[----:B------:R-:W-:Y:S01]  /*3560*/  LEA R188, R188, UR5, 0x1 ;  /* 0x00000005bcbc7c11 */ /* 0x000fe2000f8e08ff */
[----:B------:R-:W-:Y:S01]  /*3570*/  ULDC UR6, c[0x0][0x2dc] ;  /* 0x0000b70000067ab9 */ /* 0x000fe20000000800 */
[----:B------:R-:W-:Y:S01]  /*3580*/  LEA R187, R187, UR5, 0x1 ;  /* 0x00000005bbbb7c11 */ /* 0x000fe2000f8e08ff */
[----:B------:R-:W-:Y:S01]  /*3590*/  ULDC UR8, c[0x0][0x39c] ;  /* 0x0000e70000087ab9 */ /* 0x000fe20000000800 */
[----:B-1----:R-:W-:Y:S01]  /*35a0*/  VIADD R3, R199, 0x8 ;  /* 0x00000008c7037836 */ /* 0x002fe20000000000 */
[----:B------:R-:W-:-:S04]  /*35b0*/  ULDC UR7, c[0x0][0x2ec] ;  /* 0x0000bb0000077ab9 */ /* 0x000fc80000000800 */
[----:B------:R-:W-:Y:S02]  /*35c0*/  ISETP.GE.AND P3, PT, R3, R10, PT ;  /* 0x0000000a0300720c */ /* 0x000fe40003f66270 */
[----:B------:R-:W1:Y:S11]  /*35d0*/  @P2 LDC R3, c[0x0][0x2e8] ;  /* 0x0000ba00ff032b82 */ /* 0x000e760000000800 */
[----:B------:R1:W5:Y:S02]  /*35e0*/  @!P3 LDG.E R237, desc[UR14][R4.64+0x20] ;  /* 0x0000200e04edb981 */ /* 0x000364000c1e1900 */
[----:B-1----:R-:W3:Y:S01]  /*35f0*/  @P2 MUFU.RCP R3, R3 ;  /* 0x0000000300032308 */ /* 0x002ee20000001000 */
[----:B------:R-:W-:-:S13]  /*3600*/  ISETP.GE.AND P0, PT, R14, R240, PT ;  /* 0x000000f00e00720c */ /* 0x000fda0003f06270 */
        /* <DEDUP_REMOVED lines=14> */
.L_x_1374:
[----:B------:R-:W0:Y:S01]  /*36f0*/  LDGDEPBAR ;  /* 0x00000000000079af */ /* 0x000e220000000000 */
[C---:B------:R-:W-:Y:S02]  /*3700*/  IADD3 R150, R187.reuse, R186, RZ ;  /* 0x000000babb967210 */ /* 0x040fe40007ffe0ff */
[-C--:B------:R-:W-:Y:S02]  /*3710*/  IADD3 R149, R187, R185.reuse, RZ ;  /* 0x000000b9bb957210 */ /* 0x080fe40007ffe0ff */
[----:B------:R-:W-:Y:S02]  /*3720*/  IADD3 R148, R150, R185, RZ ;  /* 0x000000b996947210 */ /* 0x000fe40007ffe0ff */
[----:B-----5:R-:W-:Y:S02]  /*3730*/  FSETP.NEU.FTZ.AND P1, PT, R237, -INF , PT ;  /* 0xff800000ed00780b */ /* 0x020fe40003f3d000 */
[----:B------:R-:W-:Y:S02]  /*3740*/  FSETP.NEU.FTZ.AND P2, PT, R236, -INF , PT ;  /* 0xff800000ec00780b */ /* 0x000fe40003f5d000 */
[-C--:B------:R-:W-:Y:S02]  /*3750*/  @P0 ISETP.GE.AND P4, PT, R245, R240.reuse, PT ;  /* 0x000000f0f500020c */ /* 0x080fe40003f86270 */
[----:B------:R-:W-:Y:S01]  /*3760*/  @P0 ISETP.GE.AND P3, PT, R223, R240, PT ;  /* 0x000000f0df00020c */ /* 0x000fe20003f66270 */
[----:B------:R-:W-:Y:S04]  /*3770*/  DEPBAR.LE SB0, 0x0 ;  /* 0x000080000000791a */ /* 0x000fe80000000000 */
[----:B------:R-:W-:Y:S06]  /*3780*/  BAR.SYNC.DEFER_BLOCKING 0x0 ;  /* 0x0000000000007b1d */ /* 0x000fec0000010000 */
[----:B------:R-:W-:Y:S05]  /*3790*/  LDSM.16.M88.4 R16, [R187] ;  /* 0x00000000bb10783b */ /* 0x000fea0000000200 */
[----:B------:R-:W1:Y:S05]  /*37a0*/  LDSM.16.M88.4 R8, [R194+UR5+0x12000] ;  /* 0x01200005c208783b */ /* 0x000e6a0008000200 */
        /* <DEDUP_REMOVED lines=98> */
[----:B--2---:R-:W-:Y:S05]  /*3dd0*/  FMUL.FTZ R6, R236, 1.4426950216293334961 ;  /* 0x3fb8aa3bec067820 */ /* 0x004fea0000410000 */
[----:B------:R-:W-:Y:S02]  /*3de0*/  FSEL R6, R6, RZ, P2 ;  /* 0x000000ff06067208 */ /* 0x000fe40001000000 */
[----:B------:R2:W4:Y:S01]  /*3df0*/  MUFU.TANH R149, R5 ;  /* 0x0000000500957308 */ /* 0x0005220000002400 */
[----:B-1----:R-:W-:Y:S04]  /*3e00*/  LEA R9, R239, R222, 0x6 ;  /* 0x000000deef097211 */ /* 0x002fe800078e30ff */
[----:B------:R-:W-:Y:S01]  /*3e10*/  IADD3 R166, R9, -0x1, RZ ;  /* 0xffffffff09a67810 */ /* 0x000fe20007ffe0ff */
[----:B------:R-:W-:Y:S01]  /*3e20*/  FMUL.FTZ R13, R13, UR8 ;  /* 0x000000080d0d7c20 */ /* 0x000fe20008410000 */
[----:B------:R-:W-:Y:S03]  /*3e30*/  IADD3 R168, R9, 0x7, RZ ;  /* 0x0000000709a87810 */ /* 0x000fe60007ffe0ff */
[----:B------:R-:W1:Y:S01]  /*3e40*/  MUFU.TANH R151, R7 ;  /* 0x0000000700977308 */ /* 0x000e620000002400 */
[----:B------:R-:W-:Y:S01]  /*3e50*/  ISETP.GE.AND P6, PT, R166, RZ, PT ;  /* 0x000000ffa600720c */ /* 0x000fe20003fc6270 */
[----:B------:R-:W-:Y:S01]  /*3e60*/  FMUL.FTZ R15, R15, UR8 ;  /* 0x000000080f0f7c20 */ /* 0x000fe20008410000 */
[----:B------:R-:W-:Y:S01]  /*3e70*/  ISETP.GE.AND P2, PT, R168, RZ, PT ;  /* 0x000000ffa800720c */ /* 0x000fe20003f46270 */
[----:B------:R-:W-:Y:S01]  /*3e80*/  FMUL.FTZ R16, R16, UR8 ;  /* 0x0000000810107c20 */ /* 0x000fe20008410000 */
[C---:B------:R-:W-:Y:S01]  /*3e90*/  IADD3 R169, R9.reuse, 0x8, RZ ;  /* 0x0000000809a97810 */ /* 0x040fe20007ffe0ff */
[----:B------:R-:W-:Y:S01]  /*3ea0*/  FMUL.FTZ R12, R12, UR8 ;  /* 0x000000080c0c7c20 */ /* 0x000fe20008410000 */
[----:B---3--:R-:W-:Y:S03]  /*3eb0*/  IADD3 R10, R9, -0x9, RZ ;  /* 0xfffffff7090a7810 */ /* 0x008fe60007ffe0ff */
[----:B------:R3:W-:Y:S01]  /*3ec0*/  MUFU.TANH R152, R8 ;  /* 0x0000000800987308 */ /* 0x0007e20000002400 */
[----:B------:R-:W-:Y:S01]  /*3ed0*/  ISETP.GE.AND P5, PT, R169, RZ, PT ;  /* 0x000000ffa900720c */ /* 0x000fe20003fa6270 */
[----:B------:R-:W-:Y:S01]  /*3ee0*/  FMUL.FTZ R17, R17, UR8 ;  /* 0x0000000811117c20 */ /* 0x000fe20008410000 */
[C---:B------:R-:W-:Y:S01]  /*3ef0*/  IADD3 R165, R9.reuse, -0x8, RZ ;  /* 0xfffffff809a57810 */ /* 0x040fe20007ffe0ff */
[----:B------:R-:W-:Y:S01]  /*3f00*/  FMUL.FTZ R18, R18, UR8 ;  /* 0x0000000812127c20 */ /* 0x000fe20008410000 */
[C---:B--2---:R-:W-:Y:S01]  /*3f10*/  IADD3 R5, R9.reuse, -0x10, RZ ;  /* 0xfffffff009057810 */ /* 0x044fe20007ffe0ff */
[----:B------:R-:W-:Y:S01]  /*3f20*/  FMUL.FTZ R14, R14, UR8 ;  /* 0x000000080e0e7c20 */ /* 0x000fe20008410000 */
[C---:B------:R-:W-:Y:S03]  /*3f30*/  @!P6 IADD3 R166, -R9.reuse, 0x1, RZ ;  /* 0x0000000109a6e810 */ /* 0x040fe60007ffe1ff */
[----:B------:R-:W2:Y:S01]  /*3f40*/  MUFU.TANH R155, R11 ;  /* 0x0000000b009b7308 */ /* 0x000ea20000002400 */
[----:B------:R-:W-:Y:S01]  /*3f50*/  @!P2 IADD3 R168, -R9, -0x7, RZ ;  /* 0xfffffff909a8a810 */ /* 0x000fe20007ffe1ff */
[----:B------:R-:W-:Y:S01]  /*3f60*/  FMUL.FTZ R19, R19, UR8 ;  /* 0x0000000813137c20 */ /* 0x000fe20008410000 */
[----:B------:R-:W-:Y:S02]  /*3f70*/  ISETP.GE.AND P2, PT, R10, RZ, PT ;  /* 0x000000ff0a00720c */ /* 0x000fe40003f46270 */
[----:B------:R-:W-:Y:S02]  /*3f80*/  I2FP.F32.S32 R166, R166 ;  /* 0x000000a600a67245 */ /* 0x000fe40000201400 */
[----:B------:R-:W-:Y:S03]  /*3f90*/  I2FP.F32.S32 R168, R168 ;  /* 0x000000a800a87245 */ /* 0x000fe60000201400 */
[----:B------:R2:W2:Y:S01]  /*3fa0*/  MUFU.TANH R148, R4 ;  /* 0x0000000400947308 */ /* 0x0004a20000002400 */
[C---:B---3--:R-:W-:Y:S01]  /*3fb0*/  IADD3 R8, R9.reuse, -0x11, RZ ;  /* 0xffffffef09087810 */ /* 0x048fe20007ffe0ff */
[-C--:B----4-:R-:W-:Y:S01]  /*3fc0*/  FFMA.FTZ R176, R166, -R235.reuse, R149 ;  /* 0x800000eba6b07223 */ /* 0x090fe20000010095 */
[----:B------:R-:W-:Y:S01]  /*3fd0*/  @!P5 IADD3 R169, -R9, -0x8, RZ ;  /* 0xfffffff809a9d810 */ /* 0x000fe20007ffe1ff */
[----:B-1----:R-:W-:Y:S01]  /*3fe0*/  FFMA.FTZ R168, R168, -R235, R151 ;  /* 0x800000eba8a87223 */ /* 0x002fe20000010097 */
[----:B------:R-:W-:Y:S01]  /*3ff0*/  ISETP.GE.AND P5, PT, R165, RZ, PT ;  /* 0x000000ffa500720c */ /* 0x000fe20003fa6270 */
[----:B------:R-:W-:Y:S01]  /*4000*/  FFMA.FTZ R149, -R149, R149, 1 ;  /* 0x3f80000095957423 */ /* 0x000fe20000010195 */
[----:B------:R-:W-:Y:S03]  /*4010*/  @P0 FSEL R176, R176, -INF , !P4 ;  /* 0xff800000b0b00808 */ /* 0x000fe60006000000 */
[----:B------:R-:W1:Y:S01]  /*4020*/  MUFU.TANH R157, R13 ;  /* 0x0000000d009d7308 */ /* 0x000e620000002400 */
[----:B------:R-:W-:Y:S01]  /*4030*/  @P0 FSEL R168, R168, -INF , !P4 ;  /* 0xff800000a8a80808 */ /* 0x000fe20006000000 */
[----:B--2---:R-:W-:Y:S01]  /*4040*/  FFMA.FTZ R166, R166, -R235, R155 ;  /* 0x800000eba6a67223 */ /* 0x004fe2000001009b */
[----:B------:R-:W-:Y:S01]  /*4050*/  @!P2 IADD3 R10, -R9, 0x9, RZ ;  /* 0x00000009090aa810 */ /* 0x000fe20007ffe1ff */
[--C-:B------:R-:W-:Y:S01]  /*4060*/  FFMA.FTZ R176, R176, UR7, -R6.reuse ;  /* 0x00000007b0b07c23 */ /* 0x100fe20008010806 */
[----:B------:R-:W-:Y:S01]  /*4070*/  ISETP.GE.AND P4, PT, R8, RZ, PT ;  /* 0x000000ff0800720c */ /* 0x000fe20003f86270 */
[----:B------:R-:W-:Y:S01]  /*4080*/  FFMA.FTZ R151, -R151, R151, 1 ;  /* 0x3f80000097977423 */ /* 0x000fe20000010197 */
[----:B------:R-:W-:Y:S03]  /*4090*/  I2FP.F32.S32 R10, R10 ;  /* 0x0000000a000a7245 */ /* 0x000fe60000201400 */
[----:B------:R-:W2:Y:S01]  /*40a0*/  MUFU.TANH R159, R15 ;  /* 0x0000000f009f7308 */ /* 0x000ea20000002400 */
[----:B------:R-:W-:Y:S01]  /*40b0*/  IADD3 R171, R9, -0x18, RZ ;  /* 0xffffffe809ab7810 */ /* 0x000fe20007ffe0ff */
[----:B------:R-:W-:Y:S01]  /*40c0*/  FMUL.FTZ R149, R149, UR8 ;  /* 0x0000000895957c20 */ /* 0x000fe20008410000 */
[----:B------:R-:W-:Y:S01]  /*40d0*/  @P0 ISETP.GE.AND P2, PT, R244, R240, PT ;  /* 0x000000f0f400020c */ /* 0x000fe20003f46270 */
[----:B------:R-:W-:Y:S01]  /*40e0*/  FFMA.FTZ R174, R10, -R235, R153 ;  /* 0x800000eb0aae7223 */ /* 0x000fe20000010099 */
[----:B------:R-:W-:Y:S01]  /*40f0*/  IADD3 R7, R9, -0x19, RZ ;  /* 0xffffffe709077810 */ /* 0x000fe20007ffe0ff */
[----:B------:R-:W-:Y:S01]  /*4100*/  FFMA.FTZ R153, -R153, R153, 1 ;  /* 0x3f80000099997423 */ /* 0x000fe20000010199 */
[----:B------:R-:W-:Y:S03]  /*4110*/  @!P5 IADD3 R165, -R9, 0x8, RZ ;  /* 0x0000000809a5d810 */ /* 0x000fe60007ffe1ff */
[----:B------:R-:W-:Y:S01]  /*4120*/  MUFU.TANH R160, R16 ;  /* 0x0000001000a07308 */ /* 0x000fe20000002400 */
[----:B------:R-:W-:Y:S01]  /*4130*/  ISETP.GE.AND P5, PT, R5, RZ, PT ;  /* 0x000000ff0500720c */ /* 0x000fe20003fa6270 */
[----:B------:R-:W-:Y:S01]  /*4140*/  FMUL.FTZ R153, R153, UR8 ;  /* 0x0000000899997c20 */ /* 0x000fe20008410000 */
[----:B------:R-:W-:Y:S01]  /*4150*/  @!P4 IADD3 R8, -R9, 0x11, RZ ;  /* 0x000000110908c810 */ /* 0x000fe20007ffe1ff */
[----:B------:R-:W-:Y:S01]  /*4160*/  FMUL.FTZ R151, R151, UR8 ;  /* 0x0000000897977c20 */ /* 0x000fe20008410000 */
[----:B------:R-:W-:Y:S01]  /*4170*/  @P0 FSEL R166, R166, -INF , !P2 ;  /* 0xff800000a6a60808 */ /* 0x000fe20005000000 */
[----:B------:R-:W-:Y:S01]  /*4180*/  FFMA.FTZ R155, -R155, R155, 1 ;  /* 0x3f8000009b9b7423 */ /* 0x000fe2000001019b */
[----:B------:R-:W-:Y:S03]  /*4190*/  ISETP.GE.AND P4, PT, R171, RZ, PT ;  /* 0x000000ffab00720c */ /* 0x000fe60003f86270 */
[----:B------:R-:W3:Y:S01]  /*41a0*/  MUFU.TANH R156, R12 ;  /* 0x0000000c009c7308 */ /* 0x000ee20000002400 */
[----:B------:R-:W-:Y:S01]  /*41b0*/  @P0 FSEL R174, R174, -INF , !P2 ;  /* 0xff800000aeae0808 */ /* 0x000fe20005000000 */
[----:B------:R-:W-:Y:S01]  /*41c0*/  FMUL.FTZ R155, R155, UR8 ;  /* 0x000000089b9b7c20 */ /* 0x000fe20008410000 */
[----:B------:R-:W-:Y:S02]  /*41d0*/  ISETP.GE.AND P2, PT, R7, RZ, PT ;  /* 0x000000ff0700720c */ /* 0x000fe40003f46270 */
[----:B------:R-:W-:Y:S01]  /*41e0*/  IABS R4, R9 ;  /* 0x0000000900047213 */ /* 0x000fe20000000000 */
[----:B------:R-:W-:Y:S01]  /*41f0*/  FFMA.FTZ R174, R174, UR7, -R6 ;  /* 0x00000007aeae7c23 */ /* 0x000fe20008010806 */
[----:B------:R-:W-:Y:S03]  /*4200*/  I2FP.F32.S32 R165, R165 ;  /* 0x000000a500a57245 */ /* 0x000fe60000201400 */
[----:B------:R-:W-:Y:S01]  /*4210*/  MUFU.TANH R180, R17 ;  /* 0x0000001100b47308 */ /* 0x000fe20000002400 */
[----:B------:R-:W-:Y:S01]  /*4220*/  I2FP.F32.S32 R167, R4 ;  /* 0x0000000400a77245 */ /* 0x000fe20000201400 */
[----:B------:R-:W-:Y:S01]  /*4230*/  FMUL.FTZ R4, R237, 1.4426950216293334961 ;  /* 0x3fb8aa3bed047820 */ /* 0x000fe20000410000 */
[----:B------:R-:W-:Y:S01]  /*4240*/  I2FP.F32.S32 R8, R8 ;  /* 0x0000000800087245 */ /* 0x000fe20000201400 */
[----:B------:R-:W-:Y:S01]  /*4250*/  FFMA.FTZ R175, R165, -R235, R152 ;  /* 0x800000eba5af7223 */ /* 0x000fe20000010098 */
[----:B------:R-:W-:Y:S01]  /*4260*/  I2FP.F32.S32 R169, R169 ;  /* 0x000000a900a97245 */ /* 0x000fe20000201400 */
[CC--:B------:R-:W-:Y:S01]  /*4270*/  FFMA.FTZ R177, R167.reuse, -R235.reuse, R148 ;  /* 0x800000eba7b17223 */ /* 0x0c0fe20000010094 */
[----:B------:R-:W-:Y:S03]  /*4280*/  FSEL R4, R4, RZ, P1 ;  /* 0x000000ff04047208 */ /* 0x000fe60000800000 */
[----:B------:R-:W4:Y:S01]  /*4290*/  MUFU.TANH R179, R18 ;  /* 0x0000001200b37308 */ /* 0x000f220000002400 */
[-C--:B------:R-:W-:Y:S01]  /*42a0*/  FFMA.FTZ R167, R167, -R235.reuse, R154 ;  /* 0x800000eba7a77223 */ /* 0x080fe2000001009a */
[C---:B------:R-:W-:Y:S01]  /*42b0*/  @!P5 IADD3 R5, -R9.reuse, 0x10, RZ ;  /* 0x000000100905d810 */ /* 0x040fe20007ffe1ff */
[-C--:B-1----:R-:W-:Y:S01]  /*42c0*/  FFMA.FTZ R172, R8, -R235.reuse, R157 ;  /* 0x800000eb08ac7223 */ /* 0x082fe2000001009d */
[----:B------:R-:W-:Y:S01]  /*42d0*/  @!P4 IADD3 R171, -R9, 0x18, RZ ;  /* 0x0000001809abc810 */ /* 0x000fe20007ffe1ff */
[-C--:B------:R-:W-:Y:S01]  /*42e0*/  FFMA.FTZ R169, R169, -R235.reuse, R150 ;  /* 0x800000eba9a97223 */ /* 0x080fe20000010096 */
[----:B------:R-:W-:Y:S01]  /*42f0*/  @P0 ISETP.GE.AND P1, PT, R243, R240, PT ;  /* 0x000000f0f300020c */ /* 0x000fe20003f26270 */
[--C-:B------:R-:W-:Y:S03]  /*4300*/  FFMA.FTZ R168, R168, UR7, -R4.reuse ;  /* 0x00000007a8a87c23 */ /* 0x100fe60008010804 */
[----:B------:R-:W1:Y:S01]  /*4310*/  MUFU.TANH R158, R14 ;  /* 0x0000000e009e7308 */ /* 0x000e620000002400 */
[----:B------:R-:W-:Y:S01]  /*4320*/  @!P2 IADD3 R7, -R9, 0x19, RZ ;  /* 0x000000190907a810 */ /* 0x000fe20007ffe1ff */
[----:B--2---:R-:W-:Y:S01]  /*4330*/  FFMA.FTZ R9, R10, -R235, R159 ;  /* 0x800000eb0a097223 */ /* 0x004fe2000001009f */
[----:B------:R-:W-:Y:S01]  /*4340*/  @P0 FSEL R175, R175, -INF , !P1 ;  /* 0xff800000afaf0808 */ /* 0x000fe20004800000 */
[----:B------:R-:W-:Y:S01]  /*4350*/  FFMA.FTZ R166, R166, UR7, -R4 ;  /* 0x00000007a6a67c23 */ /* 0x000fe20008010804 */
[----:B------:R-:W-:Y:S01]  /*4360*/  @P0 FSEL R167, R167, -INF , !P1 ;  /* 0xff800000a7a70808 */ /* 0x000fe20004800000 */
[----:B------:R-:W-:Y:S01]  /*4370*/  FFMA.FTZ R148, -R148, R148, 1 ;  /* 0x3f80000094947423 */ /* 0x000fe20000010194 */
[----:B------:R-:W-:Y:S03]  /*4380*/  I2FP.F32.S32 R5, R5 ;  /* 0x0000000500057245 */ /* 0x000fe60000201400 */
[----:B------:R-:W2:Y:S01]  /*4390*/  MUFU.TANH R178, R19 ;  /* 0x0000001300b27308 */ /* 0x000ea20000002400 */
[----:B------:R-:W-:Y:S01]  /*43a0*/  I2FP.F32.S32 R171, R171 ;  /* 0x000000ab00ab7245 */ /* 0x000fe20000201400 */
[----:B------:R-:W-:Y:S01]  /*43b0*/  FFMA.FTZ R175, R175, UR7, -R6 ;  /* 0x00000007afaf7c23 */ /* 0x000fe20008010806 */
[-C--:B------:R-:W-:Y:S01]  /*43c0*/  @P0 ISETP.GE.AND P1, PT, R231, R240.reuse, PT ;  /* 0x000000f0e700020c */ /* 0x080fe20003f26270 */
[----:B---3--:R-:W-:Y:S01]  /*43d0*/  FFMA.FTZ R173, R5, -R235, R156 ;  /* 0x800000eb05ad7223 */ /* 0x008fe2000001009c */
[----:B------:R-:W-:Y:S01]  /*43e0*/  I2FP.F32.S32 R7, R7 ;  /* 0x0000000700077245 */ /* 0x000fe20000201400 */
[-C--:B------:R-:W-:Y:S01]  /*43f0*/  FFMA.FTZ R171, R171, -R235.reuse, R160 ;  /* 0x800000ebabab7223 */ /* 0x080fe200000100a0 */
[----:B------:R-:W-:Y:S01]  /*4400*/  @P0 FSEL R9, R9, -INF , !P1 ;  /* 0xff80000009090808 */ /* 0x000fe20004800000 */
[-C--:B----4-:R-:W-:Y:S01]  /*4410*/  FFMA.FTZ R5, R5, -R235.reuse, R179 ;  /* 0x800000eb05057223 */ /* 0x090fe200000100b3 */
[----:B------:R-:W-:Y:S01]  /*4420*/  @P0 FSEL R172, R172, -INF , !P1 ;  /* 0xff800000acac0808 */ /* 0x000fe20004800000 */
[-C--:B------:R-:W-:Y:S01]  /*4430*/  FFMA.FTZ R7, R7, -R235.reuse, R180 ;  /* 0x800000eb07077223 */ /* 0x080fe200000100b4 */
[----:B------:R-:W-:Y:S01]  /*4440*/  @P0 FSEL R169, R169, -INF , !P3 ;  /* 0xff800000a9a90808 */ /* 0x000fe20005800000 */
[-C--:B-1----:R-:W-:Y:S01]  /*4450*/  FFMA.FTZ R165, R165, -R235.reuse, R158 ;  /* 0x800000eba5a57223 */ /* 0x082fe2000001009e */
[----:B------:R-:W-:Y:S01]  /*4460*/  @P0 FSEL R177, R177, -INF , !P3 ;  /* 0xff800000b1b10808 */ /* 0x000fe20005800000 */
[----:B------:R-:W-:Y:S01]  /*4470*/  FFMA.FTZ R172, R172, UR7, -R6 ;  /* 0x00000007acac7c23 */ /* 0x000fe20008010806 */
[-C--:B------:R-:W-:Y:S01]  /*4480*/  @P0 ISETP.GE.AND P1, PT, R232, R240.reuse, PT ;  /* 0x000000f0e800020c */ /* 0x080fe20003f26270 */
[----:B------:R-:W-:Y:S01]  /*4490*/  FFMA.FTZ R169, R169, UR7, -R4 ;  /* 0x00000007a9a97c23 */ /* 0x000fe20008010804 */
[-C--:B------:R-:W-:Y:S01]  /*44a0*/  @P0 ISETP.GE.AND P3, PT, R230, R240.reuse, PT ;  /* 0x000000f0e600020c */ /* 0x080fe20003f66270 */
[----:B--2---:R-:W-:Y:S01]  /*44b0*/  FFMA.FTZ R8, R8, -R235, R178 ;  /* 0x800000eb08087223 */ /* 0x004fe200000100b2 */
[----:B------:R-:W-:Y:S01]  /*44c0*/  @P0 ISETP.GE.AND P2, PT, R233, R240, PT ;  /* 0x000000f0e900020c */ /* 0x000fe20003f46270 */
[----:B------:R-:W-:Y:S01]  /*44d0*/  FFMA.FTZ R177, R177, UR7, -R6 ;  /* 0x00000007b1b17c23 */ /* 0x000fe20008010806 */
[----:B------:R-:W-:Y:S01]  /*44e0*/  @P0 FSEL R171, R171, -INF , !P1 ;  /* 0xff800000abab0808 */ /* 0x000fe20004800000 */
[--C-:B------:R-:W-:Y:S01]  /*44f0*/  FFMA.FTZ R167, R167, UR7, -R4.reuse ;  /* 0x00000007a7a77c23 */ /* 0x100fe20008010804 */
[----:B------:R-:W-:Y:S01]  /*4500*/  @P0 FSEL R173, R173, -INF , !P3 ;  /* 0xff800000adad0808 */ /* 0x000fe20005800000 */
[----:B------:R-:W-:Y:S01]  /*4510*/  FFMA.FTZ R164, R9, UR7, -R4 ;  /* 0x0000000709a47c23 */ /* 0x000fe20008010804 */
[----:B------:R-:W-:Y:S01]  /*4520*/  @P0 FSEL R7, R7, -INF , !P2 ;  /* 0xff80000007070808 */ /* 0x000fe20005000000 */
[--C-:B------:R-:W-:Y:S01]  /*4530*/  FFMA.FTZ R171, R171, UR7, -R6.reuse ;  /* 0x00000007abab7c23 */ /* 0x100fe20008010806 */
[----:B------:R-:W-:Y:S01]  /*4540*/  @P0 FSEL R5, R5, -INF , !P1 ;  /* 0xff80000005050808 */ /* 0x000fe20004800000 */
[--C-:B------:R-:W-:Y:S01]  /*4550*/  FFMA.FTZ R173, R173, UR7, -R6.reuse ;  /* 0x00000007adad7c23 */ /* 0x100fe20008010806 */
[----:B------:R-:W-:Y:S01]  /*4560*/  @P0 FSEL R165, R165, -INF , !P3 ;  /* 0xff800000a5a50808 */ /* 0x000fe20005800000 */
[----:B------:R-:W-:Y:S01]  /*4570*/  FFMA.FTZ R6, R7, UR7, -R6 ;  /* 0x0000000707067c23 */ /* 0x000fe20008010806 */
[----:B------:R-:W-:Y:S01]  /*4580*/  @P0 FSEL R8, R8, -INF , !P2 ;  /* 0xff80000008080808 */ /* 0x000fe20005000000 */
[--C-:B------:R-:W-:Y:S01]  /*4590*/  FFMA.FTZ R163, R5, UR7, -R4.reuse ;  /* 0x0000000705a37c23 */ /* 0x100fe20008010804 */
[----:B------:R-:W-:Y:S01]  /*45a0*/  MUFU.EX2 R177, R177 ;  /* 0x000000b100b17308 */ /* 0x000fe20000000800 */
[--C-:B------:R-:W-:Y:S01]  /*45b0*/  FFMA.FTZ R165, R165, UR7, -R4.reuse ;  /* 0x00000007a5a57c23 */ /* 0x100fe20008010804 */
[----:B------:R-:W-:Y:S01]  /*45c0*/  IADD3 R92, P1, R229, R226, RZ ;  /* 0x000000e2e55c7210 */ /* 0x000fe20007f3e0ff */
[----:B------:R-:W-:Y:S01]  /*45d0*/  FFMA.FTZ R4, R8, UR7, -R4 ;  /* 0x0000000708047c23 */ /* 0x000fe20008010804 */
[----:B------:R-:W-:Y:S01]  /*45e0*/  FFMA.FTZ R152, -R152, R152, 1 ;  /* 0x3f80000098987423 */ /* 0x000fe20000010198 */
[----:B------:R-:W-:Y:S01]  /*45f0*/  ISETP.GE.AND P5, PT, R239, 0x1, PT ;  /* 0x00000001ef00780c */ /* 0x000fe20003fa6270 */
[----:B------:R-:W-:Y:S01]  /*4600*/  FFMA.FTZ R156, -R156, R156, 1 ;  /* 0x3f8000009c9c7423 */ /* 0x000fe2000001019c */
[----:B------:R-:W-:Y:S03]  /*4610*/  IADD3.X R93, R212, R225, RZ, P1, !PT ;  /* 0x000000e1d45d7210 */ /* 0x000fe60000ffe4ff */
[----:B------:R-:W1:Y:S01]  /*4620*/  MUFU.EX2 R176, R176 ;  /* 0x000000b000b07308 */ /* 0x000e620000000800 */
[----:B------:R-:W-:Y:S01]  /*4630*/  FFMA.FTZ R157, -R157, R157, 1 ;  /* 0x3f8000009d9d7423 */ /* 0x000fe2000001019d */
[----:B------:R-:W-:Y:S01]  /*4640*/  FFMA.FTZ R160, -R160, R160, 1 ;  /* 0x3f800000a0a07423 */ /* 0x000fe200000101a0 */
[----:B------:R-:W-:Y:S01]  /*4650*/  FFMA.FTZ R180, -R180, R180, 1 ;  /* 0x3f800000b4b47423 */ /* 0x000fe200000101b4 */
[----:B------:R-:W2:Y:S01]  /*4660*/  LDG.E R161, desc[UR14][R92.64] ;  /* 0x0000000e5ca17981 */ /* 0x000ea2000c1e1900 */
[----:B------:R-:W-:Y:S01]  /*4670*/  FFMA.FTZ R150, -R150, R150, 1 ;  /* 0x3f80000096967423 */ /* 0x000fe20000010196 */
[----:B------:R-:W-:Y:S01]  /*4680*/  FMUL.FTZ R148, R148, UR8 ;  /* 0x0000000894947c20 */ /* 0x000fe20008410000 */
[----:B------:R-:W-:Y:S03]  /*4690*/  FMUL.FTZ R152, R152, UR8 ;  /* 0x0000000898987c20 */ /* 0x000fe60008410000 */
[----:B------:R-:W-:Y:S01]  /*46a0*/  MUFU.EX2 R169, R169 ;  /* 0x000000a900a97308 */ /* 0x000fe20000000800 */
[----:B------:R3:W4:Y:S01]  /*46b0*/  LDG.E R181, desc[UR14][R92.64+0x20] ;  /* 0x0000200e5cb57981 */ /* 0x000722000c1e1900 */
[----:B------:R-:W-:Y:S01]  /*46c0*/  FMUL.FTZ R156, R156, UR8 ;  /* 0x000000089c9c7c20 */ /* 0x000fe20008410000 */
[----:B------:R-:W-:Y:S01]  /*46d0*/  FMUL.FTZ R157, R157, UR8 ;  /* 0x000000089d9d7c20 */ /* 0x000fe20008410000 */
[----:B------:R-:W-:Y:S01]  /*46e0*/  FMUL.FTZ R160, R160, UR8 ;  /* 0x00000008a0a07c20 */ /* 0x000fe20008410000 */
[----:B------:R-:W-:Y:S01]  /*46f0*/  FMUL.FTZ R180, R180, UR8 ;  /* 0x00000008b4b47c20 */ /* 0x000fe20008410000 */
[----:B------:R-:W-:Y:S01]  /*4700*/  FMUL.FTZ R150, R150, UR8 ;  /* 0x0000000896967c20 */ /* 0x000fe20008410000 */
[----:B------:R-:W-:Y:S03]  /*4710*/  FFMA.FTZ R154, -R154, R154, 1 ;  /* 0x3f8000009a9a7423 */ /* 0x000fe6000001019a */
[----:B------:R-:W3:Y:S01]  /*4720*/  MUFU.EX2 R168, R168 ;  /* 0x000000a800a87308 */ /* 0x000ee20000000800 */
[----:B-1----:R-:W-:Y:S01]  /*4730*/  F2FP.F16.F32.PACK_AB R7, R176, R177 ;  /* 0x000000b1b007723e */ /* 0x002fe200000000ff */
[----:B------:R-:W-:Y:S01]  /*4740*/  FFMA.FTZ R158, -R158, R158, 1 ;  /* 0x3f8000009e9e7423 */ /* 0x000fe2000001019e */
[----:B------:R-:W-:Y:S01]  /*4750*/  FFMA.FTZ R159, -R159, R159, 1 ;  /* 0x3f8000009f9f7423 */ /* 0x000fe2000001019f */
[----:B------:R-:W-:Y:S01]  /*4760*/  FFMA.FTZ R179, -R179, R179, 1 ;  /* 0x3f800000b3b37423 */ /* 0x000fe200000101b3 */
[----:B------:R-:W-:Y:S01]  /*4770*/  FFMA.FTZ R178, -R178, R178, 1 ;  /* 0x3f800000b2b27423 */ /* 0x000fe200000101b2 */
[----:B------:R1:W-:Y:S01]  /*4780*/  STS [R217+0x20000], R7 ;  /* 0x02000007d9007388 */ /* 0x0003e20000000800 */
[----:B------:R-:W-:Y:S03]  /*4790*/  FMUL.FTZ R154, R154, UR8 ;  /* 0x000000089a9a7c20 */ /* 0x000fe60008410000 */
[----:B------:R3:W-:Y:S01]  /*47a0*/  MUFU.EX2 R170, R6 ;  /* 0x0000000600aa7308 */ /* 0x0007e20000000800 */
[----:B------:R-:W-:Y:S01]  /*47b0*/  FMUL.FTZ R158, R158, UR8 ;  /* 0x000000089e9e7c20 */ /* 0x000fe20008410000 */
[----:B------:R-:W-:Y:S01]  /*47c0*/  FMUL.FTZ R159, R159, UR8 ;  /* 0x000000089f9f7c20 */ /* 0x000fe20008410000 */
[----:B------:R-:W-:Y:S01]  /*47d0*/  FMUL.FTZ R179, R179, UR8 ;  /* 0x00000008b3b37c20 */ /* 0x000fe20008410000 */
[----:B------:R-:W-:Y:S06]  /*47e0*/  FMUL.FTZ R178, R178, UR8 ;  /* 0x00000008b2b27c20 */ /* 0x000fec0008410000 */
        /* <DEDUP_REMOVED lines=17> */
[----:B------:R-:W1:Y:S10]  /*4900*/  MUFU.EX2 R171, R171 ;  /* 0x000000ab00ab7308 */ /* 0x000e740000000800 */
[----:B------:R-:W1:Y:S01]  /*4910*/  MUFU.EX2 R163, R163 ;  /* 0x000000a300a37308 */ /* 0x000e620000000800 */
[----:B---3--:R-:W-:Y:S05]  /*4920*/  F2FP.F16.F32.PACK_AB R6, R164, R165 ;  /* 0x000000a5a406723e */ /* 0x008fea00000000ff */
[----:B------:R-:W-:Y:S01]  /*4930*/  STS [R219+0x20400], R6 ;  /* 0x02040006db007388 */ /* 0x000fe20000000800 */
[----:B-1----:R-:W-:Y:S05]  /*4940*/  F2FP.F16.F32.PACK_AB R5, R170, R171 ;  /* 0x000000abaa05723e */ /* 0x002fea00000000ff */
[----:B------:R-:W-:Y:S01]  /*4950*/  STS [R224+0x20000], R5 ;  /* 0x02000005e0007388 */ /* 0x000fe20000000800 */
[----:B------:R-:W-:Y:S05]  /*4960*/  F2FP.F16.F32.PACK_AB R4, R162, R163 ;  /* 0x000000a3a204723e */ /* 0x000fea00000000ff */
        /* <DEDUP_REMOVED lines=20> */
[----:B------:R-:W2:Y:S05]  /*4ab0*/  LDSM.16.M88.4 R72, [R191+0x6800] ;  /* 0x00680000bf48783b */ /* 0x000eaa0000000200 */
[C---:B------:R-:W-:Y:S01]  /*4ac0*/  HMMA.16816.F32 R4, R84.reuse, R88, R4 ;  /* 0x000000585404723c */ /* 0x040fe20000001804 */
[----:B------:R-:W-:Y:S05]  /*4ad0*/  LDSM.16.M88.4 R80, [R99+0xe000] ;  /* 0x00e000006350783b */ /* 0x000fea0000000200 */
[C---:B------:R-:W-:Y:S01]  /*4ae0*/  HMMA.16816.F32 R8, R84.reuse, R90, R8 ;  /* 0x0000005a5408723c */ /* 0x040fe20000001808 */
[----:B------:R-:W4:Y:S05]  /*4af0*/  LDSM.16.M88.4 R88, [R194+UR5+0x1a000] ;  /* 0x01a00005c258783b */ /* 0x000f2a0008000200 */
[C---:B-1----:R-:W-:Y:S06]  /*4b00*/  HMMA.16816.F32 R12, R84.reuse, R68, R12 ;  /* 0x00000044540c723c */ /* 0x042fec000000180c */
[----:B------:R-:W-:Y:S01]  /*4b10*/  HMMA.16816.F32 R16, R84, R70, R16 ;  /* 0x000000465410723c */ /* 0x000fe20000001810 */
[----:B------:R-:W1:Y:S05]  /*4b20*/  LDSM.16.M88.4 R68, [R194+UR5+0x1a800] ;  /* 0x01a80005c244783b */ /* 0x000e6a0008000200 */
[C---:B---3--:R-:W-:Y:S01]  /*4b30*/  HMMA.16816.F32 R4, R76.reuse, R92, R4 ;  /* 0x0000005c4c04723c */ /* 0x048fe20000001804 */
[----:B------:R-:W-:Y:S05]  /*4b40*/  LDSM.16.M88.4 R84, [R98+0xe000] ;  /* 0x00e000006254783b */ /* 0x000fea0000000200 */
[C---:B------:R-:W-:Y:S01]  /*4b50*/  HMMA.16816.F32 R8, R76.reuse, R94, R8 ;  /* 0x0000005e4c08723c */ /* 0x040fe20000001808 */
[----:B------:R-:W3:Y:S05]  /*4b60*/  LDSM.16.M88.4 R92, [R193+0x8000] ;  /* 0x00800000c15c783b */ /* 0x000eea0000000200 */
[C---:B--2---:R-:W-:Y:S06]  /*4b70*/  HMMA.16816.F32 R12, R76.reuse, R72, R12 ;  /* 0x000000484c0c723c */ /* 0x044fec000000180c */
[----:B------:R-:W-:Y:S01]  /*4b80*/  HMMA.16816.F32 R16, R76, R74, R16 ;  /* 0x0000004a4c10723c */ /* 0x000fe20000001810 */
[----:B------:R-:W2:Y:S05]  /*4b90*/  LDSM.16.M88.4 R72, [R193+0x8800] ;  /* 0x00880000c148783b */ /* 0x000eaa0000000200 */
[C---:B----4-:R-:W-:Y:S01]  /*4ba0*/  HMMA.16816.F32 R4, R80.reuse, R88, R4 ;  /* 0x000000585004723c */ /* 0x050fe20000001804 */
[----:B------:R-:W-:Y:S05]  /*4bb0*/  LDSM.16.M88.4 R76, [R97+0xe000] ;  /* 0x00e00000614c783b */ /* 0x000fea0000000200 */
[C---:B------:R-:W-:Y:S01]  /*4bc0*/  HMMA.16816.F32 R8, R80.reuse, R90, R8 ;  /* 0x0000005a5008723c */ /* 0x040fe20000001808 */
[----:B------:R-:W4:Y:S05]  /*4bd0*/  LDSM.16.M88.4 R88, [R192+0x8000] ;  /* 0x00800000c058783b */ /* 0x000f2a0000000200 */
[C---:B-1----:R-:W-:Y:S06]  /*4be0*/  HMMA.16816.F32 R12, R80.reuse, R68, R12 ;  /* 0x00000044500c723c */ /* 0x042fec000000180c */
[----:B------:R-:W-:Y:S01]  /*4bf0*/  HMMA.16816.F32 R16, R80, R70, R16 ;  /* 0x000000465010723c */ /* 0x000fe20000001810 */
[----:B------:R-:W1:Y:S05]  /*4c00*/  LDSM.16.M88.4 R68, [R192+0x8800] ;  /* 0x00880000c044783b */ /* 0x000e6a0000000200 */
        /* <DEDUP_REMOVED lines=35> */
[C---:B----4-:R-:W-:Y:S06]  /*4e40*/  HMMA.16816.F32 R4, R80.reuse, R88, R4 ;  /* 0x000000585004723c */ /* 0x050fec0000001804 */
[C---:B------:R-:W-:Y:S06]  /*4e50*/  HMMA.16816.F32 R8, R80.reuse, R90, R8 ;  /* 0x0000005a5008723c */ /* 0x040fec0000001808 */
[C---:B-1----:R-:W-:Y:S06]  /*4e60*/  HMMA.16816.F32 R12, R80.reuse, R68, R12 ;  /* 0x00000044500c723c */ /* 0x042fec000000180c */
[----:B------:R-:W-:Y:S06]  /*4e70*/  HMMA.16816.F32 R16, R80, R70, R16 ;  /* 0x000000465010723c */ /* 0x000fec0000001810 */
[C---:B---3--:R-:W-:Y:S06]  /*4e80*/  HMMA.16816.F32 R4, R84.reuse, R92, R4 ;  /* 0x0000005c5404723c */ /* 0x048fec0000001804 */
[C---:B------:R-:W-:Y:S06]  /*4e90*/  HMMA.16816.F32 R8, R84.reuse, R94, R8 ;  /* 0x0000005e5408723c */ /* 0x040fec0000001808 */
[C---:B--2---:R-:W-:Y:S06]  /*4ea0*/  HMMA.16816.F32 R12, R84.reuse, R72, R12 ;  /* 0x00000048540c723c */ /* 0x044fec000000180c */
        /* <DEDUP_REMOVED lines=130> */
.L_x_1372:
        /* <DEDUP_REMOVED lines=139> */
.L_x_1373:
        /* <DEDUP_REMOVED lines=487> */
.L_x_1375:
        /* <DEDUP_REMOVED lines=14> */
.L_x_1376:
        /* <DEDUP_REMOVED lines=52> */
.L_x_1378:
[----:B------:R-:W-:Y:S05]  /*8210*/  BSYNC B0 ;  /* 0x0000000000007941 */ /* 0x000fea0003800000 */
.L_x_1377:
        /* <DEDUP_REMOVED lines=20> */
.L_x_1380:
[----:B------:R-:W-:Y:S05]  /*8360*/  BSYNC B0 ;  /* 0x0000000000007941 */ /* 0x000fea0003800000 */
.L_x_1379:
        /* <DEDUP_REMOVED lines=28> */
.L_x_1382:
[----:B------:R-:W-:Y:S05]  /*8530*/  BSYNC B0 ;  /* 0x0000000000007941 */ /* 0x000fea0003800000 */
.L_x_1381:
        /* <DEDUP_REMOVED lines=21> */
.L_x_1353:
        /* <DEDUP_REMOVED lines=28> */
.L_x_1384:
        /* <DEDUP_REMOVED lines=12> */
.L_x_1385:
        /* <DEDUP_REMOVED lines=32> */
.L_x_1387:
[----:B------:R-:W-:Y:S05]  /*8b10*/  BSYNC B0 ;  /* 0x0000000000007941 */ /* 0x000fea0003800000 */
.L_x_1386:
        /* <DEDUP_REMOVED lines=19> */
.L_x_1389:
[----:B------:R-:W-:Y:S05]  /*8c50*/  BSYNC B0 ;  /* 0x0000000000007941 */ /* 0x000fea0003800000 */
.L_x_1388:
        /* <DEDUP_REMOVED lines=28> */
.L_x_1391:
[----:B------:R-:W-:Y:S05]  /*8e20*/  BSYNC B0 ;  /* 0x0000000000007941 */ /* 0x000fea0003800000 */
.L_x_1390:
        /* <DEDUP_REMOVED lines=19> */
.L_x_1383:
[----:B------:R-:W-:Y:S05]  /*8f60*/  BSYNC B1 ;  /* 0x0000000000017941 */ /* 0x000fea0003800000 */
.L_x_1348:
[----:B-1-34-:R-:W1:Y:S02]  /*8f70*/  LDC R2, c[0x0][0xc] ;  /* 0x00000300ff027b82 */ /* 0x01ae640000000800 */
[----:B-1----:R-:W-:-:S04]  /*8f80*/  IADD3 R211, R2, R211, RZ ;  /* 0x000000d302d37210 */ /* 0x002fc80007ffe0ff */
[----:B------:R-:W-:-:S13]  /*8f90*/  ISETP.GE.AND P0, PT, R211, UR12, PT ;  /* 0x0000000cd3007c0c */ /* 0x000fda000bf06270 */
[----:B------:R-:W-:Y:S05]  /*8fa0*/  @P0 BRA `(.L_x_1392) ;  /* 0x0000000000040947 */ /* 0x000fea0003800000 */
[----:B------:R-:W-:Y:S05]  /*8fb0*/  BRA `(.L_x_1393) ;  /* 0xffffff7800587947 */ /* 0x000fea000383ffff */
.L_x_1392:
[----:B------:R-:W-:Y:S05]  /*8fc0*/  EXIT ;  /* 0x000000000000794d */ /* 0x000fea0003800000 */
.L_x_1394:
        /* <DEDUP_REMOVED lines=11> */
.L_x_1617:


//--------------------- .text._ZN5flash44flash_bwd_dq_dk_dv_loop_seqk_parallel_kernelI23Flash_bwd_kernel_traitsILi192ELi64ELi64ELi8ELi4ELi2ELi2ELb0ELb0EN7cutlass6half_tE19Flash_kernel_traitsILi192ELi64ELi64ELi8ES3_EELb1ELb0ELb1ELb0ELb0ELb1ELb0EEEvNS_16Flash_bwd_paramsE --------------------------
	.section	.text._ZN5flash44flash_bwd_dq_dk_dv_loop_seqk_parallel_kernelI23Flash_bwd_kernel_traitsILi192ELi64ELi64ELi8ELi4ELi2ELi2ELb0ELb0EN7cutlass6half_tE19Flash_kernel_traitsILi192ELi64ELi64ELi8ES3_EELb1ELb0ELb1ELb0ELb0ELb1ELb0EEEvNS_16Flash_bwd_paramsE,"ax",@progbits
	.align	128
        .global         _ZN5flash44flash_bwd_dq_dk_dv_loop_seqk_parallel_kernelI23Flash_bwd_kernel_traitsILi192ELi64ELi64ELi8ELi4ELi2ELi2ELb0ELb0EN7cutlass6half_tE19Flash_kernel_traitsILi192ELi64ELi64ELi8ES3_EELb1ELb0ELb1ELb0ELb0ELb1ELb0EEEvNS_16Flash_bwd_paramsE
        .type           _ZN5flash44flash_bwd_dq_dk_dv_loop_seqk_parallel_kernelI23Flash_bwd_kernel_traitsILi192ELi64ELi64ELi8ELi4ELi2ELi2ELb0ELb0EN7cutlass6half_tE19Flash_kernel_traitsILi192ELi64ELi64ELi8ES3_EELb1ELb0ELb1ELb0ELb0ELb1ELb0EEEvNS_16Flash_bwd_paramsE,@function
        .size           _ZN5flash44flash_bwd_dq_dk_dv_loop_seqk_parallel_kernelI23Flash_bwd_kernel_traitsILi192ELi64ELi64ELi8ELi4ELi2ELi2ELb0ELb0EN7cutlass6half_tE19Flash_kernel_traitsILi192ELi64ELi64ELi8ES3_EELb1ELb0ELb1ELb0ELb0ELb1ELb0EEEvNS_16Flash_bwd_paramsE,(.L_x_1618 - _ZN5flash44flash_bwd_dq_dk_dv_loop_seqk_parallel_kernelI23Flash_bwd_kernel_traitsILi192ELi64ELi64ELi8ELi4ELi2ELi2ELb0ELb0EN7cutlass6half_tE19Flash_kernel_traitsILi192ELi64ELi64ELi8ES3_EELb1ELb0ELb1ELb0ELb0ELb1ELb0EEEvNS_16Flash_bwd_paramsE)
        .other          _ZN5flash44flash_bwd_dq_dk_dv_loop_seqk_parallel_kernelI23Flash_bwd_kernel_traitsILi192ELi64ELi64ELi8ELi4ELi2ELi2ELb0ELb0EN7cutlass6half_tE19Flash_kernel_traitsILi192ELi64ELi64ELi8ES3_EELb1ELb0ELb1ELb0ELb0ELb1ELb0EEEvNS_16Flash_bwd_paramsE,@"STO_CUDA_ENTRY STV_DEFAULT"
_ZN5flash44flash_bwd_dq_dk_dv_loop_seqk_parallel_kernelI23Flash_bwd_kernel_traitsILi192ELi64ELi64ELi8ELi4ELi2ELi2ELb0ELb0EN7cutlass6half_tE19Flash_kernel_traitsILi192ELi64ELi64ELi8ES3_EELb1ELb0ELb1ELb0ELb0ELb1ELb0EEEvNS_16Flash_bwd_paramsE:
.text._ZN5flash44flash_bwd_dq_dk_dv_loop_seqk_parallel_kernelI23Flash_bwd_kernel_traitsILi192ELi64ELi64ELi8ELi4ELi2ELi2ELb0ELb0EN7cutlass6half_tE19Flash_kernel_traitsILi192ELi64ELi64ELi8ES3_EELb1ELb0ELb1ELb0ELb0ELb1ELb0EEEvNS_16Flash_bwd_paramsE:
        /* <DEDUP_REMOVED lines=42> */
[----:B------:R-:W-:-:S02]  /*02a0*/  LEA.HI R2, R2, R7, RZ, 0x1 ;  /* 0x0000000702027211 */ /* 0x000fc400078f08ff */
[----:B------:R-:W-:Y:S02]  /*02b0*/  SHF.R.S32.HI R207, RZ, 0x1f, R3 ;  /* 0x0000001fffcf7819 */ /* 0x000fe40000011403 */
[----:B------:R-:W-:Y:S02]  /*02c0*/  LEA.HI R219, R219, R0, RZ, 0x3 ;  /* 0x00000000dbdb7211 */ /* 0x000fe400078f18ff */
[----:B------:R-:W-:Y:S02]  /*02d0*/  LOP3.LUT R2, R2, 0xfffffffe, RZ, 0xc0, !PT ;  /* 0xfffffffe02027812 */ /* 0x000fe400078ec0ff */
[----:B------:R-:W-:Y:S02]  /*02e0*/  SHF.R.S32.HI R210, RZ, 0x3, R5 ;  /* 0x00000003ffd27819 */ /* 0x000fe40000011405 */
[-C--:B------:R-:W-:Y:S01]  /*02f0*/  LEA.HI R207, R207, R6.reuse, RZ, 0x2 ;  /* 0x00000006cfcf7211 */ /* 0x080fe200078f10ff */
[----:B------:R-:W-:Y:S01]  /*0300*/  IMAD.IADD R2, R7, 0x1, -R2 ;  /* 0x0000000107027824 */ /* 0x000fe200078e0a02 */
[----:B------:R-:W-:Y:S01]  /*0310*/  LEA.HI R3, R3, R6, RZ, 0x1 ;  /* 0x0000000603037211 */ /* 0x000fe200078f08ff */
[----:B------:R-:W-:Y:S01]  /*0320*/  IMAD.SHL.U32 R7, R210, 0x40, RZ ;  /* 0x00000040d2077824 */ /* 0x000fe200078e00ff */
[----:B------:R-:W-:-:S02]  /*0330*/  LOP3.LUT R219, R219, 0xfffffff8, RZ, 0xc0, !PT ;  /* 0xfffffff8dbdb7812 */ /* 0x000fc400078ec0ff */
[----:B------:R-:W-:Y:S02]  /*0340*/  LOP3.LUT R207, R207, 0xfffffffc, RZ, 0xc0, !PT ;  /* 0xfffffffccfcf7812 */ /* 0x000fe400078ec0ff */
[----:B------:R-:W-:Y:S01]  /*0350*/  LOP3.LUT R3, R3, 0xfffffffe, RZ, 0xc0, !PT ;  /* 0xfffffffe03037812 */ /* 0x000fe200078ec0ff */
[----:B------:R-:W-:Y:S01]  /*0360*/  IMAD.IADD R219, R0, 0x1, -R219 ;  /* 0x0000000100db7824 */ /* 0x000fe200078e0adb */
[----:B------:R-:W-:Y:S01]  /*0370*/  SHF.R.S32.HI R9, RZ, 0x1f, R12 ;  /* 0x0000001fff097819 */ /* 0x000fe2000001140c */
[C---:B------:R-:W-:Y:S01]  /*0380*/  IMAD.IADD R207, R6.reuse, 0x1, -R207 ;  /* 0x0000000106cf7824 */ /* 0x040fe200078e0acf */
[----:B------:R-:W-:Y:S01]  /*0390*/  LOP3.LUT R7, R7, 0x1c0, RZ, 0xc0, !PT ;  /* 0x000001c007077812 */ /* 0x000fe200078ec0ff */
[----:B------:R-:W-:Y:S01]  /*03a0*/  IMAD.IADD R3, R6, 0x1, -R3 ;  /* 0x0000000106037824 */ /* 0x000fe200078e0a03 */
[----:B------:R-:W-:Y:S01]  /*03b0*/  LEA.HI R0, R9, R12, RZ, 0x3 ;  /* 0x0000000c09007211 */ /* 0x000fe200078f18ff */
[----:B------:R-:W-:Y:S01]  /*03c0*/  IMAD.SHL.U32 R9, R2, 0x200, RZ ;  /* 0x0000020002097824 */ /* 0x000fe200078e00ff */
[----:B------:R-:W-:-:S02]  /*03d0*/  LOP3.LUT R6, R219, 0x1, RZ, 0xc0, !PT ;  /* 0x00000001db067812 */ /* 0x000fc400078ec0ff */
[C---:B------:R-:W-:Y:S02]  /*03e0*/  LOP3.LUT P4, RZ, R8.reuse, 0x2, RZ, 0xc0, !PT ;  /* 0x0000000208ff7812 */ /* 0x040fe4000788c0ff */
[C---:B------:R-:W-:Y:S01]  /*03f0*/  LOP3.LUT P3, RZ, R8.reuse, 0x4, RZ, 0xc0, !PT ;  /* 0x0000000408ff7812 */ /* 0x040fe2000786c0ff */
[----:B------:R-:W-:Y:S01]  /*0400*/  IMAD.SHL.U32 R8, R8, 0x40, RZ ;  /* 0x0000004008087824 */ /* 0x000fe200078e00ff */
[----:B------:R-:W-:Y:S02]  /*0410*/  SHF.R.U32.HI R209, RZ, 0x3, R7 ;  /* 0x00000003ffd17819 */ /* 0x000fe40000011607 */
[----:B------:R-:W-:Y:S01]  /*0420*/  LOP3.LUT R14, R7, 0x38, R212, 0xf8, !PT ;  /* 0x00000038070e7812 */ /* 0x000fe200078ef8d4 */
[----:B------:R-:W-:Y:S01]  /*0430*/  IMAD.SHL.U32 R7, R3, 0x10, RZ ;  /* 0x0000001003077824 */ /* 0x000fe200078e00ff */
[C---:B------:R-:W-:Y:S01]  /*0440*/  LOP3.LUT R205, R0.reuse, 0xfffffff8, RZ, 0xc0, !PT ;  /* 0xfffffff800cd7812 */ /* 0x040fe200078ec0ff */
[----:B------:R-:W-:Y:S01]  /*0450*/  IMAD.SHL.U32 R0, R0, 0x40, RZ ;  /* 0x0000004000007824 */ /* 0x000fe200078e00ff */
[----:B------:R-:W-:-:S02]  /*0460*/  ISETP.NE.U32.AND P0, PT, R6, 0x1, PT ;  /* 0x000000010600780c */ /* 0x000fc40003f05070 */
[----:B------:R-:W-:Y:S01]  /*0470*/  LOP3.LUT R209, R14, R209, RZ, 0x3c, !PT ;  /* 0x000000d10ed17212 */ /* 0x000fe200078e3cff */
[----:B------:R-:W-:Y:S01]  /*0480*/  IMAD.IADD R205, R12, 0x1, -R205 ;  /* 0x000000010ccd7824 */ /* 0x000fe200078e0acd */
[----:B------:R-:W-:Y:S02]  /*0490*/  LOP3.LUT R8, R8, 0x1c0, RZ, 0xc0, !PT ;  /* 0x000001c008087812 */ /* 0x000fe400078ec0ff */
[----:B------:R-:W-:Y:S01]  /*04a0*/  SHF.R.S32.HI R10, RZ, 0x6, R10 ;  /* 0x00000006ff0a7819 */ /* 0x000fe2000001140a */
[----:B------:R-:W-:Y:S01]  /*04b0*/  IMAD.SHL.U32 R199, R205, 0x40, RZ ;  /* 0x00000040cdc77824 */ /* 0x000fe200078e00ff */
[C---:B------:R-:W-:Y:S01]  /*04c0*/  R2P PR, R219.reuse, 0x6 ;  /* 0x00000006db007804 */ /* 0x040fe20000000000 */
[----:B------:R-:W-:Y:S01]  /*04d0*/  IMAD.SHL.U32 R219, R219, 0x40, RZ ;  /* 0x00000040dbdb7824 */ /* 0x000fe200078e00ff */
[----:B------:R-:W-:Y:S01]  /*04e0*/  SHF.R.S32.HI R206, RZ, 0x7, R206 ;  /* 0x00000007ffce7819 */ /* 0x000fe200000114ce */
[----:B------:R-:W-:Y:S01]  /*04f0*/  IMAD R209, R10, 0x200, R209 ;  /* 0x000002000ad17824 */ /* 0x000fe200078e02d1 */
[----:B------:R-:W-:Y:S01]  /*0500*/  LOP3.LUT R198, R8, 0x10, R7, 0xf8, !PT ;  /* 0x0000001008c67812 */ /* 0x000fe200078ef807 */
[----:B------:R-:W-:Y:S01]  /*0510*/  IMAD.SHL.U32 R10, R10, 0x8, RZ ;  /* 0x000000080a0a7824 */ /* 0x000fe200078e00ff */
[----:B------:R-:W-:Y:S01]  /*0520*/  LOP3.LUT R6, R8, 0x8, R5, 0xf8, !PT ;  /* 0x0000000808067812 */ /* 0x000fe200078ef805 */
[----:B------:R-:W-:Y:S01]  /*0530*/  IMAD.SHL.U32 R204, R206, 0x20, RZ ;  /* 0x00000020cecc7824 */ /* 0x000fe200078e00ff */
[----:B------:R-:W-:-:S02]  /*0540*/  SHF.R.U32.HI R7, RZ, 0x3, R8 ;  /* 0x00000003ff077819 */ /* 0x000fc40000011608 */
[----:B------:R-:W-:Y:S02]  /*0550*/  LOP3.LUT R219, R219, 0x1c0, RZ, 0xc0, !PT ;  /* 0x000001c0dbdb7812 */ /* 0x000fe400078ec0ff */
[----:B------:R-:W-:Y:S01]  /*0560*/  LOP3.LUT R189, R6, R7, RZ, 0x3c, !PT ;  /* 0x0000000706bd7212 */ /* 0x000fe200078e3cff */
[----:B------:R-:W-:Y:S01]  /*0570*/  IMAD R6, R206, 0x800, R9 ;  /* 0x00000800ce067824 */ /* 0x000fe200078e0209 */
[----:B------:R-:W-:Y:S01]  /*0580*/  LOP3.LUT R198, R198, 0x8, R5, 0xf8, !PT ;  /* 0x00000008c6c67812 */ /* 0x000fe200078ef805 */
[----:B------:R-:W-:Y:S01]  /*0590*/  IMAD.SHL.U32 R5, R2, 0x20, RZ ;  /* 0x0000002002057824 */ /* 0x000fe200078e00ff */
[----:B------:R-:W-:Y:S01]  /*05a0*/  LOP3.LUT R10, R10, 0x18, RZ, 0xc0, !PT ;  /* 0x000000180a0a7812 */ /* 0x000fe200078ec0ff */
[----:B------:R-:W-:Y:S01]  /*05b0*/  IMAD.SHL.U32 R2, R2, 0x8, RZ ;  /* 0x0000000802027824 */ /* 0x000fe200078e00ff */
[----:B------:R-:W-:Y:S01]  /*05c0*/  SHF.R.U32.HI R221, RZ, 0x3, R219 ;  /* 0x00000003ffdd7819 */ /* 0x000fe200000116db */
[----:B------:R-:W-:Y:S01]  /*05d0*/  IMAD.IADD R189, R6, 0x1, R189 ;  /* 0x0000000106bd7824 */ /* 0x000fe200078e02bd */
[----:B------:R-:W-:-:S02]  /*05e0*/  LOP3.LUT R199, R199, 0x1c0, RZ, 0xc0, !PT ;  /* 0x000001c0c7c77812 */ /* 0x000fc400078ec0ff */
[----:B------:R-:W-:Y:S02]  /*05f0*/  LOP3.LUT R8, R219, 0x20, R204, 0xf8, !PT ;  /* 0x00000020db087812 */ /* 0x000fe400078ef8cc */
[----:B------:R-:W-:Y:S01]  /*0600*/  LOP3.LUT R6, R10, 0x20, R5, 0xf8, !PT ;  /* 0x000000200a067812 */ /* 0x000fe200078ef805 */
[----:B------:R-:W-:Y:S01]  /*0610*/  IMAD.MOV.U32 R5, RZ, RZ, 0x40 ;  /* 0x00000040ff057424 */ /* 0x000fe200078e00ff */
[----:B------:R-:W-:Y:S02]  /*0620*/  LOP3.LUT R219, R221, R219, R10, 0x1e, !PT ;  /* 0x000000dbdddb7212 */ /* 0x000fe400078e1e0a */
[----:B------:R-:W-:Y:S02]  /*0630*/  SHF.R.U32.HI R197, RZ, 0x3, R199 ;  /* 0x00000003ffc57819 */ /* 0x000fe400000116c7 */
[----:B------:R-:W-:Y:S01]  /*0640*/  LOP3.LUT R221, R8, R221, RZ, 0x3c, !PT ;  /* 0x000000dd08dd7212 */ /* 0x000fe200078e3cff */
[----:B------:R-:W-:Y:S01]  /*0650*/  IMAD R8, R207, 0x400, R4 ;  /* 0x00000400cf087824 */ /* 0x000fe200078e0204 */
[----:B------:R-:W-:Y:S01]  /*0660*/  LOP3.LUT R2, R199, 0x8, R2, 0xf8, !PT ;  /* 0x00000008c7027812 */ /* 0x000fe200078ef802 */
[----:B------:R-:W-:Y:S01]  /*0670*/  IMAD R4, R3, 0x400, R4 ;  /* 0x0000040003047824 */ /* 0x000fe200078e0204 */
[----:B------:R-:W-:Y:S01]  /*0680*/  LOP3.LUT R0, R0, 0xfffffe00, RZ, 0xc0, !PT ;  /* 0xfffffe0000007812 */ /* 0x000fe200078ec0ff */
[----:B------:R-:W-:Y:S01]  /*0690*/  IMAD.IADD R221, R8, 0x1, R221 ;  /* 0x0000000108dd7824 */ /* 0x000fe200078e02dd */
[----:B------:R-:W-:Y:S01]  /*06a0*/  LOP3.LUT R199, R197, R6, R199, 0x1e, !PT ;  /* 0x00000006c5c77212 */ /* 0x000fe200078e1ec7 */
[----:B------:R-:W-:Y:S01]  /*06b0*/  IMAD.IADD R219, R4, 0x1, R219 ;  /* 0x0000000104db7824 */ /* 0x000fe200078e02db */
[----:B------:R-:W-:Y:S01]  /*06c0*/  LOP3.LUT R197, R2, R197, RZ, 0x3c, !PT ;  /* 0x000000c502c57212 */ /* 0x000fe200078e3cff */
[----:B------:R-:W-:Y:S01]  /*06d0*/  IMAD R2, R3, 0x400, R0 ;  /* 0x0000040003027824 */ /* 0x000fe200078e0200 */
[----:B------:R-:W-:Y:S01]  /*06e0*/  SHF.R.S32.HI R3, RZ, 0x1f, R208 ;  /* 0x0000001fff037819 */ /* 0x000fe200000114d0 */
[----:B------:R-:W-:Y:S01]  /*06f0*/  IMAD R200, R207, 0x400, R0 ;  /* 0x00000400cfc87824 */ /* 0x000fe200078e0200 */
[----:B------:R-:W-:-:S02]  /*0700*/  LOP3.LUT R199, R199, R0, RZ, 0xfc, !PT ;  /* 0x00000000c7c77212 */ /* 0x000fc400078efcff */
[----:B------:R-:W-:Y:S01]  /*0710*/  LEA.HI R0, R3, R208, RZ, 0x2 ;  /* 0x000000d003007211 */ /* 0x000fe200078f10ff */
[----:B------:R-:W-:Y:S01]  /*0720*/  IMAD.IADD R200, R200, 0x1, R197 ;  /* 0x00000001c8c87824 */ /* 0x000fe200078e02c5 */
[----:B------:R-:W-:Y:S01]  /*0730*/  LEA R221, R221, UR5, 0x1 ;  /* 0x00000005dddd7c11 */ /* 0x000fe2000f8e08ff */
[----:B------:R-:W-:Y:S01]  /*0740*/  IMAD.IADD R197, R197, 0x1, R2 ;  /* 0x00000001c5c57824 */ /* 0x000fe200078e0202 */
[----:B------:R-:W-:Y:S02]  /*0750*/  LOP3.LUT R198, R9, R198, R7, 0xf6, !PT ;  /* 0x000000c609c67212 */ /* 0x000fe400078ef607 */
[----:B------:R-:W-:Y:S01]  /*0760*/  SEL R188, R188, 0xffffffe0, !P4 ;  /* 0xffffffe0bcbc7807 */ /* 0x000fe20006000000 */
[----:B------:R-:W-:Y:S01]  /*0770*/  VIADD R220, R221, 0x20 ;  /* 0x00000020dddc7836 */ /* 0x000fe20000000000 */
[----:B------:R-:W-:Y:S01]  /*0780*/  LEA R189, R189, UR5, 0x1 ;  /* 0x00000005bdbd7c11 */ /* 0x000fe2000f8e08ff */
[----:B------:R-:W-:Y:S01]  /*0790*/  @P1 VIADD R220, R221, 0xffffffe0 ;  /* 0xffffffe0dddc1836 */ /* 0x000fe20000000000 */
[----:B------:R-:W-:-:S02]  /*07a0*/  SHF.R.S32.HI R0, RZ, 0x2, R0 ;  /* 0x00000002ff007819 */ /* 0x000fc40000011400 */
[----:B------:R-:W-:Y:S01]  /*07b0*/  SEL R228, R228, 0x10, !P0 ;  /* 0x00000010e4e47807 */ /* 0x000fe20004000000 */
[--C-:B------:R-:W-:Y:S01]  /*07c0*/  IMAD.IADD R188, R188, 0x1, R189.reuse ;  /* 0x00000001bcbc7824 */ /* 0x100fe200078e02bd */
[----:B------:R-:W-:Y:S01]  /*07d0*/  LEA R219, R219, UR6, 0x1 ;  /* 0x00000006dbdb7c11 */ /* 0x000fe2000f8e08ff */
[----:B------:R-:W-:Y:S01]  /*07e0*/  IMAD R215, R207, 0x10, R0 ;  /* 0x00000010cfd77824 */ /* 0x000fe200078e0200 */
[----:B------:R-:W-:Y:S01]  /*07f0*/  SEL R5, R5, 0xffffffc0, !P3 ;  /* 0xffffffc005057807 */ /* 0x000fe20005800000 */
[----:B------:R-:W-:Y:S01]  /*0800*/  IMAD.IADD R222, R221, 0x1, R228 ;  /* 0x00000001ddde7824 */ /* 0x000fe200078e02e4 */
[----:B------:R-:W-:Y:S01]  /*0810*/  LEA R198, R198, UR5, 0x1 ;  /* 0x00000005c6c67c11 */ /* 0x000fe2000f8e08ff */
[----:B------:R-:W-:Y:S01]  /*0820*/  VIADD R218, R219, 0x40 ;  /* 0x00000040dbda7836 */ /* 0x000fe20000000000 */
[----:B------:R-:W-:Y:S01]  /*0830*/  LEA R216, R209, UR5, 0x1 ;  /* 0x00000005d1d87c11 */ /* 0x000fe2000f8e08ff */
[----:B------:R-:W-:Y:S01]  /*0840*/  IMAD.IADD R3, R5, 0x1, R189 ;  /* 0x0000000105037824 */ /* 0x000fe200078e02bd */
[----:B------:R-:W-:Y:S01]  /*0850*/  LEA R197, R197, UR4, 0x1 ;  /* 0x00000004c5c57c11 */ /* 0x000fe2000f8e08ff */
[----:B------:R-:W-:-:S02]  /*0860*/  IMAD.IADD R2, R5, 0x1, R188 ;  /* 0x0000000105027824 */ /* 0x000fc400078e02bc */
[----:B------:R-:W-:Y:S02]  /*0870*/  IMAD.IADD R0, R5, 0x1, R198 ;  /* 0x0000000105007824 */ /* 0x000fe400078e02c6 */
[----:B------:R-:W-:Y:S02]  /*0880*/  @P2 VIADD R218, R219, 0xffffffc0 ;  /* 0xffffffc0dbda2836 */ /* 0x000fe40000000000 */
[----:B---34-:R-:W-:-:S07]  /*0890*/  IMAD.IADD R228, R228, 0x1, R220 ;  /* 0x00000001e4e47824 */ /* 0x018fce00078e02dc */
.L_x_1425:
        /* <DEDUP_REMOVED lines=47> */
.L_x_1395:
[----:B------:R-:W-:Y:S01]  /*0b90*/  IMAD.SHL.U32 R227, R217, 0x40, RZ ;  /* 0x00000040d9e37824 */ /* 0x000fe200078e00ff */
[----:B-----5:R-:W-:-:S04]  /*0ba0*/  @!P2 IADD3 R240, R4, R5, -R239 ;  /* 0x0000000504f0a210 */ /* 0x020fc80007ffe8ef */
[----:B------:R-:W-:-:S13]  /*0bb0*/  ISETP.GT.AND P0, PT, R240, R227, PT ;  /* 0x000000e3f000720c */ /* 0x000fda0003f04270 */
[----:B------:R-:W-:Y:S05]  /*0bc0*/  @!P0 BRA `(.L_x_1396) ;  /* 0x0000007400688947 */ /* 0x000fea0003800000 */
[----:B------:R-:W3:Y:S01]  /*0bd0*/  LDC R8, c[0x0][0x278] ;  /* 0x00009e00ff087b82 */ /* 0x000ee20000000800 */
[----:B-1----:R-:W-:Y:S01]  /*0be0*/  VIADD R14, R241, 0x3f ;  /* 0x0000003ff10e7836 */ /* 0x002fe20000000000 */
[----:B------:R-:W-:Y:S01]  /*0bf0*/  ISETP.NE.AND P0, PT, R242, -0x1, PT ;  /* 0xfffffffff200780c */ /* 0x000fe20003f05270 */
[----:B------:R-:W1:Y:S01]  /*0c00*/  S2R R21, SR_CTAID.X ;  /* 0x0000000000157919 */ /* 0x000e620000002500 */
[----:B------:R-:W-:-:S04]  /*0c10*/  ISETP.NE.AND P1, PT, R19, -0x1, PT ;  /* 0xffffffff1300780c */ /* 0x000fc80003f25270 */
[----:B------:R-:W4:Y:S07]  /*0c20*/  LDC.64 R4, c[0x0][0x228] ;  /* 0x00008a00ff047b82 */ /* 0x000f2e0000000a00 */
[----:B------:R-:W-:Y:S01]  /*0c30*/  @P0 IMAD.IADD R36, R239, 0x1, R242 ;  /* 0x00000001ef240824 */ /* 0x000fe200078e02f2 */
[----:B------:R-:W5:Y:S01]  /*0c40*/  LDC R7, c[0x0][0x394] ;  /* 0x0000e500ff077b82 */ /* 0x000f620000000800 */
[----:B---3--:R-:W-:-:S07]  /*0c50*/  IABS R9, R8 ;  /* 0x0000000800097213 */ /* 0x008fce0000000000 */
[----:B------:R-:W3:Y:S01]  /*0c60*/  LDC R33, c[0x0][0x2d4] ;  /* 0x0000b500ff217b82 */ /* 0x000ee20000000800 */
[----:B--2---:R-:W2:Y:S01]  /*0c70*/  I2F.RP R12, R9 ;  /* 0x00000009000c7306 */ /* 0x004ea20000209400 */
[----:B----4-:R-:W-:-:S06]  /*0c80*/  IMAD R25, R17, R4, RZ ;  /* 0x0000000411197224 */ /* 0x010fcc00078e02ff */
[----:B------:R-:W4:Y:S01]  /*0c90*/  LDC R29, c[0x0][0x2dc] ;  /* 0x0000b700ff1d7b82 */ /* 0x000f220000000800 */
[----:B------:R-:W-:-:S04]  /*0ca0*/  IMAD.WIDE.U32 R26, R214, R4, RZ ;  /* 0x00000004d61a7225 */ /* 0x000fc800078e00ff */
[----:B------:R-:W-:-:S03]  /*0cb0*/  IMAD R25, R214, R5, R25 ;  /* 0x00000005d6197224 */ /* 0x000fc600078e0219 */
[----:B------:R-:W4:Y:S01]  /*0cc0*/  LDC R16, c[0x0][0x270] ;  /* 0x00009c00ff107b82 */ /* 0x000f220000000800 */
[----:B--2---:R-:W2:Y:S01]  /*0cd0*/  MUFU.RCP R10, R12 ;  /* 0x0000000c000a7308 */ /* 0x004ea20000001000 */
[----:B------:R-:W-:-:S06]  /*0ce0*/  IADD3 R25, R27, R25, RZ ;  /* 0x000000191b197210 */ /* 0x000fcc0007ffe0ff */
[----:B------:R-:W1:Y:S01]  /*0cf0*/  LDC.U8 R4, c[0x0][0x3d8] ;  /* 0x0000f600ff047b82 */ /* 0x000e620000000000 */
[----:B---3--:R-:W-:Y:S01]  /*0d00*/  SHF.R.S32.HI R5, RZ, 0x1f, R33 ;  /* 0x0000001fff057819 */ /* 0x008fe20000011421 */
[----:B------:R-:W-:-:S06]  /*0d10*/  IMAD.WIDE.U32 R34, R214, R33, RZ ;  /* 0x00000021d6227225 */ /* 0x000fcc00078e00ff */
[----:B------:R-:W3:Y:S01]  /*0d20*/  LDC R39, c[0x0][0x2c4] ;  /* 0x0000b100ff277b82 */ /* 0x000ee20000000800 */
[----:B--2---:R-:W-:-:S04]  /*0d30*/  IADD3 R10, R10, 0xffffffe, RZ ;  /* 0x0ffffffe0a0a7810 */ /* 0x004fc80007ffe0ff */
[----:B------:R-:W2:Y:S01]  /*0d40*/  F2I.FTZ.U32.TRUNC.NTZ R11, R10 ;  /* 0x0000000a000b7305 */ /* 0x000ea2000021f000 */
[----:B----4-:R-:W-:Y:S02]  /*0d50*/  IMAD.WIDE R40, R29, R16, RZ ;  /* 0x000000101d287225 */ /* 0x010fe400078e02ff */
[----:B------:R-:W4:Y:S02]  /*0d60*/  LDC.U8 R24, c[0x0][0x480] ;  /* 0x00012000ff187b82 */ /* 0x000f240000000000 */
[----:B------:R-:W-:Y:S02]  /*0d70*/  IMAD R23, R41, R34, RZ ;  /* 0x0000002229177224 */ /* 0x000fe400078e02ff */
[----:B------:R-:W-:Y:S01]  /*0d80*/  IMAD.WIDE.U32 R30, R40, R19, RZ ;  /* 0x00000013281e7225 */ /* 0x000fe200078e00ff */
[----:B-1----:R-:W-:-:S03]  /*0d90*/  ISETP.NE.AND P2, PT, R4, RZ, PT ;  /* 0x000000ff0400720c */ /* 0x002fc60003f45270 */
[----:B------:R-:W-:Y:S02]  /*0da0*/  IMAD R4, R41, R19, RZ ;  /* 0x0000001329047224 */ /* 0x000fe400078e02ff */
[----:B--2---:R-:W-:Y:S01]  /*0db0*/  IMAD.MOV R6, RZ, RZ, -R11 ;  /* 0x000000ffff067224 */ /* 0x004fe200078e0a0b */
[----:B------:R-:W-:-:S03]  /*0dc0*/  MOV R10, RZ ;  /* 0x000000ff000a7202 */ /* 0x000fc60000000f00 */
[----:B------:R-:W-:Y:S01]  /*0dd0*/  IMAD R13, R6, R9, RZ ;  /* 0x00000009060d7224 */ /* 0x000fe200078e02ff */
[----:B------:R-:W-:-:S03]  /*0de0*/  IABS R6, R211 ;  /* 0x000000d300067213 */ /* 0x000fc60000000000 */
[----:B------:R-:W1:Y:S01]  /*0df0*/  @P2 LDC R250, c[0x0][0x2e4] ;  /* 0x0000b900fffa2b82 */ /* 0x000e620000000800 */
[----:B------:R-:W-:-:S04]  /*0e00*/  IMAD.HI.U32 R13, R11, R13, R10 ;  /* 0x0000000d0b0d7227 */ /* 0x000fc800078e000a */
[----:B---3--:R-:W-:Y:S02]  /*0e10*/  @P2 IMAD R32, R214, R39, RZ ;  /* 0x00000027d6202224 */ /* 0x008fe400078e02ff */
[----:B------:R-:W-:Y:S01]  /*0e20*/  IMAD.HI.U32 R18, R13, R6, RZ ;  /* 0x000000060d127227 */ /* 0x000fe200078e00ff */
[----:B------:R-:W2:Y:S01]  /*0e30*/  LDC.64 R10, c[0x0][0x240] ;  /* 0x00009000ff0a7b82 */ /* 0x000ea20000000a00 */
[----:B------:R-:W-:-:S03]  /*0e40*/  SHF.R.S32.HI R13, RZ, 0x1f, R14 ;  /* 0x0000001fff0d7819 */ /* 0x000fc6000001140e */
[----:B------:R-:W-:Y:S02]  /*0e50*/  IADD3 R12, -R18, RZ, RZ ;  /* 0x000000ff120c7210 */ /* 0x000fe40007ffe1ff */
[----:B------:R-:W-:-:S03]  /*0e60*/  LEA.HI R13, R13, R14, RZ, 0x6 ;  /* 0x0000000e0d0d7211 */ /* 0x000fc600078f30ff */
[----:B------:R-:W-:Y:S01]  /*0e70*/  IMAD R12, R9, R12, R6 ;  /* 0x0000000c090c7224 */ /* 0x000fe200078e0206 */
[----:B------:R-:W-:Y:S02]  /*0e80*/  IADD3 R6, R241, 0x40, R227 ;  /* 0x00000040f1067810 */ /* 0x000fe40007ffe0e3 */
[----:B------:R-:W-:Y:S02]  /*0e90*/  SHF.R.S32.HI R13, RZ, 0x6, R13 ;  /* 0x00000006ff0d7819 */ /* 0x000fe4000001140d */
[----:B------:R-:W-:Y:S02]  /*0ea0*/  ISETP.GT.U32.AND P4, PT, R9, R12, PT ;  /* 0x0000000c0900720c */ /* 0x000fe40003f84070 */
[----:B-----5:R-:W-:-:S05]  /*0eb0*/  IADD3 R7, R6, R7, -R240 ;  /* 0x0000000706077210 */ /* 0x020fca0007ffe8f0 */
[----:B------:R-:W-:Y:S02]  /*0ec0*/  VIADD R7, R7, 0x3f ;  /* 0x0000003f07077836 */ /* 0x000fe40000000000 */
[----:B--2---:R-:W-:-:S03]  /*0ed0*/  IMAD.WIDE.U32 R14, R19, R10, RZ ;  /* 0x0000000a130e7225 */ /* 0x004fc600078e00ff */
[----:B------:R-:W-:Y:S01]  /*0ee0*/  SHF.R.S32.HI R238, RZ, 0x1f, R7 ;  /* 0x0000001fffee7819 */ /* 0x000fe20000011407 */
[----:B------:R-:W-:Y:S01]  /*0ef0*/  @!P4 IMAD.IADD R12, R12, 0x1, -R9 ;  /* 0x000000010c0cc824 */ /* 0x000fe200078e0a09 */
[----:B------:R-:W-:Y:S01]  /*0f00*/  SEL R26, R26, R14, !P1 ;  /* 0x0000000e1a1a7207 */ /* 0x000fe20004800000 */
[----:B------:R-:W-:Y:S01]  /*0f10*/  IMAD R14, R5, R214, RZ ;  /* 0x000000d6050e7224 */ /* 0x000fe200078e02ff */
[----:B------:R-:W-:Y:S02]  /*0f20*/  LEA.HI R238, R238, R7, RZ, 0x6 ;  /* 0x00000007eeee7211 */ /* 0x000fe400078f30ff */
[----:B------:R-:W-:Y:S01]  /*0f30*/  ISETP.GE.U32.AND P6, PT, R12, R9, PT ;  /* 0x000000090c00720c */ /* 0x000fe20003fc6070 */
[----:B------:R-:W-:Y:S01]  /*0f40*/  IMAD R5, R17, R33, R14 ;  /* 0x0000002111057224 */ /* 0x000fe200078e020e */
[----:B------:R-:W2:Y:S01]  /*0f50*/  @P0 LDC.64 R6, c[0x0][0x250] ;  /* 0x00009400ff060b82 */ /* 0x000ea20000000a00 */
[----:B------:R-:W-:Y:S01]  /*0f60*/  IMAD R12, R19, R11, RZ ;  /* 0x0000000b130c7224 */ /* 0x000fe200078e02ff */
[----:B------:R-:W-:-:S02]  /*0f70*/  LOP3.LUT R9, R211, R8, RZ, 0x3c, !PT ;  /* 0x00000008d3097212 */ /* 0x000fc400078e3cff */
[----:B------:R-:W-:Y:S01]  /*0f80*/  SHF.R.S32.HI R238, RZ, 0x6, R238 ;  /* 0x00000006ffee7819 */ /* 0x000fe200000114ee */
[----:B------:R-:W-:Y:S01]  /*0f90*/  @P1 IMAD.IADD R25, R15, 0x1, R12 ;  /* 0x000000010f191824 */ /* 0x000fe200078e020c */
[----:B------:R-:W-:Y:S01]  /*0fa0*/  IADD3 R5, R35, R5, RZ ;  /* 0x0000000523057210 */ /* 0x000fe20007ffe0ff */
[C---:B------:R-:W-:Y:S01]  /*0fb0*/  IMAD.WIDE.U32 R34, R40.reuse, R34, RZ ;  /* 0x0000002228227225 */ /* 0x040fe200078e00ff */
[----:B------:R-:W-:Y:S01]  /*0fc0*/  VIMNMX R238, R13, R238, PT ;  /* 0x000000ee0dee7248 */ /* 0x000fe20003fe0100 */
[----:B------:R-:W3:Y:S01]  /*0fd0*/  @P1 LDC.64 R14, c[0x0][0x420] ;  /* 0x00010800ff0e1b82 */ /* 0x000ee20000000a00 */
[----:B------:R-:W-:Y:S01]  /*0fe0*/  ISETP.GE.AND P3, PT, R9, RZ, PT ;  /* 0x000000ff0900720c */ /* 0x000fe20003f66270 */
[----:B------:R-:W-:Y:S01]  /*0ff0*/  IMAD R23, R40, R5, R23 ;  /* 0x0000000528177224 */ /* 0x000fe200078e0217 */
[----:B------:R-:W-:Y:S02]  /*1000*/  @!P4 IADD3 R18, R18, 0x1, RZ ;  /* 0x000000011212c810 */ /* 0x000fe40007ffe0ff */
[----:B------:R-:W-:Y:S01]  /*1010*/  ISETP.NE.AND P4, PT, R8, RZ, PT ;  /* 0x000000ff0800720c */ /* 0x000fe20003f85270 */
[----:B------:R-:W-:Y:S01]  /*1020*/  IMAD.IADD R23, R35, 0x1, R23 ;  /* 0x0000000123177824 */ /* 0x000fe200078e0217 */
[----:B------:R-:W-:Y:S01]  /*1030*/  @P6 IADD3 R18, R18, 0x1, RZ ;  /* 0x0000000112126810 */ /* 0x000fe20007ffe0ff */
[----:B------:R-:W5:Y:S01]  /*1040*/  @!P1 LDC.64 R12, c[0x0][0x418] ;  /* 0x00010600ff0c9b82 */ /* 0x000f620000000a00 */
[----:B------:R-:W-:Y:S01]  /*1050*/  @P1 IMAD.IADD R23, R31, 0x1, R4 ;  /* 0x000000011f171824 */ /* 0x000fe200078e0204 */
[----:B------:R-:W-:-:S02]  /*1060*/  SEL R27, R34, R30, !P1 ;  /* 0x0000001e221b7207 */ /* 0x000fc40004800000 */
[----:B------:R-:W-:Y:S02]  /*1070*/  LEA R31, R238, 0xffffffc0, 0x6 ;  /* 0xffffffc0ee1f7811 */ /* 0x000fe400078e30ff */
[----:B------:R-:W-:Y:S01]  /*1080*/  @!P3 IMAD.MOV R18, RZ, RZ, -R18 ;  /* 0x000000ffff12b224 */ /* 0x000fe200078e0a12 */
[----:B----4-:R-:W-:Y:S01]  /*1090*/  ISETP.NE.AND P6, PT, R24, RZ, PT ;  /* 0x000000ff1800720c */ /* 0x010fe20003fc5270 */
[----:B------:R-:W4:Y:S01]  /*10a0*/  LDC.64 R4, c[0x0][0x488] ;  /* 0x00012200ff047b82 */ /* 0x000f220000000a00 */
[C---:B--2---:R-:W-:Y:S01]  /*10b0*/  @P0 IMAD R20, R36.reuse, R7, RZ ;  /* 0x0000000724140224 */ /* 0x044fe200078e02ff */
[----:B------:R-:W-:Y:S01]  /*10c0*/  @!P4 LOP3.LUT R18, RZ, R8, RZ, 0x33, !PT ;  /* 0x00000008ff12c212 */ /* 0x000fe200078e33ff */
[----:B------:R-:W-:Y:S01]  /*10d0*/  @P0 IMAD.WIDE.U32 R36, R36, R6, RZ ;  /* 0x0000000624240225 */ /* 0x000fe200078e00ff */
[----:B------:R-:W-:-:S04]  /*10e0*/  SHF.R.S32.HI R28, RZ, 0x1f, R31 ;  /* 0x0000001fff1c7819 */ /* 0x000fc8000001141f */
[----:B------:R-:W2:Y:S01]  /*10f0*/  @P0 LDC.64 R8, c[0x0][0x248] ;  /* 0x00009200ff080b82 */ /* 0x000ea20000000a00 */
[----:B------:R-:W-:Y:S01]  /*1100*/  @P0 MOV R22, R36 ;  /* 0x0000002400160202 */ /* 0x000fe20000000f00 */
[----:B---3--:R-:W-:Y:S01]  /*1110*/  @P1 IMAD.WIDE.U32 R34, R19, R14, RZ ;  /* 0x0000000e13221225 */ /* 0x008fe200078e00ff */
[C---:B------:R-:W-:Y:S02]  /*1120*/  SHF.L.U32 R36, R214.reuse, 0x7, RZ ;  /* 0x00000007d6247819 */ /* 0x040fe400000006ff */
[----:B------:R-:W-:Y:S02]  /*1130*/  @P0 IADD3 R20, R37, R20, RZ ;  /* 0x0000001425140210 */ /* 0x000fe40007ffe0ff */
[----:B------:R-:W-:Y:S01]  /*1140*/  SHF.L.U64.HI R37, R214, 0x7, R17 ;  /* 0x00000007d6257819 */ /* 0x000fe20000010211 */
[-C--:B-----5:R-:W-:Y:S01]  /*1150*/  @!P1 IMAD R30, R17, R12.reuse, RZ ;  /* 0x0000000c111e9224 */ /* 0x0a0fe200078e02ff */
[----:B------:R-:W-:Y:S01]  /*1160*/  SEL R36, R36, RZ, P5 ;  /* 0x000000ff24247207 */ /* 0x000fe20002800000 */
[----:B------:R-:W-:Y:S01]  /*1170*/  @!P1 IMAD.WIDE.U32 R42, R214, R12, RZ ;  /* 0x0000000cd62a9225 */ /* 0x000fe200078e00ff */
[----:B------:R-:W-:-:S02]  /*1180*/  @P2 SEL R12, R32, R19, !P1 ;  /* 0x00000013200c2207 */ /* 0x000fc40004800000 */
[----:B------:R-:W-:Y:S01]  /*1190*/  SEL R37, R37, RZ, P5 ;  /* 0x000000ff25257207 */ /* 0x000fe20002800000 */
[C---:B------:R-:W-:Y:S01]  /*11a0*/  @!P1 IMAD R14, R214.reuse, R13, R30 ;  /* 0x0000000dd60e9224 */ /* 0x040fe200078e021e */
[----:B------:R-:W-:Y:S01]  /*11b0*/  IADD3 R36, P3, R31, R36, RZ ;  /* 0x000000241f247210 */ /* 0x000fe20007f7e0ff */
[----:B------:R-:W-:Y:S01]  /*11c0*/  @P1 IMAD R13, R19, R15, R35 ;  /* 0x0000000f130d1224 */ /* 0x000fe200078e0223 */
[----:B------:R-:W-:Y:S01]  /*11d0*/  @P1 MOV R35, R34 ;  /* 0x0000002200231202 */ /* 0x000fe20000000f00 */
[----:B------:R-:W-:Y:S01]  /*11e0*/  @!P1 IMAD.IADD R13, R43, 0x1, R14 ;  /* 0x000000012b0d9824 */ /* 0x000fe200078e020e */
[----:B------:R-:W-:Y:S01]  /*11f0*/  @!P1 MOV R35, R42 ;  /* 0x0000002a00239202 */ /* 0x000fe20000000f00 */
[----:B-1----:R-:W-:Y:S01]  /*1200*/  @P2 IMAD R250, R211, R250, R12 ;  /* 0x000000fad3fa2224 */ /* 0x002fe200078e020c */
[----:B------:R-:W-:Y:S01]  /*1210*/  SHF.R.S32.HI R15, RZ, 0x1f, R227 ;  /* 0x0000001fff0f7819 */ /* 0x000fe200000114e3 */
[----:B------:R-:W-:Y:S02]  /*1220*/  @!P2 IMAD R12, R214, R16, R211 ;  /* 0x00000010d60ca224 */ /* 0x000fe400078e02d3 */
[----:B----4-:R-:W-:-:S04]  /*1230*/  IMAD.WIDE.U32 R42, R21, R4, RZ ;  /* 0x00000004152a7225 */ /* 0x010fc800078e00ff */
[----:B------:R-:W-:Y:S01]  /*1240*/  @P0 IMAD.IADD R4, R239, 0x1, R242 ;  /* 0x00000001ef040824 */ /* 0x000fe200078e02f2 */
[----:B------:R-:W-:Y:S01]  /*1250*/  SEL R32, R42, RZ, P6 ;  /* 0x000000ff2a207207 */ /* 0x000fe20003000000 */
[----:B------:R-:W-:Y:S01]  /*1260*/  @!P2 IMAD R250, R12, R39, RZ ;  /* 0x000000270cfaa224 */ /* 0x000fe200078e02ff */
[----:B------:R-:W-:Y:S01]  /*1270*/  SHF.R.S32.HI R12, RZ, 0x1f, R211 ;  /* 0x0000001fff0c7819 */ /* 0x000fe200000114d3 */
[----:B------:R-:W-:Y:S02]  /*1280*/  IMAD.X R30, R28, 0x1, R37, P3 ;  /* 0x000000011c1e7824 */ /* 0x000fe400018e0625 */
[----:B------:R-:W-:Y:S02]  /*1290*/  IMAD R41, R41, R36, RZ ;  /* 0x0000002429297224 */ /* 0x000fe400078e02ff */
[----:B------:R-:W-:Y:S02]  /*12a0*/  IMAD R5, R21, R5, R43 ;  /* 0x0000000515057224 */ /* 0x000fe400078e022b */
[----:B------:R-:W-:-:S02]  /*12b0*/  IMAD R39, R211, R29, RZ ;  /* 0x0000001dd3277224 */ /* 0x000fc400078e02ff */
[C---:B--2---:R-:W-:Y:S02]  /*12c0*/  @P0 IMAD R14, R4.reuse, R9, RZ ;  /* 0x00000009040e0224 */ /* 0x044fe400078e02ff */
[----:B------:R-:W-:Y:S01]  /*12d0*/  @P0 IMAD.WIDE.U32 R44, R4, R8, RZ ;  /* 0x00000008042c0225 */ /* 0x000fe200078e00ff */
[----:B------:R-:W-:-:S03]  /*12e0*/  SHF.R.S32.HI R34, RZ, 0x1f, R39 ;  /* 0x0000001fff227819 */ /* 0x000fc60000011427 */
[C---:B------:R-:W-:Y:S01]  /*12f0*/  IMAD R41, R40.reuse, R30, R41 ;  /* 0x0000001e28297224 */ /* 0x040fe200078e0229 */
[----:B------:R-:W-:Y:S01]  /*1300*/  @P0 IADD3 R14, R45, R14, RZ ;  /* 0x0000000e2d0e0210 */ /* 0x000fe20007ffe0ff */
[----:B------:R-:W-:Y:S01]  /*1310*/  IMAD.WIDE.U32 R36, R40, R36, RZ ;  /* 0x0000002428247225 */ /* 0x000fe200078e00ff */
        /* <DEDUP_REMOVED lines=15> */
.L_x_1397:
        /* <DEDUP_REMOVED lines=13> */
.L_x_1398:
        /* <DEDUP_REMOVED lines=10> */
.L_x_1399:
[----:B------:R-:W-:-:S04]  /*1580*/  IMAD R38, R214, R16, R211 ;  /* 0x00000010d6267224 */ /* 0x000fc800078e02d3 */
[----:B------:R-:W-:-:S07]  /*1590*/  IMAD R38, R38, R33, RZ ;  /* 0x0000002126267224 */ /* 0x000fce00078e02ff */
.L_x_1400:
[----:B------:R-:W1:Y:S01]  /*15a0*/  S2R R33, SR_TID.X ;  /* 0x0000000000217919 */ /* 0x000e620000002100 */
[----:B------:R-:W2:Y:S01]  /*15b0*/  LDC.64 R4, c[0x0][0x420] ;  /* 0x00010800ff047b82 */ /* 0x000ea20000000a00 */
[----:B------:R-:W-:Y:S01]  /*15c0*/  IADD3 R42, P3, R212, R35, RZ ;  /* 0x00000023d42a7210 */ /* 0x000fe20007f7e0ff */
[----:B------:R-:W-:Y:S01]  /*15d0*/  IMAD R29, R29, R16, RZ ;  /* 0x000000101d1d7224 */ /* 0x000fe200078e02ff */
[----:B------:R-:W-:Y:S01]  /*15e0*/  SHF.R.S32.HI R213, RZ, 0x1f, R212 ;  /* 0x0000001fffd57819 */ /* 0x000fe200000114d4 */
[----:B------:R-:W-:Y:S01]  /*15f0*/  IMAD.IADD R38, R31, 0x1, R38 ;  /* 0x000000011f267824 */ /* 0x000fe200078e0226 */
[----:B------:R-:W-:Y:S01]  /*1600*/  ULDC.64 UR6, c[0x0][0x428] ;  /* 0x00010a0000067ab9 */ /* 0x000fe20000000a00 */
[----:B------:R-:W-:Y:S01]  /*1610*/  IMAD.SHL.U32 R19, R29, 0x40, RZ ;  /* 0x000000401d137824 */ /* 0x000fe200078e00ff */
[----:B------:R-:W-:Y:S01]  /*1620*/  ULDC.64 UR10, c[0x0][0x210] ;  /* 0x00008400000a7ab9 */ /* 0x000fe20000000a00 */
[----:B------:R-:W-:Y:S01]  /*1630*/  IMAD.X R43, R213, 0x1, R13, P3 ;  /* 0x00000001d52b7824 */ /* 0x000fe200018e060d */
[----:B------:R-:W-:Y:S01]  /*1640*/  ULDC.64 UR8, c[0x0][0x3e0] ;  /* 0x0000f80000087ab9 */ /* 0x000fe20000000a00 */
[----:B------:R-:W3:Y:S01]  /*1650*/  LDC R13, c[0x0][0x398] ;  /* 0x0000e600ff0d7b82 */ /* 0x000ee20000000800 */
[----:B------:R-:W-:Y:S01]  /*1660*/  IADD3 R36, P2, P1, R36, R19, R39 ;  /* 0x0000001324247210 */ /* 0x000fe2000795e027 */
[----:B------:R-:W-:Y:S01]  /*1670*/  IMAD.IADD R250, R31, 0x1, R250 ;  /* 0x000000011ffa7824 */ /* 0x000fe200078e02fa */
[----:B------:R-:W-:Y:S01]  /*1680*/  SHF.R.S32.HI R35, RZ, 0x1f, R19 ;  /* 0x0000001fff237819 */ /* 0x000fe20000011413 */
[----:B------:R-:W-:Y:S01]  /*1690*/  IMAD.IADD R226, R227, 0x1, R241 ;  /* 0x00000001e3e27824 */ /* 0x000fe200078e02f1 */
[----:B------:R-:W-:Y:S01]  /*16a0*/  SHF.R.S32.HI R19, RZ, 0x1f, R210 ;  /* 0x0000001fff137819 */ /* 0x000fe200000114d2 */
[----:B------:R-:W-:Y:S01]  /*16b0*/  BSSY B1, `(.L_x_1396) ;  /* 0x00006ab000017945 */ /* 0x000fe20003800000 */
[----:B------:R-:W-:-:S02]  /*16c0*/  IADD3.X R34, R41, R35, R34, P2, P1 ;  /* 0x0000002329227210 */ /* 0x000fc400017e2422 */
[----:B------:R-:W-:Y:S01]  /*16d0*/  IADD3 R27, P2, P1, R32, R36, R27 ;  /* 0x00000024201b7210 */ /* 0x000fe2000795e01b */
[----:B------:R-:W-:-:S03]  /*16e0*/  IMAD R36, R12, UR6, RZ ;  /* 0x000000060c247c24 */ /* 0x000fc6000f8e02ff */
[----:B------:R-:W-:Y:S01]  /*16f0*/  IADD3.X R23, R30, R34, R23, P2, P1 ;  /* 0x000000221e177210 */ /* 0x000fe200017e2417 */
[-C--:B--2---:R-:W-:Y:S02]  /*1700*/  IMAD R44, R28, R4.reuse, RZ ;  /* 0x000000041c2c7224 */ /* 0x084fe400078e02ff */
[----:B------:R-:W-:-:S04]  /*1710*/  IMAD.WIDE.U32 R42, R31, R4, R42 ;  /* 0x000000041f2a7225 */ /* 0x000fc800078e002a */
[----:B------:R-:W-:Y:S01]  /*1720*/  IMAD R36, R211, UR7, R36 ;  /* 0x00000007d3247c24 */ /* 0x000fe2000f8e0224 */
[----:B-1----:R-:W-:-:S04]  /*1730*/  SHF.R.S32.HI R40, RZ, 0x1f, R33 ;  /* 0x0000001fff287819 */ /* 0x002fc80000011421 */
[----:B------:R-:W-:Y:S01]  /*1740*/  LEA.HI R40, R40, R33, RZ, 0x5 ;  /* 0x0000002128287211 */ /* 0x000fe200078f28ff */
[----:B------:R-:W-:Y:S01]  /*1750*/  IMAD R33, R31, R5, R44 ;  /* 0x000000051f217224 */ /* 0x000fe200078e022c */
[----:B------:R-:W-:Y:S02]  /*1760*/  IADD3 R31, P3, R210, R31, RZ ;  /* 0x0000001fd21f7210 */ /* 0x000fe40007f7e0ff */
[----:B------:R-:W-:Y:S01]  /*1770*/  SHF.R.S32.HI R40, RZ, 0x5, R40 ;  /* 0x00000005ff287819 */ /* 0x000fe20000011428 */
[----:B------:R-:W-:Y:S01]  /*1780*/  IMAD.IADD R43, R43, 0x1, R33 ;  /* 0x000000012b2b7824 */ /* 0x000fe200078e0221 */
[----:B------:R-:W-:Y:S01]  /*1790*/  IADD3.X R35, R19, R28, RZ, P3, !PT ;  /* 0x0000001c13237210 */ /* 0x000fe20001ffe4ff */
[----:B------:R-:W-:Y:S01]  /*17a0*/  IMAD.WIDE.U32 R44, R31, R10, R212 ;  /* 0x0000000a1f2c7225 */ /* 0x000fe200078e00d4 */
[----:B------:R-:W1:Y:S03]  /*17b0*/  LDC.64 R32, c[0x0][0x478] ;  /* 0x00011e00ff207b82 */ /* 0x000e660000000a00 */
[----:B------:R-:W-:Y:S01]  /*17c0*/  IMAD R40, R40, R29, R208 ;  /* 0x0000001d28287224 */ /* 0x000fe200078e02d0 */
[----:B------:R-:W-:Y:S01]  /*17d0*/  IADD3 R30, P2, R26, R44, RZ ;  /* 0x0000002c1a1e7210 */ /* 0x000fe20007f5e0ff */
[----:B------:R-:W-:Y:S01]  /*17e0*/  IMAD R28, R35, R10, RZ ;  /* 0x0000000a231c7224 */ /* 0x000fe200078e02ff */
[----:B---3--:R-:W-:Y:S01]  /*17f0*/  IADD3 R26, R226, -R13, -R240 ;  /* 0x8000000de21a7210 */ /* 0x008fe20007ffe8f0 */
[----:B------:R-:W-:Y:S01]  /*1800*/  IMAD.WIDE.U32 R42, R211, UR6, R42 ;  /* 0x00000006d32a7c25 */ /* 0x000fe2000f8e002a */
[----:B------:R-:W-:Y:S01]  /*1810*/  IADD3 R27, P1, R40, R27, RZ ;  /* 0x0000001b281b7210 */ /* 0x000fe20007f3e0ff */
[----:B------:R-:W-:-:S02]  /*1820*/  ULDC.64 UR6, c[0x0][0x258] ;  /* 0x0000960000067ab9 */ /* 0x000fc40000000a00 */
[----:B------:R-:W-:Y:S01]  /*1830*/  IMAD R28, R31, R11, R28 ;  /* 0x0000000b1f1c7224 */ /* 0x000fe200078e021c */
[----:B------:R-:W-:Y:S01]  /*1840*/  LEA.HI.X.SX32 R40, R40, R23, 0x1, P1 ;  /* 0x0000001728287211 */ /* 0x000fe200008f0eff */
[----:B------:R-:W-:Y:S01]  /*1850*/  IMAD R34, R12, UR6, RZ ;  /* 0x000000060c227c24 */ /* 0x000fe2000f8e02ff */
[----:B------:R-:W-:Y:S02]  /*1860*/  SHF.R.S32.HI R23, RZ, 0x1f, R26 ;  /* 0x0000001fff177819 */ /* 0x000fe4000001141a */
[----:B------:R-:W-:Y:S01]  /*1870*/  IADD3.X R31, R25, R45, R28, P2, !PT ;  /* 0x0000002d191f7210 */ /* 0x000fe200017fe41c */
[----:B------:R-:W-:Y:S01]  /*1880*/  IMAD R34, R211, UR7, R34 ;  /* 0x00000007d3227c24 */ /* 0x000fe2000f8e0222 */
[----:B------:R-:W-:Y:S01]  /*1890*/  LEA.HI R26, R23, R26, RZ, 0x6 ;  /* 0x0000001a171a7211 */ /* 0x000fe200078f30ff */
[----:B------:R-:W2:Y:S01]  /*18a0*/  LDC.64 R28, c[0x0][0x2b0] ;  /* 0x0000ac00ff1c7b82 */ /* 0x000ea20000000a00 */
[----:B------:R-:W-:Y:S01]  /*18b0*/  IADD3 R43, R43, R36, RZ ;  /* 0x000000242b2b7210 */ /* 0x000fe20007ffe0ff */
[----:B------:R-:W-:Y:S01]  /*18c0*/  IMAD.WIDE.U32 R30, R211, UR6, R30 ;  /* 0x00000006d31e7c25 */ /* 0x000fe2000f8e001e */
[----:B------:R-:W-:Y:S01]  /*18d0*/  SHF.R.S32.HI R26, RZ, 0x6, R26 ;  /* 0x00000006ff1a7819 */ /* 0x000fe2000001141a */
[----:B------:R-:W-:-:S02]  /*18e0*/  ULDC.64 UR6, c[0x0][0x400] ;  /* 0x0001000000067ab9 */ /* 0x000fc40000000a00 */
[----:B------:R-:W-:Y:S01]  /*18f0*/  LEA R244, P1, R27, UR6, 0x2 ;  /* 0x000000061bf47c11 */ /* 0x000fe2000f8210ff */
[----:B------:R-:W-:Y:S01]  /*1900*/  IMAD R23, R19, R4, RZ ;  /* 0x0000000413177224 */ /* 0x000fe200078e02ff */
[----:B------:R-:W-:Y:S01]  /*1910*/  VIMNMX R225, RZ, R26, !PT ;  /* 0x0000001affe17248 */ /* 0x000fe20007fe0100 */
[----:B------:R-:W-:Y:S01]  /*1920*/  IMAD.WIDE.U32 R42, R210, R4, R42 ;  /* 0x00000004d22a7225 */ /* 0x000fe200078e002a */
[----:B------:R-:W-:Y:S02]  /*1930*/  LEA.HI.X R245, R27, UR7, R40, 0x2, P1 ;  /* 0x000000071bf57c11 */ /* 0x000fe400088f1428 */
[----:B------:R-:W-:Y:S01]  /*1940*/  ISETP.GT.AND P1, PT, R238, R225, PT ;  /* 0x000000e1ee00720c */ /* 0x000fe20003f24270 */
[----:B------:R-:W-:Y:S01]  /*1950*/  IMAD R23, R210, R5, R23 ;  /* 0x00000005d2177224 */ /* 0x000fe200078e0217 */
[----:B------:R-:W-:Y:S01]  /*1960*/  LEA R248, P3, R30, UR10, 0x1 ;  /* 0x0000000a1ef87c11 */ /* 0x000fe2000f8608ff */
[----:B------:R-:W-:Y:S01]  /*1970*/  IMAD.IADD R34, R31, 0x1, R34 ;  /* 0x000000011f227824 */ /* 0x000fe200078e0222 */
[----:B------:R-:W-:Y:S01]  /*1980*/  LEA R246, P2, R42, UR8, 0x1 ;  /* 0x000000082af67c11 */ /* 0x000fe2000f8408ff */
[----:B------:R-:W-:-:S02]  /*1990*/  IMAD.IADD R23, R43, 0x1, R23 ;  /* 0x000000012b177824 */ /* 0x000fc400078e0217 */
[----:B-1----:R-:W-:Y:S01]  /*19a0*/  IMAD.WIDE R230, R38, 0x4, R32 ;  /* 0x0000000426e67825 */ /* 0x002fe200078e0220 */
[----:B------:R-:W-:Y:S02]  /*19b0*/  LEA.HI.X R249, R30, UR11, R34, 0x1, P3 ;  /* 0x0000000b1ef97c11 */ /* 0x000fe400098f0c22 */
[----:B------:R-:W-:Y:S01]  /*19c0*/  LEA.HI.X R247, R42, UR9, R23, 0x1, P2 ;  /* 0x000000092af77c11 */ /* 0x000fe200090f0c17 */
[----:B------:R-:W-:Y:S01]  /*19d0*/  VIADD R238, R238, 0xffffffff ;  /* 0xffffffffeeee7836 */ /* 0x000fe20000000000 */
[----:B------:R-:W-:Y:S01]  /*19e0*/  MOV R229, R231 ;  /* 0x000000e700e57202 */ /* 0x000fe20000000f00 */
[----:B--2---:R-:W-:Y:S01]  /*19f0*/  IMAD.WIDE R250, R250, 0x4, R28 ;  /* 0x00000004fafa7825 */ /* 0x004fe200078e021c */
        /* <DEDUP_REMOVED lines=26> */
.L_x_1402:
        /* <DEDUP_REMOVED lines=13> */
.L_x_1403:
        /* <DEDUP_REMOVED lines=28> */
.L_x_1405:
[----:B------:R-:W-:Y:S05]  /*1e30*/  BSYNC B0 ;  /* 0x0000000000007941 */ /* 0x000fea0003800000 */
.L_x_1404:
[----:B------:R-:W-:Y:S04]  /*1e40*/  BSSY B0, `(.L_x_1406) ;  /* 0x0000010000007945 */ /* 0x000fe80003800000 */
[----:B------:R-:W-:Y:S05]  /*1e50*/  @P0 BRA `(.L_x_1407) ;  /* 0x0000000000380947 */ /* 0x000fea0003800000 */
[----:B------:R-:W-:Y:S01]  /*1e60*/  IADD3 R11, P2, R210, 0x20, RZ ;  /* 0x00000020d20b7810 */ /* 0x000fe20007f5e0ff */
[----:B------:R-:W-:Y:S01]  /*1e70*/  IMAD.MOV.U32 R16, RZ, RZ, R10 ;  /* 0x000000ffff107224 */ /* 0x000fe200078e000a */
        /* <DEDUP_REMOVED lines=9> */
[----:B------:R2:W-:Y:S04]  /*1f10*/  STG.E.128 desc[UR16][R6.64], RZ ;  /* 0x000000ff06007986 */ /* 0x0005e8000c101d10 */
[----:B------:R2:W-:Y:S04]  /*1f20*/  STG.E.128 desc[UR16][R6.64+0x80], RZ ;  /* 0x000080ff06007986 */ /* 0x0005e8000c101d10 */
[----:B------:R2:W-:Y:S02]  /*1f30*/  STG.E.128 desc[UR16][R6.64+0x100], RZ ;  /* 0x000100ff06007986 */ /* 0x0005e4000c101d10 */
.L_x_1407:
[----:B------:R-:W-:Y:S05]  /*1f40*/  BSYNC B0 ;  /* 0x0000000000007941 */ /* 0x000fea0003800000 */
.L_x_1406:
        /* <DEDUP_REMOVED lines=24> */
.L_x_1409:
[----:B------:R-:W-:Y:S05]  /*20d0*/  BSYNC B0 ;  /* 0x0000000000007941 */ /* 0x000fea0003800000 */
.L_x_1408:
[----:B------:R-:W-:Y:S05]  /*20e0*/  @P0 BRA `(.L_x_1410) ;  /* 0x00000060001c0947 */ /* 0x000fea0003800000 */
[----:B------:R-:W-:Y:S01]  /*20f0*/  IADD3 R6, P0, R210, 0x20, RZ ;  /* 0x00000020d2067810 */ /* 0x000fe20007f1e0ff */
[----:B------:R-:W-:Y:S01]  /*2100*/  ULDC.64 UR6, c[0x0][0x3f8] ;  /* 0x0000fe0000067ab9 */ /* 0x000fe20000000a00 */
[----:B------:R-:W-:Y:S02]  /*2110*/  MOV R9, R7 ;  /* 0x0000000700097202 */ /* 0x000fe40000000f00 */
[----:B------:R-:W-:Y:S01]  /*2120*/  IADD3.X R19, RZ, R19, RZ, P0, !PT ;  /* 0x00000013ff137210 */ /* 0x000fe200007fe4ff */
        /* <DEDUP_REMOVED lines=10> */
.L_x_1401:
[-C--:B------:R-:W-:Y:S01]  /*21d0*/  IMAD.WIDE.U32 R30, R227, R8.reuse, R212 ;  /* 0x00000008e31e7225 */ /* 0x080fe200078e00d4 */
[----:B------:R-:W-:Y:S01]  /*21e0*/  ULDC.64 UR8, c[0x0][0x260] ;  /* 0x0000980000087ab9 */ /* 0x000fe20000000a00 */
[----:B------:R-:W-:Y:S02]  /*21f0*/  ULDC.64 UR6, c[0x0][0x268] ;  /* 0x00009a0000067ab9 */ /* 0x000fe40000000a00 */
[----:B------:R-:W-:Y:S01]  /*2200*/  IMAD R26, R15, R8, RZ ;  /* 0x000000080f1a7224 */ /* 0x000fe200078e02ff */
[----:B------:R-:W-:Y:S01]  /*2210*/  IADD3 R30, P1, R24, R30, RZ ;  /* 0x0000001e181e7210 */ /* 0x000fe20007f3e0ff */
[----:B------:R-:W-:Y:S02]  /*2220*/  IMAD R12, R238, -0x40, R241 ;  /* 0xffffffc0ee0c7824 */ /* 0x000fe400078e02f1 */
[----:B------:R-:W-:Y:S02]  /*2230*/  VIADD R23, R210, 0x20 ;  /* 0x00000020d2177836 */ /* 0x000fe40000000000 */
[----:B------:R-:W-:-:S02]  /*2240*/  IMAD R17, R217, -0x40, R240 ;  /* 0xffffffc0d9117824 */ /* 0x000fc400078e02f0 */
[----:B------:R-:W-:Y:S01]  /*2250*/  IMAD R28, R15, R6, RZ ;  /* 0x000000060f1c7224 */ /* 0x000fe200078e02ff */
[----:B------:R-:W-:Y:S01]  /*2260*/  ISETP.GE.AND P5, PT, R23, R12, PT ;  /* 0x0000000c1700720c */ /* 0x000fe20003fa6270 */
[----:B------:R-:W-:Y:S01]  /*2270*/  IMAD.WIDE.U32 R32, R227, R6, R212 ;  /* 0x00000006e3207225 */ /* 0x000fe200078e00d4 */
[-C--:B------:R-:W-:Y:S01]  /*2280*/  ISETP.GE.AND P3, PT, R23, R17.reuse, PT ;  /* 0x000000111700720c */ /* 0x080fe20003f66270 */
[----:B------:R-:W-:Y:S01]  /*2290*/  ULDC UR4, c[0x0][0x2dc] ;  /* 0x0000b70000047ab9 */ /* 0x000fe20000000800 */
[----:B------:R-:W-:Y:S01]  /*22a0*/  ISETP.GE.AND P4, PT, R210, R17, PT ;  /* 0x00000011d200720c */ /* 0x000fe20003f86270 */
[C---:B------:R-:W-:Y:S01]  /*22b0*/  IMAD R15, R227.reuse, R9, R26 ;  /* 0x00000009e30f7224 */ /* 0x040fe200078e021a */
[----:B------:R-:W-:Y:S01]  /*22c0*/  IADD3 R26, P0, R22, R32, RZ ;  /* 0x00000020161a7210 */ /* 0x000fe20007f1e0ff */
[----:B------:R-:W-:Y:S02]  /*22d0*/  IMAD R23, R227, R7, R28 ;  /* 0x00000007e3177224 */ /* 0x000fe400078e021c */
[----:B------:R-:W-:Y:S01]  /*22e0*/  IMAD.WIDE.U32 R24, R4, 0x40, RZ ;  /* 0x0000004004187825 */ /* 0x000fe200078e00ff */
[----:B------:R-:W-:-:S02]  /*22f0*/  IADD3.X R31, R14, R31, R15, P1, !PT ;  /* 0x0000001f0e1f7210 */ /* 0x000fc40000ffe40f */
[----:B------:R-:W-:Y:S01]  /*2300*/  LEA.HI R15, R238, R238, RZ, 0x1 ;  /* 0x000000eeee0f7211 */ /* 0x000fe200078f08ff */
[----:B------:R-:W-:Y:S01]  /*2310*/  IMAD.SHL.U32 R11, R11, 0x40, RZ ;  /* 0x000000400b0b7824 */ /* 0x000fe200078e00ff */
[----:B------:R-:W-:Y:S01]  /*2320*/  IADD3.X R27, R20, R33, R23, P0, !PT ;  /* 0x00000021141b7210 */ /* 0x000fe200007fe417 */
[----:B------:R-:W-:Y:S01]  /*2330*/  IMAD.WIDE.U32 R22, R10, 0x40, RZ ;  /* 0x000000400a167825 */ /* 0x000fe200078e00ff */
[----:B------:R-:W-:Y:S02]  /*2340*/  LOP3.LUT R15, R15, 0xfffffffe, RZ, 0xc0, !PT ;  /* 0xfffffffe0f0f7812 */ /* 0x000fe400078ec0ff */
[----:B------:R-:W-:Y:S01]  /*2350*/  @!P5 IADD3 R24, P1, R246, R24, RZ ;  /* 0x00000018f618d210 */ /* 0x000fe20007f3e0ff */
[----:B------:R-:W-:Y:S01]  /*2360*/  IMAD.SHL.U32 R5, R5, 0x40, RZ ;  /* 0x0000004005057824 */ /* 0x000fe200078e00ff */
[----:B------:R-:W-:Y:S01]  /*2370*/  @!P5 IADD3 R22, P0, R248, R22, RZ ;  /* 0x00000016f816d210 */ /* 0x000fe20007f1e0ff */
[----:B------:R-:W-:Y:S02]  /*2380*/  IMAD.IADD R4, R238, 0x1, -R15 ;  /* 0x00000001ee047824 */ /* 0x000fe400078e0a0f */
[----:B------:R-:W-:Y:S01]  /*2390*/  IMAD R15, R21, UR8, RZ ;  /* 0x00000008150f7c24 */ /* 0x000fe2000f8e02ff */
[----:B------:R-:W-:Y:S01]  /*23a0*/  @!P5 IADD3.X R23, R249, R23, R11, P0, !PT ;  /* 0x00000017f917d210 */ /* 0x000fe200007fe40b */
[----:B------:R-:W-:Y:S01]  /*23b0*/  IMAD R21, R21, UR6, RZ ;  /* 0x0000000615157c24 */ /* 0x000fe2000f8e02ff */
[----:B------:R-:W-:Y:S01]  /*23c0*/  @!P5 IADD3.X R25, R247, R25, R5, P1, !PT ;  /* 0x00000019f719d210 */ /* 0x000fe20000ffe405 */
[----:B------:R-:W-:Y:S01]  /*23d0*/  IMAD.WIDE.U32 R26, R18, UR6, R26 ;  /* 0x00000006121a7c25 */ /* 0x000fe2000f8e001a */
[----:B------:R-:W-:Y:S01]  /*23e0*/  ISETP.NE.AND P0, PT, R4, 0x1, PT ;  /* 0x000000010400780c */ /* 0x000fe20003f05270 */
[----:B------:R-:W-:Y:S01]  /*23f0*/  @P6 BAR.SYNC.DEFER_BLOCKING 0x0 ;  /* 0x0000000000006b1d */ /* 0x000fe20000010000 */
[----:B------:R-:W-:Y:S01]  /*2400*/  @!P3 IADD3 R4, P1, R210, 0x20, RZ ;  /* 0x00000020d204b810 */ /* 0x000fe20007f3e0ff */
[----:B------:R-:W-:Y:S01]  /*2410*/  IMAD R10, R18, UR7, R21 ;  /* 0x00000007120a7c24 */ /* 0x000fe2000f8e0215 */
[----:B------:R-:W-:Y:S01]  /*2420*/  @!P3 IADD3 R5, P2, R210, 0x20, RZ ;  /* 0x00000020d205b810 */ /* 0x000fe20007f5e0ff */
[----:B------:R-:W-:-:S02]  /*2430*/  IMAD R15, R18, UR9, R15 ;  /* 0x00000009120f7c24 */ /* 0x000fc4000f8e020f */
[--C-:B------:R-:W-:Y:S01]  /*2440*/  @!P3 IMAD.X R11, RZ, RZ, R19.reuse, P1 ;  /* 0x000000ffff0bb224 */ /* 0x100fe200008e0613 */
[----:B------:R-:W-:Y:S01]  /*2450*/  ISETP.GE.AND P1, PT, R210, R12, PT ;  /* 0x0000000cd200720c */ /* 0x000fe20003f26270 */
[----:B------:R-:W-:Y:S02]  /*2460*/  @!P3 IMAD.X R17, RZ, RZ, R19, P2 ;  /* 0x000000ffff11b224 */ /* 0x000fe400010e0613 */
[----:B------:R-:W-:Y:S02]  /*2470*/  IMAD.MOV.U32 R234, RZ, RZ, 0x7f800000 ;  /* 0x7f800000ffea7424 */ /* 0x000fe400078e00ff */
[----:B------:R-:W-:Y:S01]  /*2480*/  IMAD.MOV.U32 R236, RZ, RZ, 0x7f800000 ;  /* 0x7f800000ffec7424 */ /* 0x000fe200078e00ff */
[----:B------:R-:W1:Y:S01]  /*2490*/  LDC R235, c[0x0][0x394] ;  /* 0x0000e500ffeb7b82 */ /* 0x000e620000000800 */
[----:B------:R-:W-:Y:S01]  /*24a0*/  IMAD.WIDE.U32 R30, R18, UR8, R30 ;  /* 0x00000008121e7c25 */ /* 0x000fe2000f8e001e */
[----:B------:R-:W-:-:S06]  /*24b0*/  SHF.R.S32.HI R233, RZ, 0x1f, R208 ;  /* 0x0000001fffe97819 */ /* 0x000fcc00000114d0 */
[----:B------:R-:W2:Y:S01]  /*24c0*/  LDC R223, c[0x0][0x394] ;  /* 0x0000e500ffdf7b82 */ /* 0x000ea20000000800 */
[----:B------:R-:W-:Y:S02]  /*24d0*/  @!P3 IMAD R11, R11, R6, RZ ;  /* 0x000000060b0bb224 */ /* 0x000fe400078e02ff */
[----:B------:R-:W-:Y:S01]  /*24e0*/  IMAD.MOV.U32 R194, RZ, RZ, 0x20 ;  /* 0x00000020ffc27424 */ /* 0x000fe200078e00ff */
[----:B------:R3:W-:Y:S01]  /*24f0*/  @P1 STS.128 [R216+0xc000], RZ ;  /* 0x00c000ffd8001388 */ /* 0x0007e20000000c00 */
[----:B------:R-:W-:Y:S02]  /*2500*/  IMAD.IADD R33, R27, 0x1, R10 ;  /* 0x000000011b217824 */ /* 0x000fe400078e020a */
[----:B------:R-:W-:Y:S01]  /*2510*/  IMAD.MOV.U32 R193, RZ, RZ, 0x40 ;  /* 0x00000040ffc17424 */ /* 0x000fe200078e00ff */
[----:B------:R3:W-:Y:S01]  /*2520*/  @P1 STS.128 [R216+0xe000], RZ ;  /* 0x00e000ffd8001388 */ /* 0x0007e20000000c00 */
[-C--:B------:R-:W-:Y:S01]  /*2530*/  @!P3 IMAD R20, R17, R8.reuse, RZ ;  /* 0x000000081114b224 */ /* 0x080fe200078e02ff */
[----:B------:R-:W-:Y:S01]  /*2540*/  IADD3 R224, -R240, 0x40, R226 ;  /* 0x00000040f0e07810 */ /* 0x000fe20007ffe1e2 */
[----:B------:R-:W-:Y:S01]  /*2550*/  @!P4 IMAD R14, R19, R8, RZ ;  /* 0x00000008130ec224 */ /* 0x000fe200078e02ff */
[----:B------:R3:W-:Y:S01]  /*2560*/  @P1 STS.128 [R216+0x10000], RZ ;  /* 0x010000ffd8001388 */ /* 0x0007e20000000c00 */
[----:B------:R-:W-:Y:S01]  /*2570*/  IMAD.IADD R31, R31, 0x1, R15 ;  /* 0x000000011f1f7824 */ /* 0x000fe200078e020f */
[----:B------:R-:W-:Y:S01]  /*2580*/  CS2R R142, SRZ ;  /* 0x00000000008e7805 */ /* 0x000fe2000001ff00 */
[----:B------:R-:W-:Y:S01]  /*2590*/  @!P3 IMAD R18, R4, R7, R11 ;  /* 0x000000070412b224 */ /* 0x000fe200078e020b */
[----:B------:R-:W-:Y:S01]  /*25a0*/  @!PT LDS RZ, [RZ] ;  /* 0x00000000fffff984 */ /* 0x000fe20000000800 */
[----:B------:R-:W-:Y:S01]  /*25b0*/  @!PT LDS RZ, [RZ] ;  /* 0x00000000fffff984 */ /* 0x000fe20000000800 */
[----:B------:R-:W-:Y:S01]  /*25c0*/  @!PT LDS RZ, [RZ] ;  /* 0x00000000fffff984 */ /* 0x000fe20000000800 */
[----:B------:R-:W-:Y:S01]  /*25d0*/  @!P1 LDGSTS.E.BYPASS.LTC128B.128 [R216+0xc000], desc[UR16][R246.64] ;  /* 0x0c000000f6d89fae */ /* 0x000fe2000b901d50 */
[----:B------:R-:W-:Y:S01]  /*25e0*/  @!P4 IMAD R19, R19, R6, RZ ;  /* 0x000000061313c224 */ /* 0x000fe200078e02ff */
[----:B------:R-:W-:Y:S01]  /*25f0*/  CS2R R140, SRZ ;  /* 0x00000000008c7805 */ /* 0x000fe2000001ff00 */
[--C-:B------:R-:W-:Y:S01]  /*2600*/  @!P4 IMAD.MOV.U32 R32, RZ, RZ, R26.reuse ;  /* 0x000000ffff20c224 */ /* 0x100fe200078e001a */
[----:B------:R-:W-:Y:S01]  /*2610*/  @!P1 LDGSTS.E.BYPASS.LTC128B.128 [R216+0xe000], desc[UR16][R246.64+0x80] ;  /* 0x0e000080f6d89fae */ /* 0x000fe2000b901d50 */
[----:B------:R-:W-:Y:S01]  /*2620*/  @!P3 IMAD.MOV.U32 R10, RZ, RZ, R26 ;  /* 0x000000ffff0ab224 */ /* 0x000fe200078e001a */
[----:B------:R-:W-:Y:S01]  /*2630*/  CS2R R146, SRZ ;  /* 0x0000000000927805 */ /* 0x000fe2000001ff00 */
[----:B------:R-:W-:Y:S01]  /*2640*/  @!P3 IMAD.MOV.U32 R11, RZ, RZ, R33 ;  /* 0x000000ffff0bb224 */ /* 0x000fe200078e0021 */
[----:B------:R-:W-:Y:S01]  /*2650*/  @!P1 LDGSTS.E.BYPASS.LTC128B.128 [R216+0x10000], desc[UR16][R246.64+0x100] ;  /* 0x10000100f6d89fae */ /* 0x000fe2000b901d50 */
[----:B------:R-:W-:Y:S01]  /*2660*/  @!P3 IMAD R17, R5, R9, R20 ;  /* 0x000000090511b224 */ /* 0x000fe200078e0214 */
[----:B------:R-:W-:Y:S01]  /*2670*/  CS2R R144, SRZ ;  /* 0x0000000000907805 */ /* 0x000fe2000001ff00 */
[--C-:B------:R-:W-:Y:S01]  /*2680*/  @!P3 IMAD.MOV.U32 R20, RZ, RZ, R30.reuse ;  /* 0x000000ffff14b224 */ /* 0x100fe200078e001e */
[----:B------:R3:W-:Y:S01]  /*2690*/  @P5 STS.128 [R216+0xd000], RZ ;  /* 0x00d000ffd8005388 */ /* 0x0007e20000000c00 */
[--C-:B------:R-:W-:Y:S01]  /*26a0*/  @!P3 IMAD.MOV.U32 R21, RZ, RZ, R31.reuse ;  /* 0x000000ffff15b224 */ /* 0x100fe200078e001f */
[----:B------:R-:W-:Y:S01]  /*26b0*/  CS2R R138, SRZ ;  /* 0x00000000008a7805 */ /* 0x000fe2000001ff00 */
[----:B------:R-:W-:Y:S01]  /*26c0*/  @!P4 IMAD.WIDE.U32 R28, R210, R8, R30 ;  /* 0x00000008d21cc225 */ /* 0x000fe200078e001e */
[----:B------:R3:W-:Y:S01]  /*26d0*/  @P5 STS.128 [R216+0xf000], RZ ;  /* 0x00f000ffd8005388 */ /* 0x0007e20000000c00 */
[----:B------:R-:W-:-:S02]  /*26e0*/  CS2R R136, SRZ ;  /* 0x0000000000887805 */ /* 0x000fc4000001ff00 */
[----:B------:R-:W-:Y:S01]  /*26f0*/  CS2R R134, SRZ ;  /* 0x0000000000867805 */ /* 0x000fe2000001ff00 */
[----:B------:R-:W-:Y:S01]  /*2700*/  @!P4 IMAD R15, R210, R7, R19 ;  /* 0x00000007d20fc224 */ /* 0x000fe200078e0213 */
[----:B------:R3:W-:Y:S01]  /*2710*/  @P5 STS.128 [R216+0x11000], RZ ;  /* 0x011000ffd8005388 */ /* 0x0007e20000000c00 */
[-C--:B------:R-:W-:Y:S01]  /*2720*/  @!P3 IMAD.WIDE.U32 R30, R4, R6.reuse, R10 ;  /* 0x00000006041eb225 */ /* 0x080fe200078e000a */
[----:B------:R-:W-:Y:S01]  /*2730*/  CS2R R132, SRZ ;  /* 0x0000000000847805 */ /* 0x000fe2000001ff00 */
[----:B------:R-:W4:Y:S01]  /*2740*/  @!P4 LDC.64 R10, c[0x0][0x218] ;  /* 0x00008600ff0acb82 */ /* 0x000f220000000a00 */
[----:B------:R-:W-:Y:S01]  /*2750*/  @!PT LDS RZ, [RZ] ;  /* 0x00000000fffff984 */ /* 0x000fe20000000800 */
[----:B------:R-:W-:Y:S01]  /*2760*/  @!PT LDS RZ, [RZ] ;  /* 0x00000000fffff984 */ /* 0x000fe20000000800 */
[----:B------:R-:W-:Y:S01]  /*2770*/  @!PT LDS RZ, [RZ] ;  /* 0x00000000fffff984 */ /* 0x000fe20000000800 */
[----:B------:R-:W-:Y:S01]  /*2780*/  @!P5 LDGSTS.E.BYPASS.LTC128B.128 [R216+0xd000], desc[UR16][R24.64] ;  /* 0x0d00000018d8dfae */ /* 0x000fe2000b901d50 */
[C---:B------:R-:W-:Y:S01]  /*2790*/  @!P4 IMAD.WIDE.U32 R32, R210.reuse, R6, R32 ;  /* 0x00000006d220c225 */ /* 0x040fe200078e0020 */
[----:B------:R-:W-:Y:S02]  /*27a0*/  CS2R R126, SRZ ;  /* 0x00000000007e7805 */ /* 0x000fe4000001ff00 */
[----:B------:R-:W-:Y:S01]  /*27b0*/  CS2R R124, SRZ ;  /* 0x00000000007c7805 */ /* 0x000fe2000001ff00 */
[----:B------:R-:W-:Y:S01]  /*27c0*/  @!P5 LDGSTS.E.BYPASS.LTC128B.128 [R216+0xf000], desc[UR16][R24.64+0x80] ;  /* 0x0f00008018d8dfae */ /* 0x000fe2000b901d50 */
[----:B------:R-:W-:Y:S01]  /*27d0*/  @!P4 IMAD R14, R210, R9, R14 ;  /* 0x00000009d20ec224 */ /* 0x000fe200078e020e */
[----:B------:R-:W-:Y:S01]  /*27e0*/  CS2R R130, SRZ ;  /* 0x0000000000827805 */ /* 0x000fe2000001ff00 */
[----:B------:R-:W1:Y:S01]  /*27f0*/  @!P3 LDC.64 R6, c[0x0][0x218] ;  /* 0x00008600ff06bb82 */ /* 0x000e620000000a00 */
[----:B------:R-:W-:Y:S01]  /*2800*/  @!P3 IMAD.WIDE.U32 R26, R5, R8, R20 ;  /* 0x00000008051ab225 */ /* 0x000fe200078e0014 */
[----:B------:R-:W-:Y:S01]  /*2810*/  @!P5 LDGSTS.E.BYPASS.LTC128B.128 [R216+0x11000], desc[UR16][R24.64+0x100] ;  /* 0x1100010018d8dfae */ /* 0x000fe2000b901d50 */
[----:B------:R-:W-:-:S02]  /*2820*/  CS2R R128, SRZ ;  /* 0x0000000000807805 */ /* 0x000fc4000001ff00 */
[----:B------:R-:W-:Y:S01]  /*2830*/  CS2R R122, SRZ ;  /* 0x00000000007a7805 */ /* 0x000fe2000001ff00 */
[----:B------:R-:W-:Y:S01]  /*2840*/  @!P3 IMAD.IADD R20, R27, 0x1, R17 ;  /* 0x000000011b14b824 */ /* 0x000fe200078e0211 */
[----:B------:R-:W-:Y:S01]  /*2850*/  CS2R R120, SRZ ;  /* 0x0000000000787805 */ /* 0x000fe2000001ff00 */
[----:B------:R-:W-:Y:S01]  /*2860*/  VIADD R4, R209, 0x3000 ;  /* 0x00003000d1047836 */ /* 0x000fe20000000000 */
[----:B------:R-:W2:Y:S01]  /*2870*/  @!P4 LDC.64 R8, c[0x0][0x220] ;  /* 0x00008800ff08cb82 */ /* 0x000ea20000000a00 */
[----:B------:R-:W-:Y:S01]  /*2880*/  @!P4 IMAD.IADD R14, R29, 0x1, R14 ;  /* 0x000000011d0ec824 */ /* 0x000fe200078e020e */
[----:B------:R-:W-:Y:S01]  /*2890*/  CS2R R118, SRZ ;  /* 0x0000000000767805 */ /* 0x000fe2000001ff00 */
[----:B------:R-:W-:Y:S01]  /*28a0*/  @!P4 IMAD.IADD R15, R33, 0x1, R15 ;  /* 0x00000001210fc824 */ /* 0x000fe200078e020f */
[----:B------:R-:W-:Y:S01]  /*28b0*/  SEL R237, R4, R209, !P0 ;  /* 0x000000d104ed7207 */ /* 0x000fe20004000000 */
[----:B------:R-:W-:Y:S01]  /*28c0*/  @!P3 IMAD.IADD R18, R31, 0x1, R18 ;  /* 0x000000011f12b824 */ /* 0x000fe200078e0212 */
[----:B------:R-:W-:-:S02]  /*28d0*/  CS2R R116, SRZ ;  /* 0x0000000000747805 */ /* 0x000fc4000001ff00 */
[----:B------:R-:W-:Y:S02]  /*28e0*/  CS2R R110, SRZ ;  /* 0x00000000006e7805 */ /* 0x000fe4000001ff00 */
[C---:B----4-:R-:W-:Y:S01]  /*28f0*/  @!P4 LEA R10, P6, R28.reuse, R10, 0x1 ;  /* 0x0000000a1c0ac211 */ /* 0x050fe200078c08ff */
[----:B------:R-:W4:Y:S01]  /*2900*/  @!P3 LDC.64 R4, c[0x0][0x220] ;  /* 0x00008800ff04bb82 */ /* 0x000f220000000a00 */
[----:B------:R-:W-:Y:S02]  /*2910*/  LEA R237, R237, UR5, 0x1 ;  /* 0x00000005eded7c11 */ /* 0x000fe4000f8e08ff */
[----:B------:R-:W-:Y:S02]  /*2920*/  CS2R R108, SRZ ;  /* 0x00000000006c7805 */ /* 0x000fe4000001ff00 */
[----:B------:R-:W-:Y:S02]  /*2930*/  @!P4 LEA.HI.X R11, R28, R11, R14, 0x1, P6 ;  /* 0x0000000b1c0bc211 */ /* 0x000fe400030f0c0e */
[----:B------:R-:W-:-:S02]  /*2940*/  CS2R R114, SRZ ;  /* 0x0000000000727805 */ /* 0x000fc4000001ff00 */
[----:B------:R-:W-:Y:S01]  /*2950*/  CS2R R112, SRZ ;  /* 0x0000000000707805 */ /* 0x000fe2000001ff00 */
[----:B------:R3:W-:Y:S01]  /*2960*/  @P1 STS [R237], RZ ;  /* 0x000000ffed001388 */ /* 0x0007e20000000800 */
[C---:B-1----:R-:W-:Y:S02]  /*2970*/  @!P3 LEA R6, P2, R26.reuse, R6, 0x1 ;  /* 0x000000061a06b211 */ /* 0x042fe400078408ff */
[----:B------:R-:W-:Y:S02]  /*2980*/  CS2R R106, SRZ ;  /* 0x00000000006a7805 */ /* 0x000fe4000001ff00 */
[----:B------:R-:W-:Y:S01]  /*2990*/  CS2R R104, SRZ ;  /* 0x0000000000687805 */ /* 0x000fe2000001ff00 */
[----:B------:R3:W-:Y:S01]  /*29a0*/  @P1 STS [R237+0x4], RZ ;  /* 0x000004ffed001388 */ /* 0x0007e20000000800 */
[----:B------:R-:W-:Y:S02]  /*29b0*/  @!P3 LEA.HI.X R7, R26, R7, R20, 0x1, P2 ;  /* 0x000000071a07b211 */ /* 0x000fe400010f0c14 */
        /* <DEDUP_REMOVED lines=8> */
[----:B------:R-:W-:Y:S01]  /*2a40*/  CS2R R82, SRZ ;  /* 0x0000000000527805 */ /* 0x000fe2000001ff00 */
[----:B------:R-:W1:Y:S01]  /*2a50*/  LDC.64 R14, c[0x0][0x3b8] ;  /* 0x0000ee00ff0e7b82 */ /* 0x000e620000000a00 */
        /* <DEDUP_REMOVED lines=29> */
[----:B------:R-:W-:Y:S01]  /*2c30*/  ULDC UR6, c[0x0][0x398] ;  /* 0x0000e60000067ab9 */ /* 0x000fe20000000800 */
[----:B------:R-:W-:Y:S01]  /*2c40*/  ULDC.U8 UR8, c[0x0][0x388] ;  /* 0x0000e20000087ab9 */ /* 0x000fe20000000000 */
[----:B------:R-:W-:Y:S01]  /*2c50*/  ULDC UR7, c[0x0][0x2ec] ;  /* 0x0000bb0000077ab9 */ /* 0x000fe20000000800 */
[----:B------:R-:W-:Y:S01]  /*2c60*/  @!PT LDS RZ, [RZ] ;  /* 0x00000000fffff984 */ /* 0x000fe20000000800 */
[----:B------:R-:W-:Y:S01]  /*2c70*/  @!PT LDS RZ, [RZ] ;  /* 0x00000000fffff984 */ /* 0x000fe20000000800 */
[----:B------:R-:W-:Y:S01]  /*2c80*/  @!PT LDS RZ, [RZ] ;  /* 0x00000000fffff984 */ /* 0x000fe20000000800 */
[----:B------:R-:W-:Y:S04]  /*2c90*/  @!P1 LDGSTS.E.BYPASS.LTC128B.128 [R237], desc[UR16][R248.64] ;  /* 0x00000000f8ed9fae */ /* 0x000fe8000b901d50 */
[----:B------:R-:W-:Y:S04]  /*2ca0*/  @!P1 LDGSTS.E.BYPASS.LTC128B.128 [R237+0x2000], desc[UR16][R248.64+0x80] ;  /* 0x02000080f8ed9fae */ /* 0x000fe8000b901d50 */
[----:B------:R-:W-:Y:S01]  /*2cb0*/  @!P1 LDGSTS.E.BYPASS.LTC128B.128 [R237+0x4000], desc[UR16][R248.64+0x100] ;  /* 0x04000100f8ed9fae */ /* 0x000fe2000b901d50 */
[----:B----4-:R-:W-:-:S03]  /*2cc0*/  @!P3 LEA R4, P1, R30, R4, 0x1 ;  /* 0x000000041e04b211 */ /* 0x010fc600078208ff */
        /* <DEDUP_REMOVED lines=55> */
[----:B--2---:R-:W-:-:S03]  /*3040*/  IMAD.WIDE R8, R215, 0x4, R250 ;  /* 0x00000004d7087825 */ /* 0x004fc600078e02fa */
[----:B------:R-:W0:Y:S04]  /*3050*/  LDGDEPBAR ;  /* 0x00000000000079af */ /* 0x000e280000000000 */
[----:B-1----:R-:W2:Y:S01]  /*3060*/  LDG.E.64 R6, desc[UR16][R14.64+0x8] ;  /* 0x000008100e067981 */ /* 0x002ea2000c1e1b00 */
[C---:B------:R-:W-:Y:S01]  /*3070*/  VIADD R11, R215.reuse, 0x8 ;  /* 0x00000008d70b7836 */ /* 0x040fe20000000000 */
[-C--:B------:R-:W-:Y:S02]  /*3080*/  ISETP.GE.AND P2, PT, R215, R12.reuse, PT ;  /* 0x0000000cd700720c */ /* 0x080fe40003f46270 */
[----:B------:R3:W5:Y:S02]  /*3090*/  LDG.E.64 R202, desc[UR16][R14.64] ;  /* 0x000000100eca7981 */ /* 0x000764000c1e1b00 */
[----:B------:R-:W-:-:S09]  /*30a0*/  ISETP.GE.AND P1, PT, R11, R12, PT ;  /* 0x0000000c0b00720c */ /* 0x000fd20003f26270 */
[----:B------:R3:W5:Y:S01]  /*30b0*/  @!P2 LDG.E R234, desc[UR16][R8.64] ;  /* 0x0000001008eaa981 */ /* 0x000762000c1e1900 */
[----:B----4-:R-:W-:-:S03]  /*30c0*/  IMAD R5, R214, R16, R211 ;  /* 0x00000010d6057224 */ /* 0x010fc600078e02d3 */
[----:B------:R3:W5:Y:S01]  /*30d0*/  @!P1 LDG.E R236, desc[UR16][R8.64+0x20] ;  /* 0x0000201008ec9981 */ /* 0x000762000c1e1900 */
[----:B------:R-:W-:-:S05]  /*30e0*/  IMAD.SHL.U32 R5, R5, 0x20, RZ ;  /* 0x0000002005057824 */ /* 0x000fca00078e00ff */
[----:B------:R-:W-:Y:S01]  /*30f0*/  SHF.R.S32.HI R4, RZ, 0x1f, R5 ;  /* 0x0000001fff047819 */ /* 0x000fe20000011405 */
[----:B------:R-:W-:Y:S01]  /*3100*/  IMAD.IADD R224, R224, 0x1, -R13 ;  /* 0x00000001e0e07824 */ /* 0x000fe200078e0a0d */
[----:B--2---:R-:W-:-:S04]  /*3110*/  IADD3 R232, P2, P1, R5, R6, R208 ;  /* 0x0000000605e87210 */ /* 0x004fc8000795e0d0 */
[----:B------:R-:W-:Y:S02]  /*3120*/  IADD3.X R233, R4, R7, R233, P2, P1 ;  /* 0x0000000704e97210 */ /* 0x000fe400017e24e9 */
[----:B------:R-:W-:Y:S01]  /*3130*/  R2P PR, R205, 0x6 ;  /* 0x00000006cd007804 */ /* 0x000fe20000000000 */
[----:B------:R-:W-:Y:S02]  /*3140*/  VIADD R5, R200, 0x3000 ;  /* 0x00003000c8057836 */ /* 0x000fe40000000000 */
[----:B------:R-:W-:Y:S02]  /*3150*/  VIADD R4, R199, 0x3000 ;  /* 0x00003000c7047836 */ /* 0x000fe40000000000 */
[----:B------:R-:W-:Y:S02]  /*3160*/  SEL R194, R194, 0xffffffe0, !P1 ;  /* 0xffffffe0c2c27807 */ /* 0x000fe40004800000 */
[----:B------:R-:W-:Y:S02]  /*3170*/  SEL R193, R193, 0xffffffc0, !P2 ;  /* 0xffffffc0c1c17807 */ /* 0x000fe40005000000 */
[----:B------:R-:W-:Y:S01]  /*3180*/  SEL R5, R5, R200, !P0 ;  /* 0x000000c805057207 */ /* 0x000fe20004000000 */
[C---:B------:R-:W-:Y:S01]  /*3190*/  IMAD.IADD R192, R197.reuse, 0x1, R194 ;  /* 0x00000001c5c07824 */ /* 0x040fe200078e02c2 */
[----:B------:R-:W-:Y:S01]  /*31a0*/  SEL R4, R4, R199, !P0 ;  /* 0x000000c704047207 */ /* 0x000fe20004000000 */
[----:B------:R-:W-:Y:S01]  /*31b0*/  IMAD.IADD R190, R197, 0x1, R193 ;  /* 0x00000001c5be7824 */ /* 0x000fe200078e02c1 */
[----:B------:R-:W-:Y:S01]  /*31c0*/  LEA R196, R5, UR5, 0x1 ;  /* 0x0000000505c47c11 */ /* 0x000fe2000f8e08ff */
[----:B------:R-:W-:Y:S01]  /*31d0*/  IMAD.IADD R191, R193, 0x1, R192 ;  /* 0x00000001c1bf7824 */ /* 0x000fe200078e02c0 */
[----:B---3--:R-:W-:-:S07]  /*31e0*/  LEA R195, R4, UR5, 0x1 ;  /* 0x0000000504c37c11 */ /* 0x008fce000f8e08ff */
.L_x_1415:
[----:B------:R-:W0:Y:S01]  /*31f0*/  LDGDEPBAR ;  /* 0x00000000000079af */ /* 0x000e220000000000 */
[C---:B------:R-:W-:Y:S01]  /*3200*/  IMAD.IADD R94, R196.reuse, 0x1, R194 ;  /* 0x00000001c45e7824 */ /* 0x040fe200078e02c2 */
[----:B------:R-:W-:Y:S01]  /*3210*/  IADD3 R93, R196, R193, RZ ;  /* 0x000000c1c45d7210 */ /* 0x000fe20007ffe0ff */
[----:B------:R-:W-:Y:S01]  /*3220*/  IMAD.MOV.U32 R231, RZ, RZ, R229 ;  /* 0x000000ffffe77224 */ /* 0x000fe200078e00e5 */
[C---:B------:R-:W-:Y:S01]  /*3230*/  LEA R96, P0, R215.reuse, R230, 0x2 ;  /* 0x000000e6d7607211 */ /* 0x040fe200078010ff */
[----:B------:R-:W-:Y:S02]  /*3240*/  IMAD.IADD R92, R94, 0x1, R193 ;  /* 0x000000015e5c7824 */ /* 0x000fe400078e02c1 */
[----:B------:R-:W-:Y:S01]  /*3250*/  IMAD.MOV.U32 R95, RZ, RZ, R223 ;  /* 0x000000ffff5f7224 */ /* 0x000fe200078e00df */
        /* <DEDUP_REMOVED lines=102> */
.L_x_1411:
[--C-:B------:R-:W-:Y:S01]  /*38c0*/  IADD3 R26, R240, 0x1, -R241.reuse ;  /* 0x00000001f01a7810 */ /* 0x100fe20007ffe8f1 */
[----:B------:R-:W1:Y:S01]  /*38d0*/  S2R R23, SR_TID.X ;  /* 0x0000000000177919 */ /* 0x000e620000002100 */
[----:B------:R-:W-:Y:S01]  /*38e0*/  IADD3 R24, -R95, R240, -R241 ;  /* 0x000000f05f187210 */ /* 0x000fe20007ffe9f1 */
        /* <DEDUP_REMOVED lines=67> */
.L_x_1412:
        /* <DEDUP_REMOVED lines=50> */
[--C-:B------:R-:W-:Y:S01]  /*4040*/  FFMA.FTZ R178, R14, UR7, -R21.reuse ;  /* 0x000000070eb27c23 */ /* 0x100fe20008010815 */
        /* <DEDUP_REMOVED lines=92> */
[----:B------:R-:W-:Y:S01]  /*4610*/  F2FP.RELU.F16.F32.PACK_AB R23, R174, R167 ;  /* 0x000000a7ae17723e */ /* 0x000fe200000008ff */
[----:B------:R-:W-:Y:S01]  /*4620*/  STS [R221+0x20400], R20 ;  /* 0x02040014dd007388 */ /* 0x000fe20000000800 */
[----:B------:R-:W-:Y:S02]  /*4630*/  F2FP.RELU.F16.F32.PACK_AB R24, R171, R170 ;  /* 0x000000aaab18723e */ /* 0x000fe400000008ff */
[----:B------:R-:W-:Y:S01]  /*4640*/  F2FP.RELU.F16.F32.PACK_AB R21, R168, R177 ;  /* 0x000000b1a815723e */ /* 0x000fe200000008ff */
[----:B------:R-:W-:Y:S01]  /*4650*/  @!P4 FADD.FTZ R178, -R178, -RZ ;  /* 0x800000ffb2b2c221 */ /* 0x000fe20000010100 */
[----:B------:R-:W-:Y:S01]  /*4660*/  F2FP.RELU.F16.F32.PACK_AB R29, R173, R176 ;  /* 0x000000b0ad1d723e */ /* 0x000fe200000008ff */
[----:B------:R-:W-:Y:S01]  /*4670*/  STS [R221+0x20000], R24 ;  /* 0x02000018dd007388 */ /* 0x000fe20000000800 */
[----:B------:R-:W-:Y:S01]  /*4680*/  @!P6 FADD.FTZ R180, -R180, -RZ ;  /* 0x800000ffb4b4e221 */ /* 0x000fe20000010100 */
[----:B------:R-:W-:Y:S02]  /*4690*/  FSETP.GE.FTZ.AND P3, PT, R170, RZ, PT ;  /* 0x000000ffaa00720b */ /* 0x000fe40003f76000 */
[----:B------:R-:W-:Y:S01]  /*46a0*/  STS [R222+0x20000], R23 ;  /* 0x02000017de007388 */ /* 0x000fe20000000800 */
[----:B------:R-:W-:Y:S01]  /*46b0*/  @!P2 FADD.FTZ R179, -R179, -RZ ;  /* 0x800000ffb3b3a221 */ /* 0x000fe20000010100 */
[----:B------:R-:W-:Y:S02]  /*46c0*/  F2FP.RELU.F16.F32.PACK_AB R27, R180, R181 ;  /* 0x000000b5b41b723e */ /* 0x000fe400000008ff */
[----:B------:R-:W-:Y:S01]  /*46d0*/  STS [R222+0x20400], R21 ;  /* 0x02040015de007388 */ /* 0x000fe20000000800 */
[----:B------:R-:W-:Y:S02]  /*46e0*/  F2FP.RELU.F16.F32.PACK_AB R25, R175, R178 ;  /* 0x000000b2af19723e */ /* 0x000fe400000008ff */
[----:B------:R-:W-:Y:S01]  /*46f0*/  F2FP.RELU.F16.F32.PACK_AB R31, R179, R166 ;  /* 0x000000a6b31f723e */ /* 0x000fe200000008ff */
[----:B------:R-:W-:Y:S01]  /*4700*/  STS [R220+0x20000], R27 ;  /* 0x0200001bdc007388 */ /* 0x000fe20000000800 */
[----:B------:R-:W-:Y:S02]  /*4710*/  FSETP.GE.FTZ.AND P1, PT, R172, RZ, PT ;  /* 0x000000ffac00720b */ /* 0x000fe40003f36000 */
[----:B------:R-:W-:Y:S01]  /*4720*/  FSETP.GE.FTZ.AND P2, PT, R171, RZ, PT ;  /* 0x000000ffab00720b */ /* 0x000fe20003f56000 */
        /* <DEDUP_REMOVED lines=97> */
[C---:B------:R-:W-:Y:S01]  /*4d40*/  FADD.FTZ R28, -R165.reuse, R28 ;  /* 0x0000001ca51c7221 */ /* 0x040fe20000010100 */
[----:B------:R-:W-:Y:S01]  /*4d50*/  FSEL R96, R96, R165, P2 ;  /* 0x000000a560607208 */ /* 0x000fe20001000000 */
[----:B------:R-:W-:Y:S01]  /*4d60*/  FADD.FTZ R24, -R165, R24 ;  /* 0x00000018a5187221 */ /* 0x000fe20000010100 */
[----:B------:R-:W-:Y:S01]  /*4d70*/  FSETP.GE.FTZ.AND P2, PT, R174, RZ, PT ;  /* 0x000000ffae00720b */ /* 0x000fe20003f56000 */
        /* <DEDUP_REMOVED lines=9> */
[----:B------:R-:W-:Y:S01]  /*4e10*/  FSETP.GE.FTZ.AND P2, PT, R180, RZ, PT ;  /* 0x000000ffb400720b */ /* 0x000fe20003f56000 */
[----:B------:R-:W-:Y:S01]  /*4e20*/  FADD.FTZ R32, -R165, R32 ;  /* 0x00000020a5207221 */ /* 0x000fe20000010100 */
[----:B------:R-:W-:Y:S01]  /*4e30*/  FSEL R28, R28, R165, P0 ;  /* 0x000000a51c1c7208 */ /* 0x000fe20000000000 */
[----:B------:R-:W-:Y:S01]  /*4e40*/  FADD.FTZ R29, -R164, R34 ;  /* 0x00000022a41d7221 */ /* 0x000fe20000010100 */
[----:B------:R-:W-:Y:S01]  /*4e50*/  FSETP.GE.FTZ.AND P0, PT, R175, RZ, PT ;  /* 0x000000ffaf00720b */ /* 0x000fe20003f16000 */
[----:B------:R-:W-:Y:S01]  /*4e60*/  FMUL.FTZ R27, R168, R27 ;  /* 0x0000001ba81b7220 */ /* 0x000fe20000410000 */
[----:B------:R-:W-:Y:S01]  /*4e70*/  FSEL R24, R24, R165, P3 ;  /* 0x000000a518187208 */ /* 0x000fe20001800000 */
[----:B------:R-:W-:Y:S01]  /*4e80*/  FMUL.FTZ R97, R170, R97 ;  /* 0x00000061aa617220 */ /* 0x000fe20000410000 */
[----:B------:R-:W-:Y:S01]  /*4e90*/  FSETP.GE.FTZ.AND P1, PT, R177, RZ, PT ;  /* 0x000000ffb100720b */ /* 0x000fe20003f36000 */
[----:B------:R-:W-:Y:S01]  /*4ea0*/  FMUL.FTZ R96, R171, R96 ;  /* 0x00000060ab607220 */ /* 0x000fe20000410000 */
[----:B------:R-:W-:Y:S01]  /*4eb0*/  F2FP.F16.F32.PACK_AB R20, R20, R21 ;  /* 0x000000151414723e */ /* 0x000fe200000000ff */
[----:B------:R-:W-:Y:S01]  /*4ec0*/  FMUL.FTZ R24, R167, R24 ;  /* 0x00000018a7187220 */ /* 0x000fe20000410000 */
[----:B------:R-:W-:Y:S01]  /*4ed0*/  FSETP.GE.FTZ.AND P3, PT, R166, RZ, PT ;  /* 0x000000ffa600720b */ /* 0x000fe20003f76000 */
[----:B------:R-:W-:Y:S01]  /*4ee0*/  FMUL.FTZ R23, R174, R23 ;  /* 0x00000017ae177220 */ /* 0x000fe20000410000 */
[----:B------:R-:W-:Y:S01]  /*4ef0*/  FSEL R21, R26, R165, P2 ;  /* 0x000000a51a157208 */ /* 0x000fe20001000000 */
[----:B------:R-:W-:Y:S01]  /*4f00*/  FMUL.FTZ R28, R181, R28 ;  /* 0x0000001cb51c7220 */ /* 0x000fe20000410000 */
[----:B------:R-:W-:Y:S02]  /*4f10*/  FSEL R26, R31, R164, P0 ;  /* 0x000000a41f1a7208 */ /* 0x000fe40000000000 */
[----:B------:R-:W-:Y:S01]  /*4f20*/  FSETP.GE.FTZ.AND P2, PT, R179, RZ, PT ;  /* 0x000000ffb300720b */ /* 0x000fe20003f56000 */
[----:B------:R-:W-:Y:S01]  /*4f30*/  FMUL.FTZ R21, R180, R21 ;  /* 0x00000015b4157220 */ /* 0x000fe20000410000 */
[----:B------:R-:W-:Y:S01]  /*4f40*/  FSETP.GE.FTZ.AND P0, PT, R173, RZ, PT ;  /* 0x000000ffad00720b */ /* 0x000fe20003f16000 */
[----:B------:R-:W-:Y:S01]  /*4f50*/  FMUL.FTZ R26, R175, R26 ;  /* 0x0000001aaf1a7220 */ /* 0x000fe20000410000 */
[----:B------:R-:W-:Y:S01]  /*4f60*/  FSEL R22, R25, R164, P1 ;  /* 0x000000a419167208 */ /* 0x000fe20000800000 */
[----:B------:R-:W-:Y:S01]  /*4f70*/  FADD.FTZ R25, -R164, R30 ;  /* 0x0000001ea4197221 */ /* 0x000fe20000010100 */
[----:B------:R-:W-:Y:S02]  /*4f80*/  FSEL R31, R32, R165, P3 ;  /* 0x000000a5201f7208 */ /* 0x000fe40001800000 */
[----:B------:R-:W-:Y:S01]  /*4f90*/  ISETP.GT.AND P3, PT, R238, R225, PT ;  /* 0x000000e1ee00720c */ /* 0x000fe20003f64270 */
[----:B------:R-:W-:Y:S01]  /*4fa0*/  FMUL.FTZ R22, R177, R22 ;  /* 0x00000016b1167220 */ /* 0x000fe20000410000 */
[----:B------:R-:W-:Y:S01]  /*4fb0*/  FSETP.GE.FTZ.AND P1, PT, R178, RZ, PT ;  /* 0x000000ffb200720b */ /* 0x000fe20003f36000 */
[----:B------:R-:W-:Y:S01]  /*4fc0*/  FMUL.FTZ R31, R166, R31 ;  /* 0x0000001fa61f7220 */ /* 0x000fe20000410000 */
[----:B------:R-:W-:Y:S01]  /*4fd0*/  F2FP.F16.F32.PACK_AB R96, R96, R97 ;  /* 0x000000616060723e */ /* 0x000fe200000000ff */
[----:B------:R-:W-:Y:S01]  /*4fe0*/  @P2 FADD.FTZ R165, -R165, R33 ;  /* 0x00000021a5a52221 */ /* 0x000fe20000010100 */
[----:B------:R-:W-:Y:S02]  /*4ff0*/  FSEL R25, R25, R164, P1 ;  /* 0x000000a419197208 */ /* 0x000fe40000800000 */
[----:B------:R-:W-:Y:S02]  /*5000*/  FSETP.GE.FTZ.AND P1, PT, R176, RZ, PT ;  /* 0x000000ffb000720b */ /* 0x000fe40003f36000 */
[----:B------:R-:W-:Y:S01]  /*5010*/  F2FP.F16.F32.PACK_AB R27, R27, R22 ;  /* 0x000000161b1b723e */ /* 0x000fe200000000ff */
[----:B------:R-:W-:Y:S01]  /*5020*/  FMUL.FTZ R25, R178, R25 ;  /* 0x00000019b2197220 */ /* 0x000fe20000410000 */
        /* <DEDUP_REMOVED lines=32> */
.L_x_1413:
        /* <DEDUP_REMOVED lines=106> */
.L_x_1414:
        /* <DEDUP_REMOVED lines=15> */
[----:B------:R-:W-:Y:S03]  /*59c0*/  LDSM.16.M88.4 R184, [R191+0x1000] ;  /* 0x00100000bfb8783b */ /* 0x000fe60000000200 */
        /* <DEDUP_REMOVED lines=213> */
[----:B------:R-:W-:Y:S02]  /*6720*/  LEA.HI.X.SX32 R85, R9, R245, 0x2, P2 ;  /* 0x000000f509557211 */ /* 0x000fe400010f16ff */
[C---:B------:R-:W-:Y:S01]  /*6730*/  LEA R88, P0, R155.reuse, R244, 0x2 ;  /* 0x000000f49b587211 */ /* 0x040fe200078010ff */
        /* <DEDUP_REMOVED lines=260> */
[----:B------:R-:W-:Y:S01]  /*7780*/  @P0 IADD3 R12, R239, R242, RZ ;  /* 0x000000f2ef0c0210 */ /* 0x000fe20007ffe0ff */
[----:B------:R3:W-:Y:S04]  /*7790*/  STS [R218+0x7000], R45 ;  /* 0x0070002dda007388 */ /* 0x0007e80000000800 */
[----:B------:R4:W-:Y:S01]  /*77a0*/  STS [R218+0x7400], R47 ;  /* 0x0074002fda007388 */ /* 0x0009e20000000800 */
[----:B-1----:R-:W-:-:S02]  /*77b0*/  @P0 IMAD R44, R12, R7, RZ ;  /* 0x000000070c2c0224 */ /* 0x002fc400078e02ff */
[----:B------:R-:W-:Y:S01]  /*77c0*/  @P0 IMAD.WIDE.U32 R12, R12, R6, RZ ;  /* 0x000000060c0c0225 */ /* 0x000fe200078e00ff */
[----:B------:R-:W-:Y:S04]  /*77d0*/  STS [R219+0x8000], R52 ;  /* 0x00800034db007388 */ /* 0x000fe80000000800 */
[----:B------:R-:W-:Y:S01]  /*77e0*/  STS [R219+0x8400], R54 ;  /* 0x00840036db007388 */ /* 0x000fe20000000800 */
[----:B------:R-:W-:Y:S02]  /*77f0*/  @P0 IADD3 R44, R13, R44, RZ ;  /* 0x0000002c0d2c0210 */ /* 0x000fe40007ffe0ff */
[----:B------:R-:W-:Y:S01]  /*7800*/  @P0 MOV R46, R12 ;  /* 0x0000000c002e0202 */ /* 0x000fe20000000f00 */
[----:B------:R-:W-:Y:S04]  /*7810*/  STS [R218+0x8000], R65 ;  /* 0x00800041da007388 */ /* 0x000fe80000000800 */
[----:B------:R-:W-:Y:S04]  /*7820*/  STS [R218+0x8400], R67 ;  /* 0x00840043da007388 */ /* 0x000fe80000000800 */
[----:B------:R-:W-:Y:S01]  /*7830*/  STS [R219+0x9000], R56 ;  /* 0x00900038db007388 */ /* 0x000fe20000000800 */
[----:B---3--:R-:W-:-:S03]  /*7840*/  FMUL.FTZ R45, R78, UR6 ;  /* 0x000000064e2d7c20 */ /* 0x008fc60008410000 */
[----:B------:R1:W-:Y:S01]  /*7850*/  STS [R219+0x9400], R58 ;  /* 0x0094003adb007388 */ /* 0x0003e20000000800 */
[----:B----4-:R-:W-:Y:S01]  /*7860*/  FMUL.FTZ R47, R76, UR6 ;  /* 0x000000064c2f7c20 */ /* 0x010fe20008410000 */
[----:B------:R-:W-:Y:S02]  /*7870*/  F2FP.F16.F32.PACK_AB R45, R10, R45 ;  /* 0x0000002d0a2d723e */ /* 0x000fe400000000ff */
[----:B------:R3:W-:Y:S02]  /*7880*/  STS [R218+0x9000], R61 ;  /* 0x0090003dda007388 */ /* 0x0007e40000000800 */
[----:B------:R-:W-:Y:S02]  /*7890*/  F2FP.F16.F32.PACK_AB R47, R8, R47 ;  /* 0x0000002f082f723e */ /* 0x000fe400000000ff */
[----:B------:R3:W-:Y:S04]  /*78a0*/  STS [R218+0x9400], R63 ;  /* 0x0094003fda007388 */ /* 0x0007e80000000800 */
[----:B------:R3:W-:Y:S04]  /*78b0*/  STS [R219+0xa000], R68 ;  /* 0x00a00044db007388 */ /* 0x0007e80000000800 */
[----:B------:R3:W-:Y:S04]  /*78c0*/  STS [R219+0xa400], R70 ;  /* 0x00a40046db007388 */ /* 0x0007e80000000800 */
[----:B------:R3:W-:Y:S04]  /*78d0*/  STS [R218+0xa000], R81 ;  /* 0x00a00051da007388 */ /* 0x0007e80000000800 */
[----:B------:R3:W-:Y:S01]  /*78e0*/  STS [R218+0xa400], R83 ;  /* 0x00a40053da007388 */ /* 0x0007e20000000800 */
[----:B-1----:R-:W-:-:S03]  /*78f0*/  @P0 IADD3 R58, R239, R242, RZ ;  /* 0x000000f2ef3a0210 */ /* 0x002fc60007ffe0ff */
[----:B------:R3:W-:Y:S02]  /*7900*/  STS [R219+0xb000], R72 ;  /* 0x00b00048db007388 */ /* 0x0007e40000000800 */
[C---:B--2---:R-:W-:Y:S02]  /*7910*/  @P0 IMAD R56, R58.reuse, R5, RZ ;  /* 0x000000053a380224 */ /* 0x044fe400078e02ff */
[----:B------:R3:W-:Y:S01]  /*7920*/  STS [R219+0xb400], R74 ;  /* 0x00b4004adb007388 */ /* 0x0007e20000000800 */
        /* <DEDUP_REMOVED lines=15> */
.L_x_1416:
        /* <DEDUP_REMOVED lines=12> */
.L_x_1417:
[----:B------:R1:W-:Y:S01]  /*7ae0*/  STS [R218+0xb000], R47 ;  /* 0x00b0002fda007388 */ /* 0x0003e20000000800 */
[--C-:B------:R-:W-:Y:S01]  /*7af0*/  SHF.R.S32.HI R65, RZ, 0x1f, R212.reuse ;  /* 0x0000001fff417819 */ /* 0x100fe200000114d4 */
[----:B------:R-:W-:Y:S01]  /*7b00*/  IMAD.MOV.U32 R64, RZ, RZ, R212 ;  /* 0x000000ffff407224 */ /* 0x000fe200078e00d4 */
[----:B------:R-:W-:Y:S01]  /*7b10*/  SHF.R.S32.HI R57, RZ, 0x1f, R227 ;  /* 0x0000001fff397819 */ /* 0x000fe200000114e3 */
[----:B------:R2:W-:Y:S01]  /*7b20*/  STS [R218+0xb400], R45 ;  /* 0x00b4002dda007388 */ /* 0x0005e20000000800 */
[----:B------:R-:W-:Y:S01]  /*7b30*/  SHF.R.S32.HI R59, RZ, 0x1f, R211 ;  /* 0x0000001fff3b7819 */ /* 0x000fe200000114d3 */
[-C--:B------:R-:W-:Y:S01]  /*7b40*/  IMAD.WIDE.U32 R50, R227, R6.reuse, R64 ;  /* 0x00000006e3327225 */ /* 0x080fe200078e0040 */
[----:B------:R-:W-:Y:S01]  /*7b50*/  ULDC.64 UR6, c[0x0][0x468] ;  /* 0x00011a0000067ab9 */ /* 0x000fe20000000a00 */
[----:B------:R-:W-:Y:S01]  /*7b60*/  BAR.SYNC.DEFER_BLOCKING 0x0 ;  /* 0x0000000000007b1d */ /* 0x000fe20000010000 */
[----:B---3--:R-:W-:Y:S01]  /*7b70*/  SHF.R.S32.HI R61, RZ, 0x1f, R210 ;  /* 0x0000001fff3d7819 */ /* 0x008fe200000114d2 */
[----:B------:R-:W-:Y:S01]  /*7b80*/  IMAD R48, R57, R6, RZ ;  /* 0x0000000639307224 */ /* 0x000fe200078e02ff */
[----:B------:R-:W-:-:S02]  /*7b90*/  IADD3 R66, P0, R46, R50, RZ ;  /* 0x000000322e427210 */ /* 0x000fc40007f1e0ff */
[----:B------:R-:W-:Y:S01]  /*7ba0*/  IADD3 R46, R210, 0x20, RZ ;  /* 0x00000020d22e7810 */ /* 0x000fe20007ffe0ff */
[----:B------:R-:W-:Y:S01]  /*7bb0*/  BSSY B0, `(.L_x_1418) ;  /* 0x0000022000007945 */ /* 0x000fe20003800000 */
[----:B-1----:R-:W-:Y:S02]  /*7bc0*/  IMAD R47, R217, -0x40, R240 ;  /* 0xffffffc0d92f7824 */ /* 0x002fe400078e02f0 */
[----:B--2---:R-:W-:-:S03]  /*7bd0*/  IMAD R45, R227, R7, R48 ;  /* 0x00000007e32d7224 */ /* 0x004fc600078e0230 */
[-C--:B------:R-:W-:Y:S01]  /*7be0*/  ISETP.GE.AND P2, PT, R210, R47.reuse, PT ;  /* 0x0000002fd200720c */ /* 0x080fe20003f46270 */
[----:B------:R1:W2:Y:S01]  /*7bf0*/  LDS.128 R40, [R216+0x13000] ;  /* 0x01300000d8287984 */ /* 0x0002a20000000c00 */
[----:B------:R-:W-:Y:S02]  /*7c00*/  ISETP.GE.AND P1, PT, R46, R47, PT ;  /* 0x0000002f2e00720c */ /* 0x000fe40003f26270 */
[----:B------:R-:W-:Y:S01]  /*7c10*/  IADD3.X R67, R44, R51, R45, P0, !PT ;  /* 0x000000332c437210 */ /* 0x000fe200007fe42d */
[----:B------:R1:W3:Y:S01]  /*7c20*/  LDS.128 R36, [R216+0x15000] ;  /* 0x01500000d8247984 */ /* 0x0002e20000000c00 */
[----:B------:R-:W-:-:S03]  /*7c30*/  IMAD R44, R59, UR6, RZ ;  /* 0x000000063b2c7c24 */ /* 0x000fc6000f8e02ff */
[----:B------:R1:W4:Y:S01]  /*7c40*/  LDS.128 R32, [R216+0x17000] ;  /* 0x01700000d8207984 */ /* 0x0003220000000c00 */
[C---:B------:R-:W-:Y:S02]  /*7c50*/  IMAD R44, R211.reuse, UR7, R44 ;  /* 0x00000007d32c7c24 */ /* 0x040fe4000f8e022c */
[----:B------:R-:W-:Y:S01]  /*7c60*/  IMAD.WIDE.U32 R66, R211, UR6, R66 ;  /* 0x00000006d3427c25 */ /* 0x000fe2000f8e0042 */
[----:B------:R1:W1:Y:S03]  /*7c70*/  LDS.128 R28, [R216+0x18000] ;  /* 0x01800000d81c7984 */ /* 0x0002660000000c00 */
[----:B------:R-:W-:Y:S01]  /*7c80*/  IMAD.IADD R63, R44, 0x1, R67 ;  /* 0x000000012c3f7824 */ /* 0x000fe200078e0243 */
        /* <DEDUP_REMOVED lines=9> */
[----:B------:R-:W-:Y:S01]  /*7d20*/  ULDC.64 UR6, c[0x0][0x3f0] ;  /* 0x0000fc0000067ab9 */ /* 0x000fe20000000a00 */
[----:B------:R-:W3:Y:S02]  /*7d30*/  LDS.128 R44, [R216+0x12000] ;  /* 0x01200000d82c7984 */ /* 0x000ee40000000c00 */
[C---:B------:R-:W-:Y:S02]  /*7d40*/  IMAD.WIDE.U32 R68, R210.reuse, R6, R62 ;  /* 0x00000006d2447225 */ /* 0x040fe400078e003e */
[----:B------:R-:W4:Y:S02]  /*7d50*/  LDS.128 R52, [R216+0x16000] ;  /* 0x01600000d8347984 */ /* 0x000f240000000c00 */
[----:B------:R-:W-:Y:S01]  /*7d60*/  IMAD R60, R210, R7, R60 ;  /* 0x00000007d23c7224 */ /* 0x000fe200078e023c */
[----:B------:R-:W-:-:S04]  /*7d70*/  LEA R70, P0, R68, UR6, 0x1 ;  /* 0x0000000644467c11 */ /* 0x000fc8000f8008ff */
[----:B------:R-:W-:-:S04]  /*7d80*/  IADD3 R60, R60, R69, RZ ;  /* 0x000000453c3c7210 */ /* 0x000fc80007ffe0ff */
[----:B------:R-:W-:-:S05]  /*7d90*/  LEA.HI.X R71, R68, UR7, R60, 0x1, P0 ;  /* 0x0000000744477c11 */ /* 0x000fca00080f0c3c */
[----:B--2---:R2:W-:Y:S04]  /*7da0*/  STG.E.128 desc[UR16][R70.64+0x80], R48 ;  /* 0x0000803046007986 */ /* 0x0045e8000c101d10 */
[----:B---3--:R2:W-:Y:S04]  /*7db0*/  STG.E.128 desc[UR16][R70.64], R44 ;  /* 0x0000002c46007986 */ /* 0x0085e8000c101d10 */
[----:B----4-:R2:W-:Y:S02]  /*7dc0*/  STG.E.128 desc[UR16][R70.64+0x100], R52 ;  /* 0x0001003446007986 */ /* 0x0105e4000c101d10 */
.L_x_1419:
[----:B------:R-:W-:Y:S05]  /*7dd0*/  BSYNC B0 ;  /* 0x0000000000007941 */ /* 0x000fea0003800000 */
.L_x_1418:
        /* <DEDUP_REMOVED lines=15> */
.L_x_1421:
[----:B------:R-:W-:Y:S05]  /*7ed0*/  BSYNC B0 ;  /* 0x0000000000007941 */ /* 0x000fea0003800000 */
.L_x_1420:
        /* <DEDUP_REMOVED lines=19> */
[----:B---3--:R-:W-:-:S04]  /*8010*/  LEA R36, P0, R34, UR6, 0x1 ;  /* 0x0000000622247c11 */ /* 0x008fc8000f8008ff */
[----:B------:R-:W-:-:S05]  /*8020*/  LEA.HI.X R37, R34, UR7, R6, 0x1, P0 ;  /* 0x0000000722257c11 */ /* 0x000fca00080f0c06 */
[----:B-1----:R2:W-:Y:S04]  /*8030*/  STG.E.128 desc[UR16][R36.64], R28 ;  /* 0x0000001c24007986 */ /* 0x0025e8000c101d10 */
[----:B------:R2:W-:Y:S04]  /*8040*/  STG.E.128 desc[UR16][R36.64+0x80], R20 ;  /* 0x0000801424007986 */ /* 0x0005e8000c101d10 */
[----:B------:R2:W-:Y:S02]  /*8050*/  STG.E.128 desc[UR16][R36.64+0x100], R12 ;  /* 0x0001000c24007986 */ /* 0x0005e4000c101d10 */
.L_x_1423:
[----:B------:R-:W-:Y:S05]  /*8060*/  BSYNC B0 ;  /* 0x0000000000007941 */ /* 0x000fea0003800000 */
.L_x_1422:
[----:B------:R-:W-:Y:S05]  /*8070*/  @P1 BRA `(.L_x_1410) ;  /* 0x0000000000381947 */ /* 0x000fea0003800000 */
[----:B------:R-:W-:Y:S01]  /*8080*/  IADD3 R6, P0, R210, 0x20, RZ ;  /* 0x00000020d2067810 */ /* 0x000fe20007f1e0ff */
[----:B-12---:R-:W-:Y:S01]  /*8090*/  IMAD.MOV.U32 R14, RZ, RZ, R32 ;  /* 0x000000ffff0e7224 */ /* 0x006fe200078e0020 */
        /* <DEDUP_REMOVED lines=11> */
[----:B------:R4:W-:Y:S02]  /*8150*/  STG.E.128 desc[UR16][R4.64+0x100], R8 ;  /* 0x0001000804007986 */ /* 0x0009e4000c101d10 */
.L_x_1410:
[----:B------:R-:W-:Y:S05]  /*8160*/  BSYNC B1 ;  /* 0x0000000000017941 */ /* 0x000fea0003800000 */
.L_x_1396:
[----:B---34-:R-:W3:Y:S02]  /*8170*/  LDC R4, c[0x0][0xc] ;  /* 0x00000300ff047b82 */ /* 0x018ee40000000800 */
[----:B---3--:R-:W-:-:S04]  /*8180*/  IADD3 R217, R4, R217, RZ ;  /* 0x000000d904d97210 */ /* 0x008fc80007ffe0ff */
[----:B------:R-:W-:-:S13]  /*8190*/  ISETP.GE.AND P0, PT, R217, UR14, PT ;  /* 0x0000000ed9007c0c */ /* 0x000fda000bf06270 */
[----:B------:R-:W-:Y:S05]  /*81a0*/  @P0 BRA `(.L_x_1424) ;  /* 0x0000000000040947 */ /* 0x000fea0003800000 */
[----:B------:R-:W-:Y:S05]  /*81b0*/  BRA `(.L_x_1425) ;  /* 0xffffff8400b87947 */ /* 0x000fea000383ffff */
.L_x_1424:
[----:B------:R-:W-:Y:S05]  /*81c0*/  EXIT ;  /* 0x000000000000794d */ /* 0x000fea0003800000 */
.L_x_1426:
        /* <DEDUP_REMOVED lines=11> */
.L_x_1618:


//--------------------- .text._ZN5flash44flash_bwd_dq_dk_dv_loop_seqk_parallel_kernelI23Flash_bwd_kernel_traitsILi192ELi64ELi64ELi8ELi4ELi2ELi2ELb0ELb0EN7cutlass6half_tE19Flash_kernel_traitsILi192ELi64ELi64ELi8ES3_EELb0ELb0ELb1ELb0ELb0ELb1ELb1EEEvNS_16Flash_bwd_paramsE --------------------------
	.section	.text._ZN5flash44flash_bwd_dq_dk_dv_loop_seqk_parallel_kernelI23Flash_bwd_kernel_traitsILi192ELi64ELi64ELi8ELi4ELi2ELi2ELb0ELb0EN7cutlass6half_tE19Flash_kernel_traitsILi192ELi64ELi64ELi8ES3_EELb0ELb0ELb1ELb0ELb0ELb1ELb1EEEvNS_16Flash_bwd_paramsE,"ax",@progbits
	.align	128
        .global         _ZN5flash44flash_bwd_dq_dk_dv_loop_seqk_parallel_kernelI23Flash_bwd_kernel_traitsILi192ELi64ELi64ELi8ELi4ELi2ELi2ELb0ELb0EN7cutlass6half_tE19Flash_kernel_traitsILi192ELi64ELi64ELi8ES3_EELb0ELb0ELb1ELb0ELb0ELb1ELb1EEEvNS_16Flash_bwd_paramsE
        .type           _ZN5flash44flash_bwd_dq_dk_dv_loop_seqk_parallel_kernelI23Flash_bwd_kernel_traitsILi192ELi64ELi64ELi8ELi4ELi2ELi2ELb0ELb0EN7cutlass6half_tE19Flash_kernel_traitsILi192ELi64ELi64ELi8ES3_EELb0ELb0ELb1ELb0ELb0ELb1ELb1EEEvNS_16Flash_bwd_paramsE,@function
        .size           _ZN5flash44flash_bwd_dq_dk_dv_loop_seqk_parallel_kernelI23Flash_bwd_kernel_traitsILi192ELi64ELi64ELi8ELi4ELi2ELi2ELb0ELb0EN7cutlass6half_tE19Flash_kernel_traitsILi192ELi64ELi64ELi8ES3_EELb0ELb0ELb1ELb0ELb0ELb1ELb1EEEvNS_16Flash_bwd_paramsE,(.L_x_1619 - _ZN5flash44flash_bwd_dq_dk_dv_loop_seqk_parallel_kernelI23Flash_bwd_kernel_traitsILi192ELi64ELi64ELi8ELi4ELi2ELi2ELb0ELb0EN7cutlass6half_tE19Flash_kernel_traitsILi192ELi64ELi64ELi8ES3_EELb0ELb0ELb1ELb0ELb0ELb1ELb1EEEvNS_16Flash_bwd_paramsE)
        .other          _ZN5flash44flash_bwd_dq_dk_dv_loop_seqk_parallel_kernelI23Flash_bwd_kernel_traitsILi192ELi64ELi64ELi8ELi4ELi2ELi2ELb0ELb0EN7cutlass6half_tE19Flash_kernel_traitsILi192ELi64ELi64ELi8ES3_EELb0ELb0ELb1ELb0ELb0ELb1ELb1EEEvNS_16Flash_bwd_paramsE,@"STO_CUDA_ENTRY STV_DEFAULT"
_ZN5flash44flash_bwd_dq_dk_dv_loop_seqk_parallel_kernelI23Flash_bwd_kernel_traitsILi192ELi64ELi64ELi8ELi4ELi2ELi2ELb0ELb0EN7cutlass6half_tE19Flash_kernel_traitsILi192ELi64ELi64ELi8ES3_EELb0ELb0ELb1ELb0ELb0ELb1ELb1EEEvNS_16Flash_bwd_paramsE:
.text._ZN5flash44flash_bwd_dq_dk_dv_loop_seqk_parallel_kernelI23Flash_bwd_kernel_traitsILi192ELi64ELi64ELi8ELi4ELi2ELi2ELb0ELb0EN7cutlass6half_tE19Flash_kernel_traitsILi192ELi64ELi64ELi8ES3_EELb0ELb0ELb1ELb0ELb0ELb1ELb1EEEvNS_16Flash_bwd_paramsE:
        /* <DEDUP_REMOVED lines=28> */
[CC--:B------:R-:W-:Y:S01]  /*01c0*/  LEA.HI R7, R10.reuse, R3.reuse, RZ, 0x2 ;  /* 0x000000030a077211 */ /* 0x0c0fe200078f10ff */
[----:B------:R-:W-:Y:S01]  /*01d0*/  IMAD.IADD R2, R3, 0x1, -R2 ;  /* 0x0000000103027824 */ /* 0x000fe200078e0a02 */
[----:B------:R-:W-:Y:S01]  /*01e0*/  LEA.HI R8, R10, R3, RZ, 0x5 ;  /* 0x000000030a087211 */ /* 0x000fe200078f28ff */
[----:B------:R-:W-:Y:S01]  /*01f0*/  IMAD.SHL.U32 R11, R209, 0x40, RZ ;  /* 0x00000040d10b7824 */ /* 0x000fe200078e00ff */
[----:B------:R-:W-:Y:S01]  /*0200*/  LEA.HI R4, R16, R5, RZ, 0x1 ;  /* 0x0000000510047211 */ /* 0x000fe200078f08ff */
[----:B------:R-:W-:Y:S01]  /*0210*/  IMAD.SHL.U32 R210, R2, 0x8, RZ ;  /* 0x0000000802d27824 */ /* 0x000fe200078e00ff */
[----:B------:R-:W-:-:S02]  /*0220*/  SHF.R.S32.HI R9, RZ, 0x2, R7 ;  /* 0x00000002ff097819 */ /* 0x000fc40000011407 */
[----:B------:R-:W-:Y:S02]  /*0230*/  SHF.R.S32.HI R6, RZ, 0x1f, R7 ;  /* 0x0000001fff067819 */ /* 0x000fe40000011407 */
[----:B------:R-:W-:Y:S02]  /*0240*/  SHF.R.S32.HI R207, RZ, 0x5, R8 ;  /* 0x00000005ffcf7819 */ /* 0x000fe40000011408 */
[----:B------:R-:W-:Y:S02]  /*0250*/  LOP3.LUT R4, R4, 0xfffffffe, RZ, 0xc0, !PT ;  /* 0xfffffffe04047812 */ /* 0x000fe400078ec0ff */
[----:B------:R-:W-:Y:S02]  /*0260*/  LEA.HI R6, R6, R9, RZ, 0x3 ;  /* 0x0000000906067211 */ /* 0x000fe400078f18ff */
[----:B------:R-:W-:Y:S01]  /*0270*/  LOP3.LUT R11, R11, 0x1c0, RZ, 0xc0, !PT ;  /* 0x000001c00b0b7812 */ /* 0x000fe200078ec0ff */
[----:B------:R-:W-:Y:S01]  /*0280*/  IMAD.IADD R4, R5, 0x1, -R4 ;  /* 0x0000000105047824 */ /* 0x000fe200078e0a04 */
[----:B------:R-:W-:-:S02]  /*0290*/  LEA.HI R0, R8, R207, RZ, 0x1 ;  /* 0x000000cf08007211 */ /* 0x000fc400078f08ff */
[----:B------:R-:W-:Y:S02]  /*02a0*/  LOP3.LUT R6, R6, 0xfffffff8, RZ, 0xc0, !PT ;  /* 0xfffffff806067812 */ /* 0x000fe400078ec0ff */
[----:B------:R-:W-:Y:S02]  /*02b0*/  LOP3.LUT R16, R16, 0xfffffff0, RZ, 0xc0, !PT ;  /* 0xfffffff010107812 */ /* 0x000fe400078ec0ff */
[----:B------:R-:W-:Y:S01]  /*02c0*/  LOP3.LUT R5, R11, 0x38, R210, 0xf8, !PT ;  /* 0x000000380b057812 */ /* 0x000fe200078ef8d2 */
[----:B------:R-:W-:Y:S01]  /*02d0*/  IMAD.IADD R6, R9, 0x1, -R6 ;  /* 0x0000000109067824 */ /* 0x000fe200078e0a06 */
[----:B------:R-:W-:Y:S01]  /*02e0*/  SHF.R.U32.HI R208, RZ, 0x3, R11 ;  /* 0x00000003ffd07819 */ /* 0x000fe2000001160b */
[----:B------:R-:W-:Y:S01]  /*02f0*/  IMAD.IADD R16, R3, 0x1, -R16 ;  /* 0x0000000103107824 */ /* 0x000fe200078e0a10 */
[----:B------:R-:W-:Y:S01]  /*0300*/  LOP3.LUT R0, R0, 0xfffffffe, RZ, 0xc0, !PT ;  /* 0xfffffffe00007812 */ /* 0x000fe200078ec0ff */
[----:B------:R-:W-:Y:S01]  /*0310*/  IMAD.SHL.U32 R9, R2, 0x40, RZ ;  /* 0x0000004002097824 */ /* 0x000fe200078e00ff */
[----:B------:R-:W-:Y:S01]  /*0320*/  LOP3.LUT R208, R5, R208, RZ, 0x3c, !PT ;  /* 0x000000d005d07212 */ /* 0x000fe200078e3cff */
[----:B------:R-:W-:Y:S01]  /*0330*/  IMAD.SHL.U32 R216, R6, 0x40, RZ ;  /* 0x0000004006d87824 */ /* 0x000fe200078e00ff */
[----:B------:R-:W-:Y:S01]  /*0340*/  SHF.R.S32.HI R11, RZ, 0x1f, R16 ;  /* 0x0000001fff0b7819 */ /* 0x000fe20000011410 */
[----:B------:R-:W-:Y:S01]  /*0350*/  IMAD.IADD R5, R207, 0x1, -R0 ;  /* 0x00000001cf057824 */ /* 0x000fe200078e0a00 */
[----:B------:R-:W-:-:S02]  /*0360*/  LOP3.LUT R9, R9, 0x1c0, RZ, 0xc0, !PT ;  /* 0x000001c009097812 */ /* 0x000fc400078ec0ff */
[C---:B------:R-:W-:Y:S01]  /*0370*/  LOP3.LUT P4, RZ, R2.reuse, 0x2, RZ, 0xc0, !PT ;  /* 0x0000000202ff7812 */ /* 0x040fe2000788c0ff */
[----:B------:R-:W-:Y:S01]  /*0380*/  IMAD.SHL.U32 R12, R5, 0x10, RZ ;  /* 0x00000010050c7824 */ /* 0x000fe200078e00ff */
[----:B------:R-:W-:Y:S02]  /*0390*/  LOP3.LUT P3, RZ, R2, 0x4, RZ, 0xc0, !PT ;  /* 0x0000000402ff7812 */ /* 0x000fe4000786c0ff */
[----:B------:R-:W-:Y:S02]  /*03a0*/  LEA.HI R2, R10, R3, RZ, 0x7 ;  /* 0x000000030a027211 */ /* 0x000fe400078f38ff */
[----:B------:R-:W-:Y:S02]  /*03b0*/  LEA.HI R0, R11, R16, RZ, 0x3 ;  /* 0x000000100b007211 */ /* 0x000fe400078f18ff */
[C---:B------:R-:W-:Y:S02]  /*03c0*/  LOP3.LUT R11, R9.reuse, 0x10, R12, 0xf8, !PT ;  /* 0x00000010090b7812 */ /* 0x040fe400078ef80c */
[----:B------:R-:W-:-:S02]  /*03d0*/  LOP3.LUT R13, R9, 0x8, R14, 0xf8, !PT ;  /* 0x00000008090d7812 */ /* 0x000fc400078ef80e */
[----:B------:R-:W-:Y:S01]  /*03e0*/  SHF.R.U32.HI R194, RZ, 0x3, R9 ;  /* 0x00000003ffc27819 */ /* 0x000fe20000011609 */
[----:B------:R-:W-:Y:S01]  /*03f0*/  IMAD.SHL.U32 R9, R4, 0x200, RZ ;  /* 0x0000020004097824 */ /* 0x000fe200078e00ff */
[----:B------:R-:W-:Y:S02]  /*0400*/  SHF.R.S32.HI R2, RZ, 0x7, R2 ;  /* 0x00000007ff027819 */ /* 0x000fe40000011402 */
[----:B------:R-:W-:Y:S02]  /*0410*/  LOP3.LUT R11, R11, 0x8, R14, 0xf8, !PT ;  /* 0x000000080b0b7812 */ /* 0x000fe400078ef80e */
[----:B------:R-:W-:Y:S01]  /*0420*/  LOP3.LUT R198, R13, R194, RZ, 0x3c, !PT ;  /* 0x000000c20dc67212 */ /* 0x000fe200078e3cff */
[C---:B------:R-:W-:Y:S01]  /*0430*/  IMAD R13, R2.reuse, 0x800, R9 ;  /* 0x00000800020d7824 */ /* 0x040fe200078e0209 */
[----:B------:R-:W-:Y:S01]  /*0440*/  LOP3.LUT R194, R9, R11, R194, 0xf6, !PT ;  /* 0x0000000b09c27212 */ /* 0x000fe200078ef6c2 */
[----:B------:R-:W-:Y:S01]  /*0450*/  IMAD.SHL.U32 R2, R2, 0x20, RZ ;  /* 0x0000002002027824 */ /* 0x000fe200078e00ff */
[----:B------:R-:W-:Y:S01]  /*0460*/  LEA.HI R9, R10, R3, RZ, 0x6 ;  /* 0x000000030a097211 */ /* 0x000fe200078f30ff */
[----:B------:R-:W-:Y:S01]  /*0470*/  IMAD.IADD R198, R13, 0x1, R198 ;  /* 0x000000010dc67824 */ /* 0x000fe200078e02c6 */
[----:B------:R-:W-:-:S02]  /*0480*/  LOP3.LUT R12, R6, 0x1, RZ, 0xc0, !PT ;  /* 0x00000001060c7812 */ /* 0x000fc400078ec0ff */
[----:B------:R-:W-:Y:S01]  /*0490*/  LOP3.LUT R206, R8, 0xffffffe0, RZ, 0xc0, !PT ;  /* 0xffffffe008ce7812 */ /* 0x000fe200078ec0ff */
[----:B------:R-:W-:Y:S01]  /*04a0*/  IMAD.SHL.U32 R198, R198, 0x2, RZ ;  /* 0x00000002c6c67824 */ /* 0x000fe200078e00ff */
[----:B------:R-:W-:Y:S02]  /*04b0*/  SHF.R.S32.HI R9, RZ, 0x6, R9 ;  /* 0x00000006ff097819 */ /* 0x000fe40000011409 */
[----:B------:R-:W-:Y:S01]  /*04c0*/  SHF.R.S32.HI R8, RZ, 0x1f, R8 ;  /* 0x0000001fff087819 */ /* 0x000fe20000011408 */
[----:B------:R-:W-:Y:S01]  /*04d0*/  IMAD.IADD R206, R3, 0x1, -R206 ;  /* 0x0000000103ce7824 */ /* 0x000fe200078e0ace */
[----:B------:R-:W-:Y:S01]  /*04e0*/  LOP3.LUT R205, R0, 0xfffffff8, RZ, 0xc0, !PT ;  /* 0xfffffff800cd7812 */ /* 0x000fe200078ec0ff */
[C---:B------:R-:W-:Y:S01]  /*04f0*/  IMAD R208, R9.reuse, 0x200, R208 ;  /* 0x0000020009d07824 */ /* 0x040fe200078e02d0 */
[----:B------:R-:W-:Y:S01]  /*0500*/  ISETP.NE.U32.AND P0, PT, R12, 0x1, PT ;  /* 0x000000010c00780c */ /* 0x000fe20003f05070 */
[----:B------:R-:W-:Y:S01]  /*0510*/  IMAD.SHL.U32 R9, R9, 0x8, RZ ;  /* 0x0000000809097824 */ /* 0x000fe200078e00ff */
[----:B------:R-:W-:Y:S01]  /*0520*/  LOP3.LUT R12, R7, 0x7ffffffc, RZ, 0xc0, !PT ;  /* 0x7ffffffc070c7812 */ /* 0x000fe200078ec0ff */
[----:B------:R-:W-:Y:S01]  /*0530*/  IMAD.IADD R205, R16, 0x1, -R205 ;  /* 0x0000000110cd7824 */ /* 0x000fe200078e0acd */
[----:B------:R-:W-:Y:S01]  /*0540*/  LEA.HI R8, R8, R207, RZ, 0x2 ;  /* 0x000000cf08087211 */ /* 0x000fe200078f10ff */
[----:B------:R-:W-:Y:S01]  /*0550*/  IMAD.SHL.U32 R0, R0, 0x40, RZ ;  /* 0x0000004000007824 */ /* 0x000fe200078e00ff */
[----:B------:R-:W-:Y:S01]  /*0560*/  LOP3.LUT R216, R216, 0x1c0, RZ, 0xc0, !PT ;  /* 0x000001c0d8d87812 */ /* 0x000fe200078ec0ff */
[----:B------:R-:W-:Y:S01]  /*0570*/  IMAD.IADD R7, R3, 0x1, -R12 ;  /* 0x0000000103077824 */ /* 0x000fe200078e0a0c */
[----:B------:R-:W-:Y:S01]  /*0580*/  LOP3.LUT R8, R8, 0xfffffffc, RZ, 0xc0, !PT ;  /* 0xfffffffc08087812 */ /* 0x000fe200078ec0ff */
[----:B------:R-:W-:Y:S01]  /*0590*/  IMAD.SHL.U32 R199, R205, 0x40, RZ ;  /* 0x00000040cdc77824 */ /* 0x000fe200078e00ff */
[----:B------:R-:W-:Y:S01]  /*05a0*/  R2P PR, R6, 0x6 ;  /* 0x0000000606007804 */ /* 0x000fe20000000000 */
[C---:B------:R-:W-:Y:S01]  /*05b0*/  IMAD.SHL.U32 R6, R4.reuse, 0x20, RZ ;  /* 0x0000002004067824 */ /* 0x040fe200078e00ff */
[----:B------:R-:W-:Y:S01]  /*05c0*/  LOP3.LUT R9, R9, 0x18, RZ, 0xc0, !PT ;  /* 0x0000001809097812 */ /* 0x000fe200078ec0ff */
[----:B------:R-:W-:Y:S01]  /*05d0*/  IMAD.SHL.U32 R4, R4, 0x8, RZ ;  /* 0x0000000804047824 */ /* 0x000fe200078e00ff */
[----:B------:R-:W-:Y:S01]  /*05e0*/  SHF.R.U32.HI R218, RZ, 0x3, R216 ;  /* 0x00000003ffda7819 */ /* 0x000fe200000116d8 */
[----:B------:R-:W-:Y:S01]  /*05f0*/  VIADD R196, R198, UR6 ;  /* 0x00000006c6c47c36 */ /* 0x000fe20008000000 */
[----:B------:R-:W-:-:S02]  /*0600*/  LOP3.LUT R203, R2, 0x6, R203, 0xf8, !PT ;  /* 0x0000000602cb7812 */ /* 0x000fc400078ef8cb */
[----:B------:R-:W-:Y:S01]  /*0610*/  LOP3.LUT R3, R216, 0x20, R2, 0xf8, !PT ;  /* 0x00000020d8037812 */ /* 0x000fe200078ef802 */
[----:B------:R-:W-:Y:S01]  /*0620*/  IMAD.SHL.U32 R2, R7, 0x2, RZ ;  /* 0x0000000207027824 */ /* 0x000fe200078e00ff */
[----:B------:R-:W-:Y:S01]  /*0630*/  LOP3.LUT R216, R218, R216, R9, 0x1e, !PT ;  /* 0x000000d8dad87212 */ /* 0x000fe200078e1e09 */
[----:B------:R-:W-:Y:S01]  /*0640*/  IMAD.IADD R7, R207, 0x1, -R8 ;  /* 0x00000001cf077824 */ /* 0x000fe200078e0a08 */
[----:B------:R-:W-:Y:S02]  /*0650*/  LOP3.LUT R218, R3, R218, RZ, 0x3c, !PT ;  /* 0x000000da03da7212 */ /* 0x000fe400078e3cff */
[----:B------:R-:W-:Y:S01]  /*0660*/  LOP3.LUT R6, R9, 0x20, R6, 0xf8, !PT ;  /* 0x0000002009067812 */ /* 0x000fe200078ef806 */
[----:B------:R-:W-:Y:S01]  /*0670*/  IMAD R9, R7, 0x400, R2 ;  /* 0x0000040007097824 */ /* 0x000fe200078e0202 */
[----:B------:R-:W-:Y:S02]  /*0680*/  LOP3.LUT R199, R199, 0x1c0, RZ, 0xc0, !PT ;  /* 0x000001c0c7c77812 */ /* 0x000fe400078ec0ff */
[----:B------:R-:W-:Y:S01]  /*0690*/  SHF.R.S32.HI R3, RZ, 0x1f, R206 ;  /* 0x0000001fff037819 */ /* 0x000fe200000114ce */
[----:B------:R-:W-:Y:S01]  /*06a0*/  IMAD.IADD R218, R9, 0x1, R218 ;  /* 0x0000000109da7824 */ /* 0x000fe200078e02da */
[----:B------:R-:W-:-:S02]  /*06b0*/  SHF.R.U32.HI R193, RZ, 0x3, R199 ;  /* 0x00000003ffc17819 */ /* 0x000fc400000116c7 */
[----:B------:R-:W-:Y:S01]  /*06c0*/  LEA.HI R204, R3, R206, RZ, 0x2 ;  /* 0x000000ce03cc7211 */ /* 0x000fe200078f10ff */
[----:B------:R-:W-:Y:S01]  /*06d0*/  IMAD R3, R5, 0x400, R2 ;  /* 0x0000040005037824 */ /* 0x000fe200078e0202 */
[----:B------:R-:W-:Y:S02]  /*06e0*/  LOP3.LUT R4, R199, 0x8, R4, 0xf8, !PT ;  /* 0x00000008c7047812 */ /* 0x000fe400078ef804 */
[----:B------:R-:W-:Y:S01]  /*06f0*/  LOP3.LUT R0, R0, 0xfffffe00, RZ, 0xc0, !PT ;  /* 0xfffffe0000007812 */ /* 0x000fe200078ec0ff */
[----:B------:R-:W-:Y:S01]  /*0700*/  IMAD.IADD R216, R3, 0x1, R216 ;  /* 0x0000000103d87824 */ /* 0x000fe200078e02d8 */
[----:B------:R-:W-:Y:S01]  /*0710*/  LOP3.LUT R199, R193, R6, R199, 0x1e, !PT ;  /* 0x00000006c1c77212 */ /* 0x000fe200078e1ec7 */
[----:B------:R-:W-:Y:S01]  /*0720*/  IMAD.MOV.U32 R3, RZ, RZ, -0x10 ;  /* 0xfffffff0ff037424 */ /* 0x000fe200078e00ff */
[----:B------:R-:W-:Y:S01]  /*0730*/  LOP3.LUT R193, R4, R193, RZ, 0x3c, !PT ;  /* 0x000000c104c17212 */ /* 0x000fe200078e3cff */
[--C-:B------:R-:W-:Y:S01]  /*0740*/  IMAD R200, R7, 0x400, R0.reuse ;  /* 0x0000040007c87824 */ /* 0x100fe200078e0200 */
[----:B------:R-:W-:Y:S01]  /*0750*/  LEA R218, R218, UR5, 0x1 ;  /* 0x00000005dada7c11 */ /* 0x000fe2000f8e08ff */
[----:B------:R-:W-:Y:S01]  /*0760*/  IMAD R2, R5, 0x400, R0 ;  /* 0x0000040005027824 */ /* 0x000fe200078e0200 */
[----:B------:R-:W-:Y:S01]  /*0770*/  SEL R197, R197, 0xffffffe0, !P4 ;  /* 0xffffffe0c5c57807 */ /* 0x000fe20006000000 */
[----:B------:R-:W-:Y:S01]  /*0780*/  IMAD.IADD R200, R200, 0x1, R193 ;  /* 0x00000001c8c87824 */ /* 0x000fe200078e02c1 */
[----:B------:R-:W-:Y:S01]  /*0790*/  SEL R195, R195, 0xffffffc0, !P3 ;  /* 0xffffffc0c3c37807 */ /* 0x000fe20005800000 */
[----:B------:R-:W-:Y:S01]  /*07a0*/  IMAD.IADD R193, R193, 0x1, R2 ;  /* 0x00000001c1c17824 */ /* 0x000fe200078e0202 */
[----:B------:R-:W-:Y:S01]  /*07b0*/  LEA R194, R194, UR5, 0x1 ;  /* 0x00000005c2c27c11 */ /* 0x000fe2000f8e08ff */
[----:B------:R-:W-:Y:S01]  /*07c0*/  VIADD R220, R218, 0x20 ;  /* 0x00000020dadc7836 */ /* 0x000fe20000000000 */
[----:B------:R-:W-:Y:S01]  /*07d0*/  LEA R216, R216, UR6, 0x1 ;  /* 0x00000006d8d87c11 */ /* 0x000fe2000f8e08ff */
[----:B------:R-:W-:Y:S01]  /*07e0*/  IMAD.IADD R197, R196, 0x1, R197 ;  /* 0x00000001c4c57824 */ /* 0x000fe200078e02c5 */
[----:B------:R-:W-:Y:S01]  /*07f0*/  SHF.R.S32.HI R204, RZ, 0x2, R204 ;  /* 0x00000002ffcc7819 */ /* 0x000fe200000114cc */
[----:B------:R-:W-:Y:S01]  /*0800*/  @P1 VIADD R220, R218, 0xffffffe0 ;  /* 0xffffffe0dadc1836 */ /* 0x000fe20000000000 */
[----:B------:R-:W-:Y:S01]  /*0810*/  SEL R3, R3, 0x10, !P0 ;  /* 0x0000001003037807 */ /* 0x000fe20004000000 */
[----:B------:R-:W-:Y:S01]  /*0820*/  IMAD.IADD R196, R196, 0x1, R195 ;  /* 0x00000001c4c47824 */ /* 0x000fe200078e02c3 */
[----:B------:R-:W-:Y:S01]  /*0830*/  LOP3.LUT R199, R199, R0, RZ, 0xfc, !PT ;  /* 0x00000000c7c77212 */ /* 0x000fe200078efcff */
[----:B------:R-:W-:Y:S01]  /*0840*/  IMAD.IADD R0, R195, 0x1, R194 ;  /* 0x00000001c3007824 */ /* 0x000fe200078e02c2 */
[----:B---3--:R-:W-:Y:S01]  /*0850*/  SHF.R.S32.HI R215, RZ, 0x1f, R202 ;  /* 0x0000001fffd77819 */ /* 0x008fe200000114ca */
[----:B------:R-:W-:Y:S01]  /*0860*/  VIADD R219, R216, 0x40 ;  /* 0x00000040d8db7836 */ /* 0x000fe20000000000 */
[----:B------:R-:W-:Y:S01]  /*0870*/  SHF.R.S32.HI R213, RZ, 0x1f, R209 ;  /* 0x0000001fffd57819 */ /* 0x000fe200000114d1 */
[----:B------:R-:W-:Y:S01]  /*0880*/  IMAD R204, R7, 0x10, R204 ;  /* 0x0000001007cc7824 */ /* 0x000fe200078e02cc */
[----:B------:R-:W-:Y:S01]  /*0890*/  SHF.R.S32.HI R211, RZ, 0x1f, R210 ;  /* 0x0000001fffd37819 */ /* 0x000fe200000114d2 */
[----:B------:R-:W-:Y:S01]  /*08a0*/  IMAD.IADD R195, R197, 0x1, R195 ;  /* 0x00000001c5c37824 */ /* 0x000fe200078e02c3 */
[----:B------:R-:W-:Y:S01]  /*08b0*/  LEA R214, R208, UR5, 0x1 ;  /* 0x00000005d0d67c11 */ /* 0x000fe2000f8e08ff */
[----:B------:R-:W-:Y:S01]  /*08c0*/  IMAD.IADD R221, R218, 0x1, R3 ;  /* 0x00000001dadd7824 */ /* 0x000fe200078e0203 */
[----:B------:R-:W-:Y:S01]  /*08d0*/  LEA R193, R193, UR4, 0x1 ;  /* 0x00000004c1c17c11 */ /* 0x000fe2000f8e08ff */
[----:B------:R-:W-:-:S02]  /*08e0*/  @P2 VIADD R219, R216, 0xffffffc0 ;  /* 0xffffffc0d8db2836 */ /* 0x000fc40000000000 */
[----:B----4-:R-:W-:-:S07]  /*08f0*/  IMAD.IADD R226, R3, 0x1, R220 ;  /* 0x0000000103e27824 */ /* 0x010fce00078e02dc */
.L_x_1457:
        /* <DEDUP_REMOVED lines=46> */
.L_x_1427:
[----:B------:R-:W-:Y:S01]  /*0be0*/  IMAD.SHL.U32 R225, R212, 0x40, RZ ;  /* 0x00000040d4e17824 */ /* 0x000fe200078e00ff */
[----:B-----5:R-:W-:-:S04]  /*0bf0*/  @!P2 IADD3 R238, R6, R2, -R239 ;  /* 0x0000000206eea210 */ /* 0x020fc80007ffe8ef */
[----:B------:R-:W-:-:S13]  /*0c00*/  ISETP.GT.AND P0, PT, R238, R225, PT ;  /* 0x000000e1ee00720c */ /* 0x000fda0003f04270 */
[----:B------:R-:W-:Y:S05]  /*0c10*/  @!P0 BRA `(.L_x_1428) ;  /* 0x0000006c00bc8947 */ /* 0x000fea0003800000 */
[----:B------:R-:W3:Y:S01]  /*0c20*/  LDC R6, c[0x0][0x278] ;  /* 0x00009e00ff067b82 */ /* 0x000ee20000000800 */
[----:B------:R-:W-:Y:S01]  /*0c30*/  ISETP.NE.AND P0, PT, R242, -0x1, PT ;  /* 0xfffffffff200780c */ /* 0x000fe20003f05270 */
[----:B------:R-:W-:Y:S01]  /*0c40*/  IMAD.SHL.U32 R39, R202, 0x80, RZ ;  /* 0x00000080ca277824 */ /* 0x000fe200078e00ff */
[----:B-1----:R-:W-:Y:S02]  /*0c50*/  IADD3 R11, R240, 0x3f, RZ ;  /* 0x0000003ff00b7810 */ /* 0x002fe40007ffe0ff */
[----:B------:R-:W-:Y:S02]  /*0c60*/  ISETP.NE.AND P1, PT, R17, -0x1, PT ;  /* 0xffffffff1100780c */ /* 0x000fe40003f25270 */
[----:B------:R-:W-:Y:S01]  /*0c70*/  SHF.R.S32.HI R12, RZ, 0x1f, R11 ;  /* 0x0000001fff0c7819 */ /* 0x000fe2000001140b */
[----:B------:R-:W1:Y:S01]  /*0c80*/  LDC.64 R2, c[0x0][0x228] ;  /* 0x00008a00ff027b82 */ /* 0x000e620000000a00 */
[----:B------:R-:W-:Y:S02]  /*0c90*/  SEL R39, R39, RZ, P5 ;  /* 0x000000ff27277207 */ /* 0x000fe40002800000 */
[----:B------:R-:W-:-:S03]  /*0ca0*/  LEA.HI R12, R12, R11, RZ, 0x6 ;  /* 0x0000000b0c0c7211 */ /* 0x000fc600078f30ff */
[----:B------:R-:W-:Y:S02]  /*0cb0*/  @P0 IADD3 R32, R239, R242, RZ ;  /* 0x000000f2ef200210 */ /* 0x000fe40007ffe0ff */
[----:B------:R-:W4:Y:S01]  /*0cc0*/  LDC R5, c[0x0][0x394] ;  /* 0x0000e500ff057b82 */ /* 0x000f220000000800 */
[----:B------:R-:W-:Y:S02]  /*0cd0*/  SHF.R.S32.HI R12, RZ, 0x6, R12 ;  /* 0x00000006ff0c7819 */ /* 0x000fe4000001140c */
[----:B---3--:R-:W-:-:S05]  /*0ce0*/  IABS R7, R6 ;  /* 0x0000000600077213 */ /* 0x008fca0000000000 */
[----:B------:R-:W3:Y:S01]  /*0cf0*/  LDC R27, c[0x0][0x2d4] ;  /* 0x0000b500ff1b7b82 */ /* 0x000ee20000000800 */
[----:B------:R-:W2:Y:S01]  /*0d00*/  I2F.RP R10, R7 ;  /* 0x00000007000a7306 */ /* 0x000ea20000209400 */
[----:B-1----:R-:W-:-:S06]  /*0d10*/  IMAD R19, R215, R2, RZ ;  /* 0x00000002d7137224 */ /* 0x002fcc00078e02ff */
[----:B------:R-:W1:Y:S01]  /*0d20*/  LDC R25, c[0x0][0x2dc] ;  /* 0x0000b700ff197b82 */ /* 0x000e620000000800 */
[----:B------:R-:W-:-:S04]  /*0d30*/  IMAD.WIDE.U32 R20, R202, R2, RZ ;  /* 0x00000002ca147225 */ /* 0x000fc800078e00ff */
[----:B------:R-:W-:-:S03]  /*0d40*/  IMAD R19, R202, R3, R19 ;  /* 0x00000003ca137224 */ /* 0x000fc600078e0213 */
[----:B------:R-:W1:Y:S01]  /*0d50*/  LDC R24, c[0x0][0x270] ;  /* 0x00009c00ff187b82 */ /* 0x000e620000000800 */
[----:B------:R-:W-:Y:S01]  /*0d60*/  IMAD.IADD R19, R21, 0x1, R19 ;  /* 0x0000000115137824 */ /* 0x000fe200078e0213 */
[----:B--2---:R-:W2:Y:S06]  /*0d70*/  MUFU.RCP R8, R10 ;  /* 0x0000000a00087308 */ /* 0x004eac0000001000 */
[----:B------:R-:W5:Y:S01]  /*0d80*/  LDC.U8 R2, c[0x0][0x3d8] ;  /* 0x0000f600ff027b82 */ /* 0x000f620000000000 */
[----:B---3--:R-:W-:Y:S01]  /*0d90*/  SHF.R.S32.HI R3, RZ, 0x1f, R27 ;  /* 0x0000001fff037819 */ /* 0x008fe2000001141b */
[----:B------:R-:W-:-:S04]  /*0da0*/  IMAD.WIDE.U32 R30, R202, R27, RZ ;  /* 0x0000001bca1e7225 */ /* 0x000fc800078e00ff */
[----:B------:R-:W-:Y:S02]  /*0db0*/  IMAD R16, R3, R202, RZ ;  /* 0x000000ca03107224 */ /* 0x000fe400078e02ff */
[----:B------:R-:W3:Y:S02]  /*0dc0*/  LDC R35, c[0x0][0x2c4] ;  /* 0x0000b100ff237b82 */ /* 0x000ee40000000800 */
[----:B------:R-:W-:Y:S01]  /*0dd0*/  IMAD R3, R215, R27, R16 ;  /* 0x0000001bd7037224 */ /* 0x000fe200078e0210 */
[----:B--2---:R-:W-:-:S04]  /*0de0*/  IADD3 R8, R8, 0xffffffe, RZ ;  /* 0x0ffffffe08087810 */ /* 0x004fc80007ffe0ff */
[----:B------:R-:W2:Y:S01]  /*0df0*/  F2I.FTZ.U32.TRUNC.NTZ R9, R8 ;  /* 0x0000000800097305 */ /* 0x000ea2000021f000 */
[----:B-1----:R-:W-:-:S04]  /*0e00*/  IMAD.WIDE R36, R25, R24, RZ ;  /* 0x0000001819247225 */ /* 0x002fc800078e02ff */
[----:B------:R-:W-:Y:S01]  /*0e10*/  IMAD.WIDE.U32 R28, R36, R17, RZ ;  /* 0x00000011241c7225 */ /* 0x000fe200078e00ff */
[----:B-----5:R-:W-:-:S03]  /*0e20*/  ISETP.NE.AND P3, PT, R2, RZ, PT ;  /* 0x000000ff0200720c */ /* 0x020fc60003f65270 */
[----:B------:R-:W-:Y:S01]  /*0e30*/  IMAD R2, R37, R17, RZ ;  /* 0x0000001125027224 */ /* 0x000fe200078e02ff */
[----:B--2---:R-:W-:Y:S01]  /*0e40*/  IADD3 R4, RZ, -R9, RZ ;  /* 0x80000009ff047210 */ /* 0x004fe20007ffe0ff */
[----:B------:R-:W-:-:S04]  /*0e50*/  IMAD.MOV.U32 R8, RZ, RZ, RZ ;  /* 0x000000ffff087224 */ /* 0x000fc800078e00ff */
[----:B------:R-:W-:Y:S01]  /*0e60*/  IMAD R13, R4, R7, RZ ;  /* 0x00000007040d7224 */ /* 0x000fe200078e02ff */
[----:B------:R-:W-:-:S03]  /*0e70*/  IABS R4, R217 ;  /* 0x000000d900047213 */ /* 0x000fc60000000000 */
[----:B------:R-:W1:Y:S01]  /*0e80*/  @P3 LDC R34, c[0x0][0x2e4] ;  /* 0x0000b900ff223b82 */ /* 0x000e620000000800 */
[----:B---3--:R-:W-:Y:S02]  /*0e90*/  @P3 IMAD R38, R202, R35, RZ ;  /* 0x00000023ca263224 */ /* 0x008fe400078e02ff */
[----:B------:R-:W-:-:S05]  /*0ea0*/  IMAD.HI.U32 R13, R9, R13, R8 ;  /* 0x0000000d090d7227 */ /* 0x000fca00078e0008 */
[----:B------:R-:W2:Y:S01]  /*0eb0*/  LDC.64 R8, c[0x0][0x240] ;  /* 0x00009000ff087b82 */ /* 0x000ea20000000a00 */
[----:B------:R-:W-:-:S04]  /*0ec0*/  IMAD.HI.U32 R14, R13, R4, RZ ;  /* 0x000000040d0e7227 */ /* 0x000fc800078e00ff */
[----:B------:R-:W-:-:S04]  /*0ed0*/  IMAD.MOV R18, RZ, RZ, -R14 ;  /* 0x000000ffff127224 */ /* 0x000fc800078e0a0e */
[----:B------:R-:W-:Y:S01]  /*0ee0*/  IMAD R18, R7, R18, R4 ;  /* 0x0000001207127224 */ /* 0x000fe200078e0204 */
[----:B------:R-:W-:-:S04]  /*0ef0*/  IADD3 R4, R240, 0x40, R225 ;  /* 0x00000040f0047810 */ /* 0x000fc80007ffe0e1 */
[----:B------:R-:W-:Y:S02]  /*0f00*/  ISETP.GT.U32.AND P4, PT, R7, R18, PT ;  /* 0x000000120700720c */ /* 0x000fe40003f84070 */
[----:B----4-:R-:W-:-:S04]  /*0f10*/  IADD3 R4, R4, R5, -R238 ;  /* 0x0000000504047210 */ /* 0x010fc80007ffe8ee */
[----:B------:R-:W-:-:S04]  /*0f20*/  IADD3 R4, R4, 0x3f, RZ ;  /* 0x0000003f04047810 */ /* 0x000fc80007ffe0ff */
[----:B------:R-:W-:Y:S01]  /*0f30*/  SHF.R.S32.HI R237, RZ, 0x1f, R4 ;  /* 0x0000001fffed7819 */ /* 0x000fe20000011404 */
[----:B--2---:R-:W-:Y:S02]  /*0f40*/  IMAD.WIDE.U32 R10, R17, R8, RZ ;  /* 0x00000008110a7225 */ /* 0x004fe400078e00ff */
[-C--:B------:R-:W-:Y:S02]  /*0f50*/  @!P4 IADD3 R18, R18, -R7.reuse, RZ ;  /* 0x800000071212c210 */ /* 0x080fe40007ffe0ff */
[----:B------:R-:W-:Y:S01]  /*0f60*/  LEA.HI R237, R237, R4, RZ, 0x6 ;  /* 0x00000004eded7211 */ /* 0x000fe200078f30ff */
[----:B------:R-:W-:Y:S01]  /*0f70*/  @!P4 VIADD R14, R14, 0x1 ;  /* 0x000000010e0ec836 */ /* 0x000fe20000000000 */
[----:B------:R-:W2:Y:S01]  /*0f80*/  @P0 LDC.64 R4, c[0x0][0x250] ;  /* 0x00009400ff040b82 */ /* 0x000ea20000000a00 */
[----:B------:R-:W-:Y:S02]  /*0f90*/  ISETP.GE.U32.AND P6, PT, R18, R7, PT ;  /* 0x000000071200720c */ /* 0x000fe40003fc6070 */
[----:B------:R-:W-:Y:S01]  /*0fa0*/  SHF.R.S32.HI R237, RZ, 0x6, R237 ;  /* 0x00000006ffed7819 */ /* 0x000fe200000114ed */
[----:B------:R-:W3:Y:S01]  /*0fb0*/  S2R R18, SR_CTAID.X ;  /* 0x0000000000127919 */ /* 0x000ee20000002500 */
[----:B------:R-:W-:-:S02]  /*0fc0*/  LOP3.LUT R7, R217, R6, RZ, 0x3c, !PT ;  /* 0x00000006d9077212 */ /* 0x000fc400078e3cff */
[----:B------:R-:W-:Y:S01]  /*0fd0*/  SEL R23, R20, R10, !P1 ;  /* 0x0000000a14177207 */ /* 0x000fe20004800000 */
[----:B------:R-:W-:Y:S01]  /*0fe0*/  IMAD R10, R17, R9, RZ ;  /* 0x00000009110a7224 */ /* 0x000fe200078e02ff */
[----:B------:R-:W-:Y:S01]  /*0ff0*/  VIMNMX R237, R12, R237, PT ;  /* 0x000000ed0ced7248 */ /* 0x000fe20003fe0100 */
[----:B------:R-:W-:Y:S01]  /*1000*/  IMAD.IADD R20, R31, 0x1, R3 ;  /* 0x000000011f147824 */ /* 0x000fe200078e0203 */
[----:B------:R-:W-:Y:S01]  /*1010*/  ISETP.GE.AND P2, PT, R7, RZ, PT ;  /* 0x000000ff0700720c */ /* 0x000fe20003f46270 */
[-C--:B------:R-:W-:Y:S01]  /*1020*/  IMAD R3, R37, R30.reuse, RZ ;  /* 0x0000001e25037224 */ /* 0x080fe200078e02ff */
[----:B------:R-:W4:Y:S01]  /*1030*/  @P1 LDC.64 R12, c[0x0][0x420] ;  /* 0x00010800ff0c1b82 */ /* 0x000f220000000a00 */
[----:B------:R-:W-:Y:S01]  /*1040*/  ISETP.NE.AND P4, PT, R6, RZ, PT ;  /* 0x000000ff0600720c */ /* 0x000fe20003f85270 */
[C---:B------:R-:W-:Y:S01]  /*1050*/  IMAD.WIDE.U32 R30, R36.reuse, R30, RZ ;  /* 0x0000001e241e7225 */ /* 0x040fe200078e00ff */
[----:B------:R-:W-:Y:S02]  /*1060*/  @P1 IADD3 R19, R11, R10, RZ ;  /* 0x0000000a0b131210 */ /* 0x000fe40007ffe0ff */
[----:B------:R-:W-:Y:S01]  /*1070*/  LEA R22, R237, 0xffffffc0, 0x6 ;  /* 0xffffffc0ed167811 */ /* 0x000fe200078e30ff */
[----:B------:R-:W-:Y:S01]  /*1080*/  IMAD R20, R36, R20, R3 ;  /* 0x0000001424147224 */ /* 0x000fe200078e0203 */
[----:B------:R-:W-:Y:S01]  /*1090*/  SEL R21, R30, R28, !P1 ;  /* 0x0000001c1e157207 */ /* 0x000fe20004800000 */
[----:B------:R-:W5:Y:S01]  /*10a0*/  @!P1 LDC.64 R10, c[0x0][0x418] ;  /* 0x00010600ff0a9b82 */ /* 0x000f620000000a00 */
[----:B------:R-:W-:Y:S01]  /*10b0*/  @P6 VIADD R14, R14, 0x1 ;  /* 0x000000010e0e6836 */ /* 0x000fe20000000000 */
[----:B------:R-:W-:Y:S01]  /*10c0*/  SHF.R.S32.HI R26, RZ, 0x1f, R22 ;  /* 0x0000001fff1a7819 */ /* 0x000fe20000011416 */
[C---:B--2---:R-:W-:Y:S01]  /*10d0*/  @P0 IMAD R15, R32.reuse, R5, RZ ;  /* 0x00000005200f0224 */ /* 0x044fe200078e02ff */
[----:B------:R-:W-:Y:S01]  /*10e0*/  IADD3 R20, R31, R20, RZ ;  /* 0x000000141f147210 */ /* 0x000fe20007ffe0ff */
[----:B------:R-:W-:Y:S01]  /*10f0*/  @P0 IMAD.WIDE.U32 R32, R32, R4, RZ ;  /* 0x0000000420200225 */ /* 0x000fe200078e00ff */
[----:B------:R-:W-:-:S02]  /*1100*/  @P1 IADD3 R20, R29, R2, RZ ;  /* 0x000000021d141210 */ /* 0x000fc40007ffe0ff */
[----:B------:R-:W3:Y:S01]  /*1110*/  LDC.64 R2, c[0x0][0x488] ;  /* 0x00012200ff027b82 */ /* 0x000ee20000000a00 */
[----:B------:R-:W-:Y:S01]  /*1120*/  @!P2 IADD3 R14, -R14, RZ, RZ ;  /* 0x000000ff0e0ea210 */ /* 0x000fe20007ffe1ff */
[----:B------:R-:W-:Y:S01]  /*1130*/  @P0 IMAD.MOV.U32 R16, RZ, RZ, R32 ;  /* 0x000000ffff100224 */ /* 0x000fe200078e0020 */
[----:B------:R-:W-:Y:S01]  /*1140*/  @!P4 LOP3.LUT R14, RZ, R6, RZ, 0x33, !PT ;  /* 0x00000006ff0ec212 */ /* 0x000fe200078e33ff */
[----:B------:R-:W-:Y:S01]  /*1150*/  @P0 IMAD.IADD R15, R33, 0x1, R15 ;  /* 0x00000001210f0824 */ /* 0x000fe200078e020f */
[----:B------:R-:W-:Y:S02]  /*1160*/  SHF.L.U64.HI R31, R202, 0x7, R215 ;  /* 0x00000007ca1f7819 */ /* 0x000fe400000102d7 */
[----:B------:R-:W-:Y:S01]  /*1170*/  IADD3 R32, P2, R22, R39, RZ ;  /* 0x0000002716207210 */ /* 0x000fe20007f5e0ff */
[----:B------:R-:W2:Y:S01]  /*1180*/  @P0 LDC.64 R6, c[0x0][0x248] ;  /* 0x00009200ff060b82 */ /* 0x000ea20000000a00 */
[----:B------:R-:W-:Y:S01]  /*1190*/  SEL R31, R31, RZ, P5 ;  /* 0x000000ff1f1f7207 */ /* 0x000fe20002800000 */
[----:B----4-:R-:W-:-:S03]  /*11a0*/  @P1 IMAD.WIDE.U32 R28, R17, R12, RZ ;  /* 0x0000000c111c1225 */ /* 0x010fc600078e00ff */
[----:B------:R-:W-:Y:S01]  /*11b0*/  IADD3.X R12, R26, R31, RZ, P2, !PT ;  /* 0x0000001f1a0c7210 */ /* 0x000fe200017fe4ff */
[----:B------:R-:W-:Y:S01]  /*11c0*/  @P1 IMAD R29, R17, R13, R29 ;  /* 0x0000000d111d1224 */ /* 0x000fe200078e021d */
[----:B------:R-:W-:Y:S01]  /*11d0*/  @P3 SEL R31, R38, R17, !P1 ;  /* 0x00000011261f3207 */ /* 0x000fe20004800000 */
[----:B------:R-:W4:Y:S01]  /*11e0*/  LDC.U8 R30, c[0x0][0x480] ;  /* 0x00012000ff1e7b82 */ /* 0x000f220000000000 */
[----:B-----5:R-:W-:Y:S02]  /*11f0*/  @!P1 IMAD R33, R215, R10, RZ ;  /* 0x0000000ad7219224 */ /* 0x020fe400078e02ff */
[-C--:B------:R-:W-:Y:S02]  /*1200*/  IMAD R13, R37, R32.reuse, RZ ;  /* 0x00000020250d7224 */ /* 0x080fe400078e02ff */
[----:B------:R-:W-:Y:S02]  /*1210*/  @!P1 IMAD R11, R202, R11, R33 ;  /* 0x0000000bca0b9224 */ /* 0x000fe400078e0221 */
[----:B------:R-:W-:-:S04]  /*1220*/  IMAD.WIDE.U32 R32, R36, R32, RZ ;  /* 0x0000002024207225 */ /* 0x000fc800078e00ff */
[----:B------:R-:W-:Y:S02]  /*1230*/  IMAD R13, R36, R12, R13 ;  /* 0x0000000c240d7224 */ /* 0x000fe400078e020d */
[----:B---3--:R-:W-:-:S04]  /*1240*/  IMAD.WIDE.U32 R36, R18, R2, RZ ;  /* 0x0000000212247225 */ /* 0x008fc800078e00ff */
[----:B------:R-:W-:Y:S02]  /*1250*/  @P0 IMAD.IADD R2, R239, 0x1, R242 ;  /* 0x00000001ef020824 */ /* 0x000fe400078e02f2 */
[----:B------:R-:W-:-:S04]  /*1260*/  @!P1 IMAD.WIDE.U32 R40, R202, R10, RZ ;  /* 0x0000000aca289225 */ /* 0x000fc800078e00ff */
[----:B------:R-:W-:Y:S01]  /*1270*/  IMAD R3, R18, R3, R37 ;  /* 0x0000000312037224 */ /* 0x000fe200078e0225 */
[----:B----4-:R-:W-:Y:S01]  /*1280*/  ISETP.NE.AND P2, PT, R30, RZ, PT ;  /* 0x000000ff1e00720c */ /* 0x010fe20003f45270 */
[----:B------:R-:W-:Y:S01]  /*1290*/  @!P3 IMAD R10, R202, R24, R217 ;  /* 0x00000018ca0ab224 */ /* 0x000fe200078e02d9 */
[----:B------:R-:W-:Y:S01]  /*12a0*/  @!P1 MOV R28, R40 ;  /* 0x00000028001c9202 */ /* 0x000fe20000000f00 */
[----:B------:R-:W-:Y:S01]  /*12b0*/  IMAD R37, R217, R25, RZ ;  /* 0x00000019d9257224 */ /* 0x000fe200078e02ff */
[----:B------:R-:W-:Y:S01]  /*12c0*/  SEL R30, R36, RZ, P2 ;  /* 0x000000ff241e7207 */ /* 0x000fe20001000000 */
[C---:B--2---:R-:W-:Y:S02]  /*12d0*/  @P0 IMAD R12, R2.reuse, R7, RZ ;  /* 0x00000007020c0224 */ /* 0x044fe400078e02ff */
[----:B------:R-:W-:-:S04]  /*12e0*/  @P0 IMAD.WIDE.U32 R38, R2, R6, RZ ;  /* 0x0000000602260225 */ /* 0x000fc800078e00ff */
[----:B-1----:R-:W-:Y:S01]  /*12f0*/  @P3 IMAD R31, R217, R34, R31 ;  /* 0x00000022d91f3224 */ /* 0x002fe200078e021f */
[----:B------:R-:W-:Y:S01]  /*1300*/  SHF.R.S32.HI R34, RZ, 0x1f, R37 ;  /* 0x0000001fff227819 */ /* 0x000fe20000011425 */
[----:B------:R-:W-:Y:S01]  /*1310*/  @!P1 IMAD.IADD R29, R41, 0x1, R11 ;  /* 0x00000001291d9824 */ /* 0x000fe200078e020b */
[----:B------:R-:W-:Y:S01]  /*1320*/  SHF.R.S32.HI R11, RZ, 0x1f, R225 ;  /* 0x0000001fff0b7819 */ /* 0x000fe200000114e1 */
[----:B------:R-:W-:Y:S01]  /*1330*/  @!P3 IMAD R31, R10, R35, RZ ;  /* 0x000000230a1fb224 */ /* 0x000fe200078e02ff */
[----:B------:R-:W-:Y:S01]  /*1340*/  SHF.R.S32.HI R10, RZ, 0x1f, R217 ;  /* 0x0000001fff0a7819 */ /* 0x000fe200000114d9 */
[----:B------:R-:W-:Y:S01]  /*1350*/  @P0 IMAD.MOV.U32 R18, RZ, RZ, R38 ;  /* 0x000000ffff120224 */ /* 0x000fe200078e0026 */
[----:B------:R-:W-:Y:S02]  /*1360*/  @P0 IADD3 R12, R39, R12, RZ ;  /* 0x0000000c270c0210 */ /* 0x000fe40007ffe0ff */
        /* <DEDUP_REMOVED lines=14> */
.L_x_1429:
        /* <DEDUP_REMOVED lines=13> */
.L_x_1430:
        /* <DEDUP_REMOVED lines=10> */
.L_x_1431:
[----:B------:R-:W-:-:S04]  /*15c0*/  IMAD R2, R202, R24, R217 ;  /* 0x00000018ca027224 */ /* 0x000fc800078e02d9 */
[----:B------:R-:W-:-:S07]  /*15d0*/  IMAD R27, R2, R27, RZ ;  /* 0x0000001b021b7224 */ /* 0x000fce00078e02ff */
.L_x_1432:
[----:B------:R-:W-:Y:S01]  /*15e0*/  IMAD R24, R25, R24, RZ ;  /* 0x0000001819187224 */ /* 0x000fe200078e02ff */
[----:B------:R-:W1:Y:S01]  /*15f0*/  LDC.64 R2, c[0x0][0x420] ;  /* 0x00010800ff027b82 */ /* 0x000e620000000a00 */
[----:B------:R-:W-:Y:S01]  /*1600*/  IADD3 R25, -R238, R240, R225 ;  /* 0x000000f0ee197210 */ /* 0x000fe20007ffe1e1 */
[----:B------:R-:W-:Y:S01]  /*1610*/  ULDC UR4, c[0x0][0x398] ;  /* 0x0000e60000047ab9 */ /* 0x000fe20000000800 */
[----:B------:R-:W-:Y:S01]  /*1620*/  IMAD.SHL.U32 R17, R24, 0x40, RZ ;  /* 0x0000004018117824 */ /* 0x000fe200078e00ff */
[C---:B------:R-:W-:Y:S01]  /*1630*/  IADD3 R27, R22.reuse, R27, RZ ;  /* 0x0000001b161b7210 */ /* 0x040fe20007ffe0ff */
[----:B------:R-:W-:Y:S01]  /*1640*/  IMAD.IADD R31, R22, 0x1, R31 ;  /* 0x00000001161f7824 */ /* 0x000fe200078e021f */
[----:B------:R-:W-:Y:S01]  /*1650*/  ULDC.64 UR6, c[0x0][0x428] ;  /* 0x00010a0000067ab9 */ /* 0x000fe20000000a00 */
[----:B------:R-:W-:Y:S01]  /*1660*/  ULDC.64 UR8, c[0x0][0x258] ;  /* 0x0000960000087ab9 */ /* 0x000fe20000000a00 */
[----:B------:R-:W-:Y:S01]  /*1670*/  IADD3 R32, P3, P1, R32, R17, R37 ;  /* 0x0000001120207210 */ /* 0x000fe2000797e025 */
[----:B------:R-:W-:Y:S01]  /*1680*/  BSSY B1, `(.L_x_1428) ;  /* 0x0000648000017945 */ /* 0x000fe20003800000 */
[----:B------:R-:W-:-:S04]  /*1690*/  SHF.R.S32.HI R17, RZ, 0x1f, R17 ;  /* 0x0000001fff117819 */ /* 0x000fc80000011411 */
[----:B------:R-:W-:Y:S02]  /*16a0*/  IADD3.X R34, R39, R17, R34, P3, P1 ;  /* 0x0000001127227210 */ /* 0x000fe40001fe2422 */
[----:B------:R-:W-:Y:S01]  /*16b0*/  IADD3 R21, P3, P1, R30, R32, R21 ;  /* 0x000000201e157210 */ /* 0x000fe2000797e015 */
[----:B------:R-:W-:Y:S01]  /*16c0*/  IMAD R30, R207, R24, R206 ;  /* 0x00000018cf1e7224 */ /* 0x000fe200078e02ce */
[----:B------:R-:W2:Y:S01]  /*16d0*/  LDC.64 R32, c[0x0][0x2b0] ;  /* 0x0000ac00ff207b82 */ /* 0x000ea20000000a00 */
[----:B------:R-:W-:Y:S01]  /*16e0*/  VIADD R24, R25, -UR4 ;  /* 0x8000000419187c36 */ /* 0x000fe20008000000 */
[----:B------:R-:W-:Y:S02]  /*16f0*/  IADD3.X R20, R35, R34, R20, P3, P1 ;  /* 0x0000002223147210 */ /* 0x000fe40001fe2414 */
[----:B------:R-:W-:Y:S02]  /*1700*/  IADD3 R28, P1, R210, R28, RZ ;  /* 0x0000001cd21c7210 */ /* 0x000fe40007f3e0ff */
[----:B------:R-:W-:-:S02]  /*1710*/  IADD3 R17, P3, R209, R22, RZ ;  /* 0x00000016d1117210 */ /* 0x000fc40007f7e0ff */
[----:B------:R-:W-:Y:S01]  /*1720*/  SHF.R.S32.HI R35, RZ, 0x1f, R24 ;  /* 0x0000001fff237819 */ /* 0x000fe20000011418 */
[----:B------:R-:W-:Y:S01]  /*1730*/  IMAD.X R29, R211, 0x1, R29, P1 ;  /* 0x00000001d31d7824 */ /* 0x000fe200008e061d */
[----:B------:R-:W-:Y:S01]  /*1740*/  IADD3.X R25, R213, R26, RZ, P3, !PT ;  /* 0x0000001ad5197210 */ /* 0x000fe20001ffe4ff */
[----:B-1----:R-:W-:Y:S01]  /*1750*/  IMAD R26, R26, R2, RZ ;  /* 0x000000021a1a7224 */ /* 0x002fe200078e02ff */
[----:B------:R-:W-:Y:S01]  /*1760*/  LEA.HI R35, R35, R24, RZ, 0x6 ;  /* 0x0000001823237211 */ /* 0x000fe200078f30ff */
[----:B------:R-:W-:Y:S01]  /*1770*/  IMAD.WIDE.U32 R28, R22, R2, R28 ;  /* 0x00000002161c7225 */ /* 0x000fe200078e001c */
[----:B------:R-:W-:Y:S02]  /*1780*/  IADD3 R21, P1, R30, R21, RZ ;  /* 0x000000151e157210 */ /* 0x000fe40007f3e0ff */
[----:B------:R-:W-:Y:S01]  /*1790*/  SHF.R.S32.HI R35, RZ, 0x6, R35 ;  /* 0x00000006ff237819 */ /* 0x000fe20000011423 */
[----:B------:R-:W-:Y:S01]  /*17a0*/  IMAD R26, R22, R3, R26 ;  /* 0x00000003161a7224 */ /* 0x000fe200078e021a */
[----:B------:R-:W-:Y:S01]  /*17b0*/  LEA.HI.X.SX32 R20, R30, R20, 0x1, P1 ;  /* 0x000000141e147211 */ /* 0x000fe200008f0eff */
[----:B------:R-:W-:Y:S01]  /*17c0*/  IMAD R22, R25, R8, RZ ;  /* 0x0000000819167224 */ /* 0x000fe200078e02ff */
[----:B------:R-:W-:Y:S01]  /*17d0*/  VIMNMX R224, RZ, R35, !PT ;  /* 0x00000023ffe07248 */ /* 0x000fe20007fe0100 */
[----:B------:R-:W-:-:S02]  /*17e0*/  IMAD.IADD R29, R29, 0x1, R26 ;  /* 0x000000011d1d7824 */ /* 0x000fc400078e021a */
[----:B------:R-:W-:Y:S02]  /*17f0*/  IMAD R24, R10, UR6, RZ ;  /* 0x000000060a187c24 */ /* 0x000fe4000f8e02ff */
[----:B------:R-:W-:-:S04]  /*1800*/  IMAD.WIDE.U32 R38, R17, R8, R210 ;  /* 0x0000000811267225 */ /* 0x000fc800078e00d2 */
[----:B------:R-:W-:Y:S02]  /*1810*/  IMAD R22, R17, R9, R22 ;  /* 0x0000000911167224 */ /* 0x000fe400078e0216 */
[C---:B------:R-:W-:Y:S02]  /*1820*/  IMAD R17, R217.reuse, UR7, R24 ;  /* 0x00000007d9117c24 */ /* 0x040fe4000f8e0218 */
[----:B------:R-:W-:Y:S01]  /*1830*/  IMAD.WIDE.U32 R36, R217, UR6, R28 ;  /* 0x00000006d9247c25 */ /* 0x000fe2000f8e001c */
[----:B------:R-:W-:Y:S01]  /*1840*/  IADD3 R28, P3, R23, R38, RZ ;  /* 0x00000026171c7210 */ /* 0x000fe20007f7e0ff */
[----:B------:R-:W-:Y:S01]  /*1850*/  ULDC.64 UR6, c[0x0][0x400] ;  /* 0x0001000000067ab9 */ /* 0x000fe20000000a00 */
[----:B------:R-:W1:Y:S01]  /*1860*/  LDC.64 R24, c[0x0][0x478] ;  /* 0x00011e00ff187b82 */ /* 0x000e620000000a00 */
[----:B------:R-:W-:Y:S01]  /*1870*/  IMAD R26, R213, R2, RZ ;  /* 0x00000002d51a7224 */ /* 0x000fe200078e02ff */
[----:B------:R-:W-:Y:S01]  /*1880*/  IADD3 R23, R37, R17, RZ ;  /* 0x0000001125177210 */ /* 0x000fe20007ffe0ff */
[----:B--2---:R-:W-:Y:S01]  /*1890*/  IMAD.WIDE R228, R31, 0x4, R32 ;  /* 0x000000041fe47825 */ /* 0x004fe200078e0220 */
[----:B------:R-:W-:-:S02]  /*18a0*/  IADD3.X R29, R19, R39, R22, P3, !PT ;  /* 0x00000027131d7210 */ /* 0x000fc40001ffe416 */
[----:B------:R-:W-:Y:S01]  /*18b0*/  LEA R244, P1, R21, UR6, 0x2 ;  /* 0x0000000615f47c11 */ /* 0x000fe2000f8210ff */
[----:B------:R-:W-:Y:S01]  /*18c0*/  IMAD.MOV.U32 R22, RZ, RZ, R36 ;  /* 0x000000ffff167224 */ /* 0x000fe200078e0024 */
[----:B------:R-:W-:Y:S01]  /*18d0*/  MOV R227, R229 ;  /* 0x000000e500e37202 */ /* 0x000fe20000000f00 */
[----:B------:R-:W-:Y:S01]  /*18e0*/  IMAD R26, R209, R3, R26 ;  /* 0x00000003d11a7224 */ /* 0x000fe200078e021a */
[----:B------:R-:W-:Y:S01]  /*18f0*/  LEA.HI.X R245, R21, UR7, R20, 0x2, P1 ;  /* 0x0000000715f57c11 */ /* 0x000fe200088f1414 */
[----:B------:R-:W-:Y:S01]  /*1900*/  IMAD.WIDE.U32 R22, R209, R2, R22 ;  /* 0x00000002d1167225 */ /* 0x000fe200078e0016 */
[----:B------:R-:W-:-:S03]  /*1910*/  ULDC.64 UR6, c[0x0][0x3e0] ;  /* 0x0000f80000067ab9 */ /* 0x000fc60000000a00 */
[----:B------:R-:W-:Y:S01]  /*1920*/  IMAD.IADD R26, R23, 0x1, R26 ;  /* 0x00000001171a7824 */ /* 0x000fe200078e021a */
[----:B------:R-:W-:Y:S01]  /*1930*/  LEA R246, P1, R22, UR6, 0x1 ;  /* 0x0000000616f67c11 */ /* 0x000fe2000f8208ff */
[----:B------:R-:W-:Y:S02]  /*1940*/  IMAD R20, R10, UR8, RZ ;  /* 0x000000080a147c24 */ /* 0x000fe4000f8e02ff */
[----:B------:R-:W-:Y:S01]  /*1950*/  IMAD.WIDE.U32 R28, R217, UR8, R28 ;  /* 0x00000008d91c7c25 */ /* 0x000fe2000f8e001c */
[----:B------:R-:W-:Y:S02]  /*1960*/  LEA.HI.X R247, R22, UR7, R26, 0x1, P1 ;  /* 0x0000000716f77c11 */ /* 0x000fe400088f0c1a */
[----:B------:R-:W-:Y:S01]  /*1970*/  ISETP.GT.AND P1, PT, R237, R224, PT ;  /* 0x000000e0ed00720c */ /* 0x000fe20003f24270 */
[----:B------:R-:W-:Y:S01]  /*1980*/  IMAD R20, R217, UR9, R20 ;  /* 0x00000009d9147c24 */ /* 0x000fe2000f8e0214 */
[----:B------:R-:W-:Y:S01]  /*1990*/  ULDC.64 UR8, c[0x0][0x210] ;  /* 0x0000840000087ab9 */ /* 0x000fe20000000a00 */
[----:B-1----:R-:W-:Y:S01]  /*19a0*/  IMAD.WIDE R230, R27, 0x4, R24 ;  /* 0x000000041be67825 */ /* 0x002fe200078e0218 */
[----:B------:R-:W-:-:S02]  /*19b0*/  LEA R248, P3, R28, UR8, 0x1 ;  /* 0x000000081cf87c11 */ /* 0x000fc4000f8608ff */
[----:B------:R-:W-:Y:S01]  /*19c0*/  IADD3 R20, R29, R20, RZ ;  /* 0x000000141d147210 */ /* 0x000fe20007ffe0ff */
[----:B------:R-:W-:Y:S01]  /*19d0*/  IMAD.MOV.U32 R229, RZ, RZ, R231 ;  /* 0x000000ffffe57224 */ /* 0x000fe200078e00e7 */
[----:B------:R-:W-:Y:S02]  /*19e0*/  IADD3 R237, R237, -0x1, RZ ;  /* 0xffffffffeded7810 */ /* 0x000fe40007ffe0ff */
[----:B------:R-:W-:-:S03]  /*19f0*/  LEA.HI.X R249, R28, UR9, R20, 0x1, P3 ;  /* 0x000000091cf97c11 */ /* 0x000fc600098f0c14 */
        /* <DEDUP_REMOVED lines=23> */
.L_x_1434:
        /* <DEDUP_REMOVED lines=12> */
.L_x_1435:
[----:B------:R-:W-:Y:S01]  /*1c30*/  IMAD R238, R212, -0x40, R238 ;  /* 0xffffffc0d4ee7824 */ /* 0x000fe200078e02ee */
[----:B------:R-:W-:Y:S01]  /*1c40*/  ULDC.64 UR6, c[0x0][0x468] ;  /* 0x00011a0000067ab9 */ /* 0x000fe20000000a00 */
[-C--:B------:R-:W-:Y:S01]  /*1c50*/  IMAD R6, R11, R4.reuse, RZ ;  /* 0x000000040b067224 */ /* 0x080fe200078e02ff */
[----:B------:R-:W-:Y:S01]  /*1c60*/  IADD3 R13, R209, 0x20, RZ ;  /* 0x00000020d10d7810 */ /* 0x000fe20007ffe0ff */
[----:B------:R-:W-:Y:S01]  /*1c70*/  IMAD.WIDE.U32 R16, R225, R4, R210 ;  /* 0x00000004e1107225 */ /* 0x000fe200078e00d2 */
[----:B------:R-:W-:Y:S01]  /*1c80*/  ISETP.GE.AND P1, PT, R209, R238, PT ;  /* 0x000000eed100720c */ /* 0x000fe20003f26270 */
[----:B------:R-:W-:Y:S02]  /*1c90*/  BSSY B0, `(.L_x_1436) ;  /* 0x0000016000007945 */ /* 0x000fe40003800000 */
[----:B------:R-:W-:Y:S01]  /*1ca0*/  IMAD R7, R225, R5, R6 ;  /* 0x00000005e1077224 */ /* 0x000fe200078e0206 */
[----:B------:R-:W-:-:S04]  /*1cb0*/  IADD3 R6, P0, R12, R16, RZ ;  /* 0x000000100c067210 */ /* 0x000fc80007f1e0ff */
        /* <DEDUP_REMOVED lines=19> */
.L_x_1437:
[----:B------:R-:W-:Y:S05]  /*1df0*/  BSYNC B0 ;  /* 0x0000000000007941 */ /* 0x000fea0003800000 */
.L_x_1436:
        /* <DEDUP_REMOVED lines=16> */
.L_x_1439:
[----:B------:R-:W-:Y:S05]  /*1f00*/  BSYNC B0 ;  /* 0x0000000000007941 */ /* 0x000fea0003800000 */
.L_x_1438:
        /* <DEDUP_REMOVED lines=23> */
.L_x_1441:
[----:B------:R-:W-:Y:S05]  /*2080*/  BSYNC B0 ;  /* 0x0000000000007941 */ /* 0x000fea0003800000 */
.L_x_1440:
        /* <DEDUP_REMOVED lines=15> */
.L_x_1433:
[----:B------:R-:W-:Y:S01]  /*2180*/  IMAD R19, R237, -0x40, R240 ;  /* 0xffffffc0ed137824 */ /* 0x000fe200078e02f0 */
[----:B------:R-:W-:Y:S01]  /*2190*/  @P2 BAR.SYNC.DEFER_BLOCKING 0x0 ;  /* 0x0000000000002b1d */ /* 0x000fe20000010000 */
[----:B------:R-:W-:Y:S02]  /*21a0*/  VIADD R17, R209, 0x20 ;  /* 0x00000020d1117836 */ /* 0x000fe40000000000 */
[-C--:B------:R-:W-:Y:S01]  /*21b0*/  IMAD R22, R11, R6.reuse, RZ ;  /* 0x000000060b167224 */ /* 0x080fe200078e02ff */
[-C--:B------:R-:W-:Y:S01]  /*21c0*/  ISETP.GE.AND P6, PT, R204, R19.reuse, PT ;  /* 0x00000013cc00720c */ /* 0x080fe20003fc6270 */
[----:B------:R-:W-:Y:S01]  /*21d0*/  IMAD.WIDE.U32 R24, R225, R6, R210 ;  /* 0x00000006e1187225 */ /* 0x000fe200078e00d2 */
[----:B------:R-:W-:Y:S01]  /*21e0*/  ISETP.GE.AND P3, PT, R17, R19, PT ;  /* 0x000000131100720c */ /* 0x000fe20003f66270 */
[----:B------:R-:W-:Y:S01]  /*21f0*/  ULDC.64 UR8, c[0x0][0x260] ;  /* 0x0000980000087ab9 */ /* 0x000fe20000000a00 */
[----:B------:R-:W-:Y:S01]  /*2200*/  ULDC.64 UR6, c[0x0][0x268] ;  /* 0x00009a0000067ab9 */ /* 0x000fe20000000a00 */
[----:B------:R-:W-:-:S02]  /*2210*/  IMAD R20, R212, -0x40, R238 ;  /* 0xffffffc0d4147824 */ /* 0x000fc400078e02ee */
[----:B------:R-:W-:Y:S01]  /*2220*/  IMAD R21, R225, R7, R22 ;  /* 0x00000007e1157224 */ /* 0x000fe200078e0216 */
[----:B------:R-:W-:Y:S01]  /*2230*/  IADD3 R22, P0, R18, R24, RZ ;  /* 0x0000001812167210 */ /* 0x000fe20007f1e0ff */
[----:B------:R-:W-:Y:S01]  /*2240*/  IMAD.WIDE.U32 R26, R2, 0x40, RZ ;  /* 0x00000040021a7825 */ /* 0x000fe200078e00ff */
[-C--:B------:R-:W-:Y:S02]  /*2250*/  ISETP.GE.AND P1, PT, R17, R20.reuse, PT ;  /* 0x000000141100720c */ /* 0x080fe40003f26270 */
[----:B------:R-:W-:Y:S01]  /*2260*/  IADD3.X R23, R12, R25, R21, P0, !PT ;  /* 0x000000190c177210 */ /* 0x000fe200007fe415 */
[----:B------:R-:W-:Y:S01]  /*2270*/  IMAD.SHL.U32 R3, R3, 0x40, RZ ;  /* 0x0000004003037824 */ /* 0x000fe200078e00ff */
[----:B------:R-:W-:Y:S01]  /*2280*/  ISETP.GE.AND P2, PT, R209, R20, PT ;  /* 0x00000014d100720c */ /* 0x000fe20003f46270 */
[----:B------:R-:W-:Y:S01]  /*2290*/  IMAD.WIDE.U32 R28, R225, R4, R210 ;  /* 0x00000004e11c7225 */ /* 0x000fe200078e00d2 */
[----:B------:R-:W-:-:S03]  /*22a0*/  @!P3 IADD3 R24, P0, R246, R26, RZ ;  /* 0x0000001af618b210 */ /* 0x000fc60007f1e0ff */
[----:B------:R-:W-:Y:S01]  /*22b0*/  IMAD R2, R11, R4, RZ ;  /* 0x000000040b027224 */ /* 0x000fe200078e02ff */
[----:B------:R-:W-:Y:S01]  /*22c0*/  @!P3 IADD3.X R25, R247, R27, R3, P0, !PT ;  /* 0x0000001bf719b210 */ /* 0x000fe200007fe403 */
[----:B------:R-:W-:Y:S01]  /*22d0*/  VIADD R10, R204, 0x8 ;  /* 0x00000008cc0a7836 */ /* 0x000fe20000000000 */
[----:B------:R-:W-:Y:S01]  /*22e0*/  IADD3 R16, P0, R16, R28, RZ ;  /* 0x0000001c10107210 */ /* 0x000fe20007f1e0ff */
[----:B------:R-:W-:Y:S02]  /*22f0*/  IMAD R2, R225, R5, R2 ;  /* 0x00000005e1027224 */ /* 0x000fe400078e0202 */
[----:B------:R-:W-:Y:S01]  /*2300*/  IMAD.WIDE.U32 R30, R8, 0x40, RZ ;  /* 0x00000040081e7825 */ /* 0x000fe200078e00ff */
[----:B------:R-:W-:Y:S02]  /*2310*/  LEA.HI R8, R237, R237, RZ, 0x1 ;  /* 0x000000eded087211 */ /* 0x000fe400078f08ff */
[----:B------:R-:W-:Y:S01]  /*2320*/  IADD3.X R17, R15, R29, R2, P0, !PT ;  /* 0x0000001d0f117210 */ /* 0x000fe200007fe402 */
[----:B------:R-:W-:Y:S01]  /*2330*/  IMAD.SHL.U32 R9, R9, 0x40, RZ ;  /* 0x0000004009097824 */ /* 0x000fe200078e00ff */
[----:B------:R-:W-:Y:S01]  /*2340*/  @!P1 IADD3 R2, P0, R209, 0x20, RZ ;  /* 0x00000020d1029810 */ /* 0x000fe20007f1e0ff */
[----:B------:R-:W-:Y:S01]  /*2350*/  IMAD.WIDE.U32 R22, R14, UR8, R22 ;  /* 0x000000080e167c25 */ /* 0x000fe2000f8e0016 */
[----:B------:R-:W-:-:S02]  /*2360*/  ISETP.GE.AND P5, PT, R10, R19, PT ;  /* 0x000000130a00720c */ /* 0x000fc40003fa6270 */
[----:B------:R-:W-:Y:S01]  /*2370*/  LOP3.LUT R8, R8, 0xfffffffe, RZ, 0xc0, !PT ;  /* 0xfffffffe08087812 */ /* 0x000fe200078ec0ff */
[----:B------:R-:W-:Y:S01]  /*2380*/  @!P1 IMAD.X R15, RZ, RZ, R213, P0 ;  /* 0x000000ffff0f9224 */ /* 0x000fe200000e06d5 */
[----:B------:R-:W-:Y:S01]  /*2390*/  @!P3 IADD3 R10, P4, R248, R30, RZ ;  /* 0x0000001ef80ab210 */ /* 0x000fe20007f9e0ff */
[-C--:B------:R-:W-:Y:S01]  /*23a0*/  @!P2 IMAD R12, R213, R6.reuse, RZ ;  /* 0x00000006d50ca224 */ /* 0x080fe200078e02ff */
[----:B------:R-:W-:Y:S01]  /*23b0*/  @!P1 IADD3 R3, P0, R209, 0x20, RZ ;  /* 0x00000020d1039810 */ /* 0x000fe20007f1e0ff */
[----:B------:R-:W-:Y:S01]  /*23c0*/  IMAD.IADD R8, R237, 0x1, -R8 ;  /* 0x00000001ed087824 */ /* 0x000fe200078e0a08 */
[----:B------:R-:W-:Y:S01]  /*23d0*/  @!P3 IADD3.X R11, R249, R31, R9, P4, !PT ;  /* 0x0000001ff90bb210 */ /* 0x000fe200027fe409 */
[----:B------:R-:W-:Y:S01]  /*23e0*/  @!P1 IMAD R15, R15, R6, RZ ;  /* 0x000000060f0f9224 */ /* 0x000fe200078e02ff */
[----:B------:R-:W-:Y:S01]  /*23f0*/  ISETP.GE.AND P4, PT, R209, R19, PT ;  /* 0x00000013d100720c */ /* 0x000fe20003f86270 */
[----:B------:R-:W-:Y:S02]  /*2400*/  IMAD R19, R13, UR8, RZ ;  /* 0x000000080d137c24 */ /* 0x000fe4000f8e02ff */
[----:B------:R-:W-:-:S02]  /*2410*/  @!P2 IMAD R12, R209, R7, R12 ;  /* 0x00000007d10ca224 */ /* 0x000fc400078e020c */
[----:B------:R-:W-:Y:S02]  /*2420*/  IMAD.SHL.U32 R231, R204, 0x4, RZ ;  /* 0x00000004cce77824 */ /* 0x000fe400078e00ff */
[----:B------:R-:W-:Y:S02]  /*2430*/  IMAD.MOV.U32 R233, RZ, RZ, 0x7f800000 ;  /* 0x7f800000ffe97424 */ /* 0x000fe400078e00ff */
[----:B------:R-:W-:Y:S01]  /*2440*/  IMAD.MOV.U32 R235, RZ, RZ, 0x7f800000 ;  /* 0x7f800000ffeb7424 */ /* 0x000fe200078e00ff */
[----:B------:R-:W1:Y:S01]  /*2450*/  LDC R234, c[0x0][0x394] ;  /* 0x0000e500ffea7b82 */ /* 0x000e620000000800 */
[----:B------:R-:W-:-:S07]  /*2460*/  IMAD R13, R13, UR6, RZ ;  /* 0x000000060d0d7c24 */ /* 0x000fce000f8e02ff */
[----:B------:R-:W2:Y:S01]  /*2470*/  LDC R222, c[0x0][0x394] ;  /* 0x0000e500ffde7b82 */ /* 0x000ea20000000800 */
[----:B------:R-:W-:Y:S01]  /*2480*/  @!P1 IMAD.X R9, RZ, RZ, R213, P0 ;  /* 0x000000ffff099224 */ /* 0x000fe200000e06d5 */
[----:B------:R-:W-:Y:S01]  /*2490*/  ISETP.NE.AND P0, PT, R8, 0x1, PT ;  /* 0x000000010800780c */ /* 0x000fe20003f05270 */
[C---:B------:R-:W-:Y:S01]  /*24a0*/  IMAD R8, R14.reuse, UR9, R19 ;  /* 0x000000090e087c24 */ /* 0x040fe2000f8e0213 */
[----:B------:R3:W-:Y:S01]  /*24b0*/  @P4 STS.128 [R214+0xc000], RZ ;  /* 0x00c000ffd6004388 */ /* 0x0007e20000000c00 */
[C---:B------:R-:W-:Y:S02]  /*24c0*/  IMAD R13, R14.reuse, UR7, R13 ;  /* 0x000000070e0d7c24 */ /* 0x040fe4000f8e020d */
[----:B------:R-:W-:Y:S01]  /*24d0*/  IMAD.MOV.U32 R190, RZ, RZ, 0x20 ;  /* 0x00000020ffbe7424 */ /* 0x000fe200078e00ff */
[----:B------:R3:W-:Y:S01]  /*24e0*/  @P4 STS.128 [R214+0xe000], RZ ;  /* 0x00e000ffd6004388 */ /* 0x0007e20000000c00 */
[----:B------:R-:W-:-:S04]  /*24f0*/  IMAD.WIDE.U32 R18, R14, UR6, R16 ;  /* 0x000000060e127c25 */ /* 0x000fc8000f8e0010 */
[----:B------:R-:W-:Y:S01]  /*2500*/  IMAD.MOV.U32 R189, RZ, RZ, 0x40 ;  /* 0x00000040ffbd7424 */ /* 0x000fe200078e00ff */
[----:B------:R3:W-:Y:S01]  /*2510*/  @P4 STS.128 [R214+0x10000], RZ ;  /* 0x010000ffd6004388 */ /* 0x0007e20000000c00 */
[----:B------:R-:W-:Y:S02]  /*2520*/  @!P1 IMAD R16, R9, R4, RZ ;  /* 0x0000000409109224 */ /* 0x000fe400078e02ff */
[----:B------:R-:W-:Y:S01]  /*2530*/  IMAD.IADD R223, R225, 0x1, R240 ;  /* 0x00000001e1df7824 */ /* 0x000fe200078e02f0 */
[----:B------:R-:W-:Y:S01]  /*2540*/  @!PT LDS RZ, [RZ] ;  /* 0x00000000fffff984 */ /* 0x000fe20000000800 */
[----:B------:R-:W-:Y:S01]  /*2550*/  @!PT LDS RZ, [RZ] ;  /* 0x00000000fffff984 */ /* 0x000fe20000000800 */
[----:B------:R-:W-:Y:S01]  /*2560*/  @!PT LDS RZ, [RZ] ;  /* 0x00000000fffff984 */ /* 0x000fe20000000800 */
[----:B------:R-:W-:Y:S01]  /*2570*/  @!P4 LDGSTS.E.BYPASS.LTC128B.128 [R214+0xc000], desc[UR14][R246.64] ;  /* 0x0c000000f6d6cfae */ /* 0x000fe2000b901d4e */
[----:B------:R-:W-:Y:S01]  /*2580*/  IMAD.IADD R23, R23, 0x1, R8 ;  /* 0x0000000117177824 */ /* 0x000fe200078e0208 */
[----:B------:R-:W-:Y:S01]  /*2590*/  CS2R R142, SRZ ;  /* 0x00000000008e7805 */ /* 0x000fe2000001ff00 */
[----:B------:R-:W-:Y:S01]  /*25a0*/  IMAD.IADD R9, R19, 0x1, R13 ;  /* 0x0000000113097824 */ /* 0x000fe200078e020d */
[----:B------:R-:W-:Y:S01]  /*25b0*/  @!P4 LDGSTS.E.BYPASS.LTC128B.128 [R214+0xe000], desc[UR14][R246.64+0x80] ;  /* 0x0e000080f6d6cfae */ /* 0x000fe2000b901d4e */
[----:B------:R-:W-:Y:S01]  /*25c0*/  @!P2 IMAD.MOV.U32 R8, RZ, RZ, R18 ;  /* 0x000000ffff08a224 */ /* 0x000fe200078e0012 */
[----:B------:R-:W-:Y:S01]  /*25d0*/  CS2R R140, SRZ ;  /* 0x00000000008c7805 */ /* 0x000fe2000001ff00 */
[----:B------:R-:W-:Y:S01]  /*25e0*/  @!P1 IMAD R13, R3, R5, R16 ;  /* 0x00000005030d9224 */ /* 0x000fe200078e0210 */
[----:B------:R-:W-:Y:S01]  /*25f0*/  @!P4 LDGSTS.E.BYPASS.LTC128B.128 [R214+0x10000], desc[UR14][R246.64+0x100] ;  /* 0x10000100f6d6cfae */ /* 0x000fe2000b901d4e */
[--C-:B------:R-:W-:Y:S01]  /*2600*/  @!P1 IMAD.MOV.U32 R16, RZ, RZ, R22.reuse ;  /* 0x000000ffff109224 */ /* 0x100fe200078e0016 */
        /* <DEDUP_REMOVED lines=18> */
[----:B------:R-:W-:Y:S01]  /*2730*/  @!P1 IMAD.WIDE.U32 R18, R3, R4, R18 ;  /* 0x0000000403129225 */ /* 0x000fe200078e0012 */
[----:B------:R-:W-:Y:S02]  /*2740*/  CS2R R132, SRZ ;  /* 0x0000000000847805 */ /* 0x000fe4000001ff00 */
[----:B------:R-:W-:Y:S01]  /*2750*/  CS2R R126, SRZ ;  /* 0x00000000007e7805 */ /* 0x000fe2000001ff00 */
[----:B------:R-:W-:Y:S01]  /*2760*/  @!P3 LDGSTS.E.BYPASS.LTC128B.128 [R214+0xf000], desc[UR14][R24.64+0x80] ;  /* 0x0f00008018d6bfae */ /* 0x000fe2000b901d4e */
[C---:B------:R-:W-:Y:S01]  /*2770*/  @!P1 IMAD R15, R2.reuse, R7, R15 ;  /* 0x00000007020f9224 */ /* 0x040fe200078e020f */
[----:B------:R-:W-:Y:S01]  /*2780*/  CS2R R124, SRZ ;  /* 0x00000000007c7805 */ /* 0x000fe2000001ff00 */
[----:B------:R-:W-:Y:S01]  /*2790*/  @!P1 IMAD.WIDE.U32 R16, R2, R6, R16 ;  /* 0x0000000602109225 */ /* 0x000fe200078e0010 */
[----:B------:R-:W-:Y:S01]  /*27a0*/  @!P3 LDGSTS.E.BYPASS.LTC128B.128 [R214+0x11000], desc[UR14][R24.64+0x100] ;  /* 0x1100010018d6bfae */ /* 0x000fe2000b901d4e */
[----:B------:R-:W1:Y:S01]  /*27b0*/  @!P2 LDC.64 R6, c[0x0][0x220] ;  /* 0x00008800ff06ab82 */ /* 0x000e620000000a00 */
[----:B------:R-:W-:Y:S01]  /*27c0*/  CS2R R130, SRZ ;  /* 0x0000000000827805 */ /* 0x000fe2000001ff00 */
[----:B------:R-:W-:Y:S01]  /*27d0*/  VIADD R3, R208, 0x3000 ;  /* 0x00003000d0037836 */ /* 0x000fe20000000000 */
[----:B------:R-:W-:Y:S01]  /*27e0*/  CS2R R128, SRZ ;  /* 0x0000000000807805 */ /* 0x000fe2000001ff00 */
[----:B------:R-:W-:Y:S01]  /*27f0*/  @!P2 IMAD R14, R209, R5, R14 ;  /* 0x00000005d10ea224 */ /* 0x000fe200078e020e */
[----:B------:R-:W-:Y:S01]  /*2800*/  CS2R R122, SRZ ;  /* 0x00000000007a7805 */ /* 0x000fe2000001ff00 */
[----:B------:R-:W-:Y:S01]  /*2810*/  @!P2 IMAD.IADD R12, R21, 0x1, R12 ;  /* 0x00000001150ca824 */ /* 0x000fe200078e020c */
[----:B------:R-:W-:Y:S01]  /*2820*/  SEL R236, R3, R208, !P0 ;  /* 0x000000d003ec7207 */ /* 0x000fe20004000000 */
[----:B------:R-:W2:Y:S01]  /*2830*/  @!P1 LDC.64 R4, c[0x0][0x218] ;  /* 0x00008600ff049b82 */ /* 0x000ea20000000a00 */
[----:B------:R-:W-:Y:S01]  /*2840*/  @!P2 IMAD.IADD R14, R23, 0x1, R14 ;  /* 0x00000001170ea824 */ /* 0x000fe200078e020e */
[----:B------:R-:W-:-:S02]  /*2850*/  CS2R R120, SRZ ;  /* 0x0000000000787805 */ /* 0x000fc4000001ff00 */
[----:B------:R-:W-:Y:S01]  /*2860*/  LEA R236, R236, UR5, 0x1 ;  /* 0x00000005ecec7c11 */ /* 0x000fe2000f8e08ff */
[----:B------:R-:W-:Y:S01]  /*2870*/  @!P1 IMAD.IADD R15, R17, 0x1, R15 ;  /* 0x00000001110f9824 */ /* 0x000fe200078e020f */
[----:B------:R-:W-:Y:S01]  /*2880*/  CS2R R118, SRZ ;  /* 0x0000000000767805 */ /* 0x000fe2000001ff00 */
[----:B------:R-:W-:Y:S01]  /*2890*/  @!P1 IMAD.IADD R13, R19, 0x1, R13 ;  /* 0x00000001130d9824 */ /* 0x000fe200078e020d */
[----:B------:R-:W-:Y:S01]  /*28a0*/  CS2R R116, SRZ ;  /* 0x0000000000747805 */ /* 0x000fe2000001ff00 */
[----:B------:R-:W3:Y:S01]  /*28b0*/  @!P1 LDC.64 R2, c[0x0][0x220] ;  /* 0x00008800ff029b82 */ /* 0x000ee20000000a00 */
[----:B------:R1:W-:Y:S01]  /*28c0*/  @P4 STS [R236], RZ ;  /* 0x000000ffec004388 */ /* 0x0003e20000000800 */
        /* <DEDUP_REMOVED lines=37> */
[----:B------:R-:W-:Y:S01]  /*2b20*/  CS2R R26, SRZ ;  /* 0x00000000001a7805 */ /* 0x000fe2000001ff00 */
[----:B------:R-:W-:Y:S01]  /*2b30*/  ULDC UR7, c[0x0][0x398] ;  /* 0x0000e60000077ab9 */ /* 0x000fe20000000800 */
[----:B------:R1:W-:Y:S01]  /*2b40*/  @P4 STS [R236+0x4008], RZ ;  /* 0x004008ffec004388 */ /* 0x0003e20000000800 */
[----:B------:R-:W-:Y:S01]  /*2b50*/  ULDC UR6, c[0x0][0x2dc] ;  /* 0x0000b70000067ab9 */ /* 0x000fe20000000800 */
[----:B------:R-:W-:Y:S02]  /*2b60*/  ULDC UR8, c[0x0][0x39c] ;  /* 0x0000e70000087ab9 */ /* 0x000fe40000000800 */
[----:B------:R1:W-:Y:S04]  /*2b70*/  @P4 STS [R236+0x400c], RZ ;  /* 0x00400cffec004388 */ /* 0x0003e80000000800 */
        /* <DEDUP_REMOVED lines=8> */
[----:B------:R-:W-:Y:S02]  /*2c00*/  @!P2 LEA.HI.X R9, R20, R9, R12, 0x1, P4 ;  /* 0x000000091409a211 */ /* 0x000fe400020f0c0c */
[C---:B--2---:R-:W-:Y:S01]  /*2c10*/  @!P1 LEA R20, P4, R16.reuse, R4, 0x1 ;  /* 0x0000000410149211 */ /* 0x044fe200078808ff */
[----:B------:R4:W-:Y:S03]  /*2c20*/  @P3 STS [R236+0x1004], RZ ;  /* 0x001004ffec003388 */ /* 0x0009e60000000800 */
[----:B------:R-:W-:Y:S01]  /*2c30*/  @!P1 LEA.HI.X R21, R16, R5, R15, 0x1, P4 ;  /* 0x0000000510159211 */ /* 0x000fe200020f0c0f */
[----:B------:R4:W-:Y:S01]  /*2c40*/  @P3 STS [R236+0x1008], RZ ;  /* 0x001008ffec003388 */ /* 0x0009e20000000800 */
[----:B------:R-:W-:-:S03]  /*2c50*/  SHF.R.S32.HI R5, RZ, 0x1f, R204 ;  /* 0x0000001fff057819 */ /* 0x000fc600000114cc */
[----:B------:R4:W-:Y:S01]  /*2c60*/  @P3 STS [R236+0x100c], RZ ;  /* 0x00100cffec003388 */ /* 0x0009e20000000800 */
[----:B------:R-:W-:-:S03]  /*2c70*/  SHF.L.U64.HI R232, R204, 0x2, R5 ;  /* 0x00000002cce87819 */ /* 0x000fc60000010205 */
        /* <DEDUP_REMOVED lines=25> */
[----:B---3--:R-:W-:-:S03]  /*2e10*/  @!P1 LEA R10, P3, R18, R2, 0x1 ;  /* 0x00000002120a9211 */ /* 0x008fc600078608ff */
        /* <DEDUP_REMOVED lines=35> */
[----:B------:R-:W-:Y:S02]  /*3050*/  VIADD R4, R199, 0x3000 ;  /* 0x00003000c7047836 */ /* 0x000fe40000000000 */
[----:B------:R-:W-:Y:S02]  /*3060*/  SEL R190, R190, 0xffffffe0, !P1 ;  /* 0xffffffe0bebe7807 */ /* 0x000fe40004800000 */
[----:B------:R-:W-:Y:S02]  /*3070*/  SEL R189, R189, 0xffffffc0, !P2 ;  /* 0xffffffc0bdbd7807 */ /* 0x000fe40005000000 */
[----:B------:R-:W-:Y:S01]  /*3080*/  SEL R192, R3, R200, !P0 ;  /* 0x000000c803c07207 */ /* 0x000fe20004000000 */
[----:B------:R-:W-:Y:S01]  /*3090*/  IMAD.IADD R188, R193, 0x1, R190 ;  /* 0x00000001c1bc7824 */ /* 0x000fe200078e02be */
[----:B------:R-:W-:Y:S02]  /*30a0*/  SEL R4, R4, R199, !P0 ;  /* 0x000000c704047207 */ /* 0x000fe40004000000 */
[----:B------:R-:W-:-:S02]  /*30b0*/  IADD3 R241, -R238, 0x40, R223 ;  /* 0x00000040eef17810 */ /* 0x000fc40007ffe1df */
[----:B------:R-:W-:Y:S02]  /*30c0*/  CS2R R24, SRZ ;  /* 0x0000000000187805 */ /* 0x000fe4000001ff00 */
[----:B------:R-:W-:Y:S02]  /*30d0*/  CS2R R22, SRZ ;  /* 0x0000000000167805 */ /* 0x000fe4000001ff00 */
[----:B--2---:R-:W-:Y:S01]  /*30e0*/  CS2R R20, SRZ ;  /* 0x0000000000147805 */ /* 0x004fe2000001ff00 */
[----:B------:R-:W-:Y:S01]  /*30f0*/  IMAD.IADD R2, R193, 0x1, R189 ;  /* 0x00000001c1027824 */ /* 0x000fe200078e02bd */
[----:B------:R-:W-:Y:S01]  /*3100*/  LEA R192, R192, UR5, 0x1 ;  /* 0x00000005c0c07c11 */ /* 0x000fe2000f8e08ff */
[----:B------:R-:W-:Y:S01]  /*3110*/  IMAD.IADD R3, R189, 0x1, R188 ;  /* 0x00000001bd037824 */ /* 0x000fe200078e02bc */
[----:B------:R-:W-:Y:S01]  /*3120*/  LEA R191, R4, UR5, 0x1 ;  /* 0x0000000504bf7c11 */ /* 0x000fe2000f8e08ff */
[----:B------:R-:W-:Y:S01]  /*3130*/  VIADD R241, R241, -UR4 ;  /* 0x80000004f1f17c36 */ /* 0x000fe20008000000 */
[----:B----4-:R-:W-:-:S06]  /*3140*/  ULDC UR4, c[0x0][0x2ec] ;  /* 0x0000bb0000047ab9 */ /* 0x010fcc0000000800 */
.L_x_1447:
        /* <DEDUP_REMOVED lines=154> */
.L_x_1443:
[--C-:B------:R-:W-:Y:S01]  /*3af0*/  IADD3 R6, R238, 0x1, -R240.reuse ;  /* 0x00000001ee067810 */ /* 0x100fe20007ffe8f0 */
        /* <DEDUP_REMOVED lines=66> */
.L_x_1444:
        /* <DEDUP_REMOVED lines=233> */
[----:B------:R-:W-:Y:S04]  /*4db0*/  LOP3.LUT R4, R237, 0x1, RZ, 0xc0, !PT ;  /* 0x00000001ed047812 */ /* 0x000fe800078ec0ff */
[----:B------:R-:W-:Y:S01]  /*4dc0*/  ISETP.NE.U32.AND P1, PT, R4, 0x1, PT ;  /* 0x000000010400780c */ /* 0x000fe20003f25070 */
[----:B------:R-:W-:Y:S02]  /*4dd0*/  IMAD.MOV.U32 R4, RZ, RZ, -0x6000 ;  /* 0xffffa000ff047424 */ /* 0x000fe400078e00ff */
[----:B------:R-:W2:Y:S01]  /*4de0*/  LDC R5, c[0x0][0x244] ;  /* 0x00009100ff057b82 */ /* 0x000ea20000000800 */
[----:B-1----:R-:W-:Y:S05]  /*4df0*/  IMAD.U32 R9, R7, -0x40, RZ ;  /* 0xffffffc007097824 */ /* 0x002fea00078e00ff */
[C---:B------:R-:W-:Y:S04]  /*4e00*/  LEA R248, P0, R9.reuse, R248, 0x1 ;  /* 0x000000f809f87211 */ /* 0x040fe800078008ff */
[----:B------:R-:W-:Y:S02]  /*4e10*/  LEA.HI.X.SX32 R249, R9, R249, 0x1, P0 ;  /* 0x000000f909f97211 */ /* 0x000fe400000f0eff */
[----:B------:R-:W-:Y:S02]  /*4e20*/  SEL R9, R4, 0x6000, !P1 ;  /* 0x0000600004097807 */ /* 0x000fe40004800000 */
[C---:B------:R-:W-:Y:S03]  /*4e30*/  LEA R6, P0, R7.reuse, R248, 0x6 ;  /* 0x000000f807067211 */ /* 0x040fe600078030ff */
[----:B------:R-:W-:Y:S01]  /*4e40*/  IMAD.IADD R236, R236, 0x1, R9 ;  /* 0x00000001ecec7824 */ /* 0x000fe200078e0209 */
[----:B--2---:R-:W-:Y:S01]  /*4e50*/  LEA.HI.X R7, R7, R249, R5, 0x6, P0 ;  /* 0x000000f907077211 */ /* 0x004fe200000f3405 */
[----:B------:R-:W-:Y:S03]  /*4e60*/  IMAD.IADD R192, R192, 0x1, R9 ;  /* 0x00000001c0c07824 */ /* 0x000fe600078e0209 */
[----:B------:R-:W-:Y:S01]  /*4e70*/  @!PT LDS RZ, [RZ] ;  /* 0x00000000fffff984 */ /* 0x000fe20000000800 */
[----:B------:R-:W-:Y:S01]  /*4e80*/  @!PT LDS RZ, [RZ] ;  /* 0x00000000fffff984 */ /* 0x000fe20000000800 */
[----:B------:R-:W-:Y:S01]  /*4e90*/  @!PT LDS RZ, [RZ] ;  /* 0x00000000fffff984 */ /* 0x000fe20000000800 */
[----:B------:R1:W-:Y:S04]  /*4ea0*/  LDGSTS.E.BYPASS.LTC128B.128 [R236], desc[UR14][R248.64] ;  /* 0x00000000f8ec7fae */ /* 0x0003e8000b901d4e */
[----:B------:R1:W-:Y:S04]  /*4eb0*/  LDGSTS.E.BYPASS.LTC128B.128 [R236+0x2000], desc[UR14][R248.64+0x80] ;  /* 0x02000080f8ec7fae */ /* 0x0003e8000b901d4e */
[----:B------:R1:W-:Y:S04]  /*4ec0*/  LDGSTS.E.BYPASS.LTC128B.128 [R236+0x4000], desc[UR14][R248.64+0x100] ;  /* 0x04000100f8ec7fae */ /* 0x0003e8000b901d4e */
[----:B------:R1:W-:Y:S04]  /*4ed0*/  LDGSTS.E.BYPASS.LTC128B.128 [R236+0x1000], desc[UR14][R6.64] ;  /* 0x0100000006ec7fae */ /* 0x0003e8000b901d4e */
[----:B------:R1:W-:Y:S04]  /*4ee0*/  LDGSTS.E.BYPASS.LTC128B.128 [R236+0x3000], desc[UR14][R6.64+0x80] ;  /* 0x0300008006ec7fae */ /* 0x0003e8000b901d4e */
[----:B------:R1:W-:Y:S04]  /*4ef0*/  LDGSTS.E.BYPASS.LTC128B.128 [R236+0x5000], desc[UR14][R6.64+0x100] ;  /* 0x0500010006ec7fae */ /* 0x0003e8000b901d4e */
[----:B------:R-:W0:Y:S02]  /*4f00*/  LDGDEPBAR ;  /* 0x00000000000079af */ /* 0x000e240000000000 */
.L_x_1445:
        /* <DEDUP_REMOVED lines=104> */
.L_x_1446:
        /* <DEDUP_REMOVED lines=467> */
[----:B--2---:R-:W-:-:S03]  /*72c0*/  @P0 IMAD R44, R47, R5, RZ ;  /* 0x000000052f2c0224 */ /* 0x004fc600078e02ff */
[----:B------:R3:W-:Y:S01]  /*72d0*/  STS [R216+0xb400], R59 ;  /* 0x00b4003bd8007388 */ /* 0x0007e20000000800 */
[----:B-1----:R-:W-:-:S05]  /*72e0*/  @P0 IMAD.WIDE.U32 R46, R47, R4, RZ ;  /* 0x000000042f2e0225 */ /* 0x002fca00078e00ff */
        /* <DEDUP_REMOVED lines=13> */
.L_x_1448:
        /* <DEDUP_REMOVED lines=10> */
[----:B---3--:R-:W-:-:S05]  /*7460*/  IMAD.WIDE.U32 R56, R202, R6, R10 ;  /* 0x00000006ca387225 */ /* 0x008fca00078e000a */
[----:B------:R-:W-:-:S07]  /*7470*/  IADD3 R6, R57, R7, RZ ;  /* 0x0000000739067210 */ /* 0x000fce0007ffe0ff */
.L_x_1449:
[----:B------:R1:W-:Y:S01]  /*7480*/  STS [R219+0xb000], R60 ;  /* 0x00b0003cdb007388 */ /* 0x0003e20000000800 */
[----:B---3--:R-:W-:Y:S01]  /*7490*/  SHF.R.S32.HI R57, RZ, 0x1f, R225 ;  /* 0x0000001fff397819 */ /* 0x008fe200000114e1 */
[----:B------:R-:W-:Y:S01]  /*74a0*/  IMAD R238, R212, -0x40, R238 ;  /* 0xffffffc0d4ee7824 */ /* 0x000fe200078e02ee */
[----:B------:R-:W-:Y:S01]  /*74b0*/  MOV R61, R211 ;  /* 0x000000d3003d7202 */ /* 0x000fe20000000f00 */
[----:B------:R2:W-:Y:S01]  /*74c0*/  STS [R219+0xb400], R62 ;  /* 0x00b4003edb007388 */ /* 0x0005e20000000800 */
[----:B------:R-:W-:Y:S01]  /*74d0*/  SHF.R.S32.HI R7, RZ, 0x1f, R217 ;  /* 0x0000001fff077819 */ /* 0x000fe200000114d9 */
[----:B------:R-:W-:Y:S01]  /*74e0*/  IMAD R48, R57, R4, RZ ;  /* 0x0000000439307224 */ /* 0x000fe200078e02ff */
[----:B------:R-:W-:Y:S01]  /*74f0*/  BAR.SYNC.DEFER_BLOCKING 0x0 ;  /* 0x0000000000007b1d */ /* 0x000fe20000010000 */
[----:B------:R-:W-:Y:S02]  /*7500*/  ISETP.GE.AND P2, PT, R209, R238, PT ;  /* 0x000000eed100720c */ /* 0x000fe40003f46270 */
[----:B------:R-:W-:-:S03]  /*7510*/  IMAD R45, R225, R5, R48 ;  /* 0x00000005e12d7224 */ /* 0x000fc600078e0230 */
[----:B------:R-:W-:Y:S01]  /*7520*/  ULDC.64 UR6, c[0x0][0x468] ;  /* 0x00011a0000067ab9 */ /* 0x000fe20000000a00 */
[----:B------:R-:W-:Y:S01]  /*7530*/  BSSY B0, `(.L_x_1450) ;  /* 0x0000024000007945 */ /* 0x000fe20003800000 */
[----:B-1----:R-:W-:-:S05]  /*7540*/  MOV R60, R210 ;  /* 0x000000d2003c7202 */ /* 0x002fca0000000f00 */
[----:B------:R-:W-:Y:S01]  /*7550*/  IMAD.WIDE.U32 R50, R225, R4, R60 ;  /* 0x00000004e1327225 */ /* 0x000fe200078e003c */
[----:B------:R1:W3:Y:S02]  /*7560*/  LDS.128 R40, [R214+0x13000] ;  /* 0x01300000d6287984 */ /* 0x0002e40000000c00 */
[----:B--2---:R-:W-:Y:S02]  /*7570*/  IADD3 R62, P0, R46, R50, RZ ;  /* 0x000000322e3e7210 */ /* 0x004fe40007f1e0ff */
[----:B------:R1:W2:Y:S01]  /*7580*/  LDS.128 R36, [R214+0x15000] ;  /* 0x01500000d6247984 */ /* 0x0002a20000000c00 */
        /* <DEDUP_REMOVED lines=30> */
.L_x_1451:
[----:B------:R-:W-:Y:S05]  /*7770*/  BSYNC B0 ;  /* 0x0000000000007941 */ /* 0x000fea0003800000 */
.L_x_1450:
[----:B------:R-:W-:Y:S04]  /*7780*/  BSSY B0, `(.L_x_1452) ;  /* 0x000000f000007945 */ /* 0x000fe80003800000 */
[----:B------:R-:W-:Y:S05]  /*7790*/  @P1 BRA `(.L_x_1453) ;  /* 0x0000000000341947 */ /* 0x000fea0003800000 */
[----:B---3--:R-:W-:Y:S01]  /*77a0*/  IADD3 R45, P0, R209, 0x20, RZ ;  /* 0x00000020d12d7810 */ /* 0x008fe20007f1e0ff */
        /* <DEDUP_REMOVED lines=10> */
[----:B--2---:R3:W-:Y:S04]  /*7850*/  STG.E.128 desc[UR14][R4.64+0x80], R36 ;  /* 0x0000802404007986 */ /* 0x0047e8000c101d0e */
[----:B----4-:R3:W-:Y:S02]  /*7860*/  STG.E.128 desc[UR14][R4.64+0x100], R32 ;  /* 0x0001002004007986 */ /* 0x0107e4000c101d0e */
.L_x_1453:
[----:B------:R-:W-:Y:S05]  /*7870*/  BSYNC B0 ;  /* 0x0000000000007941 */ /* 0x000fea0003800000 */
.L_x_1452:
[-C--:B------:R-:W-:Y:S01]  /*7880*/  IMAD.WIDE.U32 R60, R225, R2.reuse, R60 ;  /* 0x00000002e13c7225 */ /* 0x080fe200078e003c */
[----:B------:R-:W-:Y:S01]  /*7890*/  ULDC.64 UR6, c[0x0][0x470] ;  /* 0x00011c0000067ab9 */ /* 0x000fe20000000a00 */
[----:B------:R-:W-:Y:S02]  /*78a0*/  BSSY B0, `(.L_x_1454) ;  /* 0x0000016000007945 */ /* 0x000fe40003800000 */
[----:B---3--:R-:W-:Y:S01]  /*78b0*/  IMAD R4, R57, R2, RZ ;  /* 0x0000000239047224 */ /* 0x008fe200078e02ff */
[----:B------:R-:W-:-:S03]  /*78c0*/  IADD3 R56, P0, R56, R60, RZ ;  /* 0x0000003c38387210 */ /* 0x000fc60007f1e0ff */
[----:B------:R-:W-:Y:S02]  /*78d0*/  IMAD R225, R225, R3, R4 ;  /* 0x00000003e1e17224 */ /* 0x000fe400078e0204 */
[----:B------:R-:W-:-:S03]  /*78e0*/  IMAD R4, R7, UR6, RZ ;  /* 0x0000000607047c24 */ /* 0x000fc6000f8e02ff */
[----:B------:R-:W-:Y:S01]  /*78f0*/  IADD3.X R57, R6, R61, R225, P0, !PT ;  /* 0x0000003d06397210 */ /* 0x000fe200007fe4e1 */
[C---:B------:R-:W-:Y:S02]  /*7900*/  IMAD R5, R217.reuse, UR7, R4 ;  /* 0x00000007d9057c24 */ /* 0x040fe4000f8e0204 */
        /* <DEDUP_REMOVED lines=15> */
.L_x_1455:
[----:B------:R-:W-:Y:S05]  /*7a00*/  BSYNC B0 ;  /* 0x0000000000007941 */ /* 0x000fea0003800000 */
.L_x_1454:
[----:B------:R-:W-:Y:S05]  /*7a10*/  @P1 BRA `(.L_x_1442) ;  /* 0x0000000000381947 */ /* 0x000fea0003800000 */
[----:B------:R-:W-:Y:S01]  /*7a20*/  IADD3 R7, P0, R209, 0x20, RZ ;  /* 0x00000020d1077810 */ /* 0x000fe20007f1e0ff */
[----:B-1-3--:R-:W-:Y:S01]  /*7a30*/  IMAD.MOV.U32 R12, RZ, RZ, R6 ;  /* 0x000000ffff0c7224 */ /* 0x00afe200078e0006 */
        /* <DEDUP_REMOVED lines=12> */
.L_x_1442:
[----:B------:R-:W-:Y:S05]  /*7b00*/  BSYNC B1 ;  /* 0x0000000000017941 */ /* 0x000fea0003800000 */
.L_x_1428:
[----:B-1-3--:R-:W1:Y:S02]  /*7b10*/  LDC R3, c[0x0][0xc] ;  /* 0x00000300ff037b82 */ /* 0x00ae640000000800 */
[----:B-1----:R-:W-:-:S04]  /*7b20*/  IADD3 R212, R3, R212, RZ ;  /* 0x000000d403d47210 */ /* 0x002fc80007ffe0ff */
[----:B------:R-:W-:-:S13]  /*7b30*/  ISETP.GE.AND P0, PT, R212, UR12, PT ;  /* 0x0000000cd4007c0c */ /* 0x000fda000bf06270 */
[----:B------:R-:W-:Y:S05]  /*7b40*/  @P0 BRA `(.L_x_1456) ;  /* 0x0000000000040947 */ /* 0x000fea0003800000 */
[----:B------:R-:W-:Y:S05]  /*7b50*/  BRA `(.L_x_1457) ;  /* 0xffffff8c00687947 */ /* 0x000fea000383ffff */
.L_x_1456:
[----:B------:R-:W-:Y:S05]  /*7b60*/  EXIT ;  /* 0x000000000000794d */ /* 0x000fea0003800000 */
.L_x_1458:
        /* <DEDUP_REMOVED lines=9> */
.L_x_1619:


//--------------------- .text._ZN5flash44flash_bwd_dq_dk_dv_loop_seqk_parallel_kernelI23Flash_bwd_kernel_traitsILi192ELi64ELi64ELi8ELi4ELi2ELi2ELb0ELb0EN7cutlass6half_tE19Flash_kernel_traitsILi192ELi64ELi64ELi8ES3_EELb1ELb0ELb1ELb1ELb0ELb0ELb0EEEvNS_16Flash_bwd_paramsE --------------------------
	.section	.text._ZN5flash44flash_bwd_dq_dk_dv_loop_seqk_parallel_kernelI23Flash_bwd_kernel_traitsILi192ELi64ELi64ELi8ELi4ELi2ELi2ELb0ELb0EN7cutlass6half_tE19Flash_kernel_traitsILi192ELi64ELi64ELi8ES3_EELb1ELb0ELb1ELb1ELb0ELb0ELb0EEEvNS_16Flash_bwd_paramsE,"ax",@progbits
	.align	128
        .global         _ZN5flash44flash_bwd_dq_dk_dv_loop_seqk_parallel_kernelI23Flash_bwd_kernel_traitsILi192ELi64ELi64ELi8ELi4ELi2ELi2ELb0ELb0EN7cutlass6half_tE19Flash_kernel_traitsILi192ELi64ELi64ELi8ES3_EELb1ELb0ELb1ELb1ELb0ELb0ELb0EEEvNS_16Flash_bwd_paramsE
        .type           _ZN5flash44flash_bwd_dq_dk_dv_loop_seqk_parallel_kernelI23Flash_bwd_kernel_traitsILi192ELi64ELi64ELi8ELi4ELi2ELi2ELb0ELb0EN7cutlass6half_tE19Flash_kernel_traitsILi192ELi64ELi64ELi8ES3_EELb1ELb0ELb1ELb1ELb0ELb0ELb0EEEvNS_16Flash_bwd_paramsE,@function
        .size           _ZN5flash44flash_bwd_dq_dk_dv_loop_seqk_parallel_kernelI23Flash_bwd_kernel_traitsILi192ELi64ELi64ELi8ELi4ELi2ELi2ELb0ELb0EN7cutlass6half_tE19Flash_kernel_traitsILi192ELi64ELi64ELi8ES3_EELb1ELb0ELb1ELb1ELb0ELb0ELb0EEEvNS_16Flash_bwd_paramsE,(.L_x_1620 - _ZN5flash44flash_bwd_dq_dk_dv_loop_seqk_parallel_kernelI23Flash_bwd_kernel_traitsILi192ELi64ELi64ELi8ELi4ELi2ELi2ELb0ELb0EN7cutlass6half_tE19Flash_kernel_traitsILi192ELi64ELi64ELi8ES3_EELb1ELb0ELb1ELb1ELb0ELb0ELb0EEEvNS_16Flash_bwd_paramsE)
        .other          _ZN5flash44flash_bwd_dq_dk_dv_loop_seqk_parallel_kernelI23Flash_bwd_kernel_traitsILi192ELi64ELi64ELi8ELi4ELi2ELi2ELb0ELb0EN7cutlass6half_tE19Flash_kernel_traitsILi192ELi64ELi64ELi8ES3_EELb1ELb0ELb1ELb1ELb0ELb0ELb0EEEvNS_16Flash_bwd_paramsE,@"STO_CUDA_ENTRY STV_DEFAULT"
_ZN5flash44flash_bwd_dq_dk_dv_loop_seqk_parallel_kernelI23Flash_bwd_kernel_traitsILi192ELi64ELi64ELi8ELi4ELi2ELi2ELb0ELb0EN7cutlass6half_tE19Flash_kernel_traitsILi192ELi64ELi64ELi8ES3_EELb1ELb0ELb1ELb1ELb0ELb0ELb0EEEvNS_16Flash_bwd_paramsE:
.text._ZN5flash44flash_bwd_dq_dk_dv_loop_seqk_parallel_kernelI23Flash_bwd_kernel_traitsILi192ELi64ELi64ELi8ELi4ELi2ELi2ELb0ELb0EN7cutlass6half_tE19Flash_kernel_traitsILi192ELi64ELi64ELi8ES3_EELb1ELb0ELb1ELb1ELb0ELb0ELb0EEEvNS_16Flash_bwd_paramsE:
[----:B------:R-:W1:Y:S01]  /*0000*/  LDC R1, c[0x0][0x28] ;  /* 0x00000a00ff017b82 */ /* 0x000e620000000800 */
[----:B------:R-:W2:Y:S01]  /*0010*/  S2R R242, SR_CTAID.X ;  /* 0x0000000000f27919 */ /* 0x000ea20000002500 */
[----:B------:R-:W-:Y:S01]  /*0020*/  ULDC UR5, c[0x0][0x2c8] ;  /* 0x0000b20000057ab9 */ /* 0x000fe20000000800 */
[----:B-1----:R-:W-:Y:S01]  /*0030*/  IADD3 R1, R1, -0x8, RZ ;  /* 0xfffffff801017810 */ /* 0x002fe20007ffe0ff */
[----:B------:R-:W-:-:S04]  /*0040*/  UIADD3 UR5, UR5, 0x3f, URZ ;  /* 0x0000003f05057890 */ /* 0x000fc8000fffe03f */
[----:B------:R-:W-:-:S04]  /*0050*/  USHF.R.S32.HI UR4, URZ, 0x1f, UR5 ;  /* 0x0000001f3f047899 */ /* 0x000fc80008011405 */
[----:B------:R-:W-:-:S04]  /*0060*/  ULEA.HI UR4, UR4, UR5, URZ, 0x6 ;  /* 0x0000000504047291 */ /* 0x000fc8000f8f303f */
[----:B------:R-:W-:-:S06]  /*0070*/  USHF.R.S32.HI UR12, URZ, 0x6, UR4 ;  /* 0x000000063f0c7899 */ /* 0x000fcc0008011404 */
[----:B--2---:R-:W-:-:S13]  /*0080*/  ISETP.GE.AND P0, PT, R242, UR12, PT ;  /* 0x0000000cf2007c0c */ /* 0x004fda000bf06270 */
[----:B------:R-:W-:Y:S05]  /*0090*/  @P0 EXIT ;  /* 0x000000000000094d */ /* 0x000fea0003800000 */
[----:B------:R-:W1:Y:S01]  /*00a0*/  S2R R8, SR_TID.X ;  /* 0x0000000000087919 */ /* 0x000e620000002100 */
[----:B------:R-:W2:Y:S01]  /*00b0*/  S2UR UR5, SR_CgaCtaId ;  /* 0x00000000000579c3 */ /* 0x000ea20000008800 */
[----:B------:R-:W-:Y:S01]  /*00c0*/  UMOV UR4, 0x400 ;  /* 0x0000040000047882 */ /* 0x000fe20000000000 */
[----:B------:R-:W-:Y:S01]  /*00d0*/  IMAD.MOV.U32 R190, RZ, RZ, 0x20 ;  /* 0x00000020ffbe7424 */ /* 0x000fe200078e00ff */
[----:B------:R-:W3:Y:S01]  /*00e0*/  S2R R240, SR_CTAID.Z ;  /* 0x0000000000f07919 */ /* 0x000ee20000002700 */
[----:B------:R-:W-:Y:S01]  /*00f0*/  IMAD.MOV.U32 R194, RZ, RZ, 0x40 ;  /* 0x00000040ffc27424 */ /* 0x000fe200078e00ff */
[----:B------:R-:W-:Y:S01]  /*0100*/  ULDC.64 UR14, c[0x0][0x208] ;  /* 0x00008200000e7ab9 */ /* 0x000fe20000000a00 */
[----:B------:R-:W-:Y:S01]  /*0110*/  IMAD.MOV.U32 R232, RZ, RZ, -0x10 ;  /* 0xfffffff0ffe87424 */ /* 0x000fe200078e00ff */
        /* <DEDUP_REMOVED lines=15> */
[--C-:B------:R-:W-:Y:S01]  /*0210*/  SHF.R.S32.HI R4, RZ, 0x5, R0.reuse ;  /* 0x00000005ff047819 */ /* 0x100fe20000011400 */
[C---:B------:R-:W-:Y:S01]  /*0220*/  IMAD.IADD R12, R8.reuse, 0x1, -R5 ;  /* 0x00000001080c7824 */ /* 0x040fe200078e0a05 */
[----:B------:R-:W-:Y:S01]  /*0230*/  SHF.R.S32.HI R5, RZ, 0x1f, R0 ;  /* 0x0000001fff057819 */ /* 0x000fe20000011400 */
[----:B------:R-:W-:Y:S01]  /*0240*/  IMAD.IADD R15, R8, 0x1, -R7 ;  /* 0x00000001080f7824 */ /* 0x000fe200078e0a07 */
[----:B------:R-:W-:-:S02]  /*0250*/  SHF.R.S32.HI R7, RZ, 0x4, R3 ;  /* 0x00000004ff077819 */ /* 0x000fc40000011403 */
[----:B------:R-:W-:Y:S02]  /*0260*/  LOP3.LUT R6, R13, 0xfffffff8, RZ, 0xc0, !PT ;  /* 0xfffffff80d067812 */ /* 0x000fe400078ec0ff */
[-C--:B------:R-:W-:Y:S02]  /*0270*/  LEA.HI R5, R5, R4.reuse, RZ, 0x2 ;  /* 0x0000000405057211 */ /* 0x080fe400078f10ff */
[----:B------:R-:W-:Y:S01]  /*0280*/  SHF.R.S32.HI R10, RZ, 0x2, R2 ;  /* 0x00000002ff0a7819 */ /* 0x000fe20000011402 */
[----:B------:R-:W-:Y:S01]  /*0290*/  IMAD.IADD R6, R8, 0x1, -R6 ;  /* 0x0000000108067824 */ /* 0x000fe200078e0a06 */
[----:B------:R-:W-:Y:S02]  /*02a0*/  SHF.R.S32.HI R2, RZ, 0x1f, R2 ;  /* 0x0000001fff027819 */ /* 0x000fe40000011402 */
[----:B------:R-:W-:Y:S01]  /*02b0*/  SHF.R.S32.HI R238, RZ, 0x3, R13 ;  /* 0x00000003ffee7819 */ /* 0x000fe2000001140d */
[----:B------:R-:W-:Y:S01]  /*02c0*/  IMAD.SHL.U32 R222, R6, 0x8, RZ ;  /* 0x0000000806de7824 */ /* 0x000fe200078e00ff */
[----:B------:R-:W-:-:S02]  /*02d0*/  LEA.HI R0, R0, R4, RZ, 0x1 ;  /* 0x0000000400007211 */ /* 0x000fc400078f08ff */
[----:B------:R-:W-:Y:S01]  /*02e0*/  LEA.HI R9, R3, R7, RZ, 0x1 ;  /* 0x0000000703097211 */ /* 0x000fe200078f08ff */
[----:B------:R-:W-:Y:S01]  /*02f0*/  VIADD R236, R222, 0x80 ;  /* 0x00000080deec7836 */ /* 0x000fe20000000000 */
[----:B------:R-:W-:Y:S01]  /*0300*/  LOP3.LUT R3, R5, 0xfffffffc, RZ, 0xc0, !PT ;  /* 0xfffffffc05037812 */ /* 0x000fe200078ec0ff */
[----:B------:R-:W-:Y:S01]  /*0310*/  IMAD.SHL.U32 R5, R238, 0x40, RZ ;  /* 0x00000040ee057824 */ /* 0x000fe200078e00ff */
[----:B------:R-:W-:Y:S02]  /*0320*/  LEA.HI R8, R2, R10, RZ, 0x3 ;  /* 0x0000000a02087211 */ /* 0x000fe400078f18ff */
[----:B------:R-:W-:Y:S01]  /*0330*/  LOP3.LUT R0, R0, 0xfffffffe, RZ, 0xc0, !PT ;  /* 0xfffffffe00007812 */ /* 0x000fe200078ec0ff */
[----:B------:R-:W-:Y:S01]  /*0340*/  IMAD.IADD R251, R4, 0x1, -R3 ;  /* 0x0000000104fb7824 */ /* 0x000fe200078e0a03 */
[----:B------:R-:W-:Y:S02]  /*0350*/  LOP3.LUT R2, R9, 0xfffffffe, RZ, 0xc0, !PT ;  /* 0xfffffffe09027812 */ /* 0x000fe400078ec0ff */
[----:B------:R-:W-:Y:S01]  /*0360*/  LOP3.LUT R3, R8, 0xfffffff8, RZ, 0xc0, !PT ;  /* 0xfffffff808037812 */ /* 0x000fe200078ec0ff */
[----:B------:R-:W-:Y:S01]  /*0370*/  IMAD.IADD R198, R4, 0x1, -R0 ;  /* 0x0000000104c67824 */ /* 0x000fe200078e0a00 */
        /* <DEDUP_REMOVED lines=8> */
[----:B------:R-:W-:-:S02]  /*0400*/  LEA.HI R226, R5, R11, RZ, 0x2 ;  /* 0x0000000b05e27211 */ /* 0x000fc400078f10ff */
[----:B------:R-:W-:Y:S01]  /*0410*/  LOP3.LUT R7, R3, R2, RZ, 0x3c, !PT ;  /* 0x0000000203077212 */ /* 0x000fe200078e3cff */
[----:B------:R-:W-:Y:S01]  /*0420*/  IMAD.SHL.U32 R2, R198, 0x10, RZ ;  /* 0x00000010c6027824 */ /* 0x000fe200078e00ff */
[----:B------:R-:W-:Y:S02]  /*0430*/  LOP3.LUT R0, R0, 0x1c0, RZ, 0xc0, !PT ;  /* 0x000001c000007812 */ /* 0x000fe400078ec0ff */
[----:B------:R-:W-:Y:S02]  /*0440*/  SHF.R.S32.HI R3, RZ, 0x1f, R12 ;  /* 0x0000001fff037819 */ /* 0x000fe4000001140c */
[C---:B------:R-:W-:Y:S02]  /*0450*/  LOP3.LUT R189, R0.reuse, 0x8, R13, 0xf8, !PT ;  /* 0x0000000800bd7812 */ /* 0x040fe400078ef80d */
[----:B------:R-:W-:Y:S02]  /*0460*/  LOP3.LUT R5, R0, 0x10, R2, 0xf8, !PT ;  /* 0x0000001000057812 */ /* 0x000fe400078ef802 */
[----:B------:R-:W-:-:S02]  /*0470*/  SHF.R.S32.HI R18, RZ, 0x7, R14 ;  /* 0x00000007ff127819 */ /* 0x000fc4000001140e */
[----:B------:R-:W-:Y:S02]  /*0480*/  SHF.R.U32.HI R0, RZ, 0x3, R0 ;  /* 0x00000003ff007819 */ /* 0x000fe40000011600 */
[----:B------:R-:W-:Y:S01]  /*0490*/  LEA.HI R10, R3, R12, RZ, 0x3 ;  /* 0x0000000c030a7211 */ /* 0x000fe200078f18ff */
[----:B------:R-:W-:Y:S01]  /*04a0*/  IMAD R3, R18, 0x800, R193 ;  /* 0x0000080012037824 */ /* 0x000fe200078e02c1 */
[----:B------:R-:W-:Y:S02]  /*04b0*/  LOP3.LUT R189, R189, R0, RZ, 0x3c, !PT ;  /* 0x00000000bdbd7212 */ /* 0x000fe400078e3cff */
[----:B------:R-:W-:Y:S02]  /*04c0*/  LOP3.LUT R5, R5, 0x8, R13, 0xf8, !PT ;  /* 0x0000000805057812 */ /* 0x000fe400078ef80d */
[C---:B------:R-:W-:Y:S01]  /*04d0*/  LOP3.LUT R2, R4.reuse, 0x1, RZ, 0xc0, !PT ;  /* 0x0000000104027812 */ /* 0x040fe200078ec0ff */
[----:B------:R-:W-:Y:S01]  /*04e0*/  IMAD.IADD R189, R3, 0x1, R189 ;  /* 0x0000000103bd7824 */ /* 0x000fe200078e02bd */
[----:B------:R-:W-:Y:S01]  /*04f0*/  LOP3.LUT R193, R193, R5, R0, 0xf6, !PT ;  /* 0x00000005c1c17212 */ /* 0x000fe200078ef600 */
[----:B------:R-:W-:Y:S01]  /*0500*/  IMAD.SHL.U32 R3, R4, 0x40, RZ ;  /* 0x0000004004037824 */ /* 0x000fe200078e00ff */
[----:B------:R-:W-:Y:S01]  /*0510*/  SHF.R.S32.HI R0, RZ, 0x6, R16 ;  /* 0x00000006ff007819 */ /* 0x000fe20000011410 */
[----:B------:R-:W-:Y:S01]  /*0520*/  IMAD.SHL.U32 R5, R18, 0x20, RZ ;  /* 0x0000002012057824 */ /* 0x000fe200078e00ff */
[----:B------:R-:W-:-:S02]  /*0530*/  LOP3.LUT P4, RZ, R6, 0x4, RZ, 0xc0, !PT ;  /* 0x0000000406ff7812 */ /* 0x000fc4000788c0ff */
[----:B------:R-:W-:Y:S01]  /*0540*/  LOP3.LUT P3, RZ, R6, 0x2, RZ, 0xc0, !PT ;  /* 0x0000000206ff7812 */ /* 0x000fe2000786c0ff */
[----:B------:R-:W-:Y:S01]  /*0550*/  IMAD R17, R0, 0x200, R7 ;  /* 0x0000020000117824 */ /* 0x000fe200078e0207 */
[----:B------:R-:W-:Y:S01]  /*0560*/  LOP3.LUT R6, R10, 0xfffffff8, RZ, 0xc0, !PT ;  /* 0xfffffff80a067812 */ /* 0x000fe200078ec0ff */
[----:B------:R-:W-:Y:S01]  /*0570*/  IMAD.SHL.U32 R7, R15, 0x2, RZ ;  /* 0x000000020f077824 */ /* 0x000fe200078e00ff */
[----:B------:R-:W-:Y:S01]  /*0580*/  ISETP.NE.U32.AND P0, PT, R2, 0x1, PT ;  /* 0x000000010200780c */ /* 0x000fe20003f05070 */
[----:B------:R-:W-:Y:S01]  /*0590*/  IMAD.SHL.U32 R2, R0, 0x8, RZ ;  /* 0x0000000800027824 */ /* 0x000fe200078e00ff */
[----:B------:R-:W-:Y:S01]  /*05a0*/  LOP3.LUT R0, R3, 0x1c0, RZ, 0xc0, !PT ;  /* 0x000001c003007812 */ /* 0x000fe200078ec0ff */
[----:B------:R-:W-:Y:S01]  /*05b0*/  IMAD.IADD R6, R12, 0x1, -R6 ;  /* 0x000000010c067824 */ /* 0x000fe200078e0a06 */
[----:B------:R-:W-:Y:S01]  /*05c0*/  R2P PR, R4, 0x6 ;  /* 0x0000000604007804 */ /* 0x000fe20000000000 */
[----:B------:R-:W-:Y:S01]  /*05d0*/  IMAD.SHL.U32 R4, R9, 0x20, RZ ;  /* 0x0000002009047824 */ /* 0x000fe200078e00ff */
[----:B------:R-:W-:Y:S01]  /*05e0*/  LOP3.LUT R2, R2, 0x18, RZ, 0xc0, !PT ;  /* 0x0000001802027812 */ /* 0x000fe200078ec0ff */
[----:B------:R-:W-:Y:S01]  /*05f0*/  IMAD.SHL.U32 R6, R6, 0x40, RZ ;  /* 0x0000004006067824 */ /* 0x000fe200078e00ff */
[----:B------:R-:W-:Y:S01]  /*0600*/  SHF.R.U32.HI R3, RZ, 0x3, R0 ;  /* 0x00000003ff037819 */ /* 0x000fe20000011600 */
[----:B------:R1:W-:Y:S01]  /*0610*/  STL [R1], R17 ;  /* 0x0000001101007387 */ /* 0x0003e20000100800 */
[----:B------:R-:W-:-:S02]  /*0620*/  LOP3.LUT R5, R0, 0x20, R5, 0xf8, !PT ;  /* 0x0000002000057812 */ /* 0x000fc400078ef805 */
[----:B------:R-:W-:Y:S02]  /*0630*/  LOP3.LUT R11, R3, R0, R2, 0x1e, !PT ;  /* 0x00000000030b7212 */ /* 0x000fe400078e1e02 */
[----:B------:R-:W-:Y:S01]  /*0640*/  LOP3.LUT R8, R2, 0x20, R4, 0xf8, !PT ;  /* 0x0000002002087812 */ /* 0x000fe200078ef804 */
[--C-:B------:R-:W-:Y:S01]  /*0650*/  IMAD R4, R251, 0x400, R7.reuse ;  /* 0x00000400fb047824 */ /* 0x100fe200078e0207 */
[----:B------:R-:W-:Y:S01]  /*0660*/  LOP3.LUT R0, R5, R3, RZ, 0x3c, !PT ;  /* 0x0000000305007212 */ /* 0x000fe200078e3cff */
[----:B------:R-:W-:Y:S01]  /*0670*/  IMAD.SHL.U32 R5, R10, 0x40, RZ ;  /* 0x000000400a057824 */ /* 0x000fe200078e00ff */
[----:B------:R-:W-:Y:S01]  /*0680*/  LOP3.LUT R3, R6, 0x1c0, RZ, 0xc0, !PT ;  /* 0x000001c006037812 */ /* 0x000fe200078ec0ff */
[----:B------:R-:W-:Y:S01]  /*0690*/  IMAD.SHL.U32 R6, R9, 0x8, RZ ;  /* 0x0000000809067824 */ /* 0x000fe200078e00ff */
[----:B------:R-:W-:Y:S01]  /*06a0*/  SEL R190, R190, 0xffffffe0, !P3 ;  /* 0xffffffe0bebe7807 */ /* 0x000fe20005800000 */
[----:B------:R-:W-:Y:S01]  /*06b0*/  IMAD.IADD R230, R4, 0x1, R0 ;  /* 0x0000000104e67824 */ /* 0x000fe200078e0200 */
[----:B------:R-:W-:Y:S01]  /*06c0*/  LOP3.LUT R0, R5, 0xfffffe00, RZ, 0xc0, !PT ;  /* 0xfffffe0005007812 */ /* 0x000fe200078ec0ff */
[----:B------:R-:W-:Y:S01]  /*06d0*/  IMAD R5, R198, 0x400, R7 ;  /* 0x00000400c6057824 */ /* 0x000fe200078e0207 */
[----:B------:R-:W-:-:S02]  /*06e0*/  SHF.R.U32.HI R2, RZ, 0x3, R3 ;  /* 0x00000003ff027819 */ /* 0x000fc40000011603 */
[----:B------:R-:W-:Y:S01]  /*06f0*/  LOP3.LUT R6, R3, 0x8, R6, 0xf8, !PT ;  /* 0x0000000803067812 */ /* 0x000fe200078ef806 */
[----:B------:R-:W-:Y:S01]  /*0700*/  IMAD.IADD R5, R5, 0x1, R11 ;  /* 0x0000000105057824 */ /* 0x000fe200078e020b */
[----:B------:R-:W-:Y:S01]  /*0710*/  LOP3.LUT R3, R2, R8, R3, 0x1e, !PT ;  /* 0x0000000802037212 */ /* 0x000fe200078e1e03 */
[--C-:B------:R-:W-:Y:S01]  /*0720*/  IMAD R198, R198, 0x400, R0.reuse ;  /* 0x00000400c6c67824 */ /* 0x100fe200078e0200 */
[----:B------:R-:W-:Y:S01]  /*0730*/  LOP3.LUT R2, R6, R2, RZ, 0x3c, !PT ;  /* 0x0000000206027212 */ /* 0x000fe200078e3cff */
[----:B------:R-:W-:Y:S01]  /*0740*/  IMAD R4, R251, 0x400, R0 ;  /* 0x00000400fb047824 */ /* 0x000fe200078e0200 */
[----:B------:R-:W-:Y:S02]  /*0750*/  LEA R189, R189, UR5, 0x1 ;  /* 0x00000005bdbd7c11 */ /* 0x000fe4000f8e08ff */
[----:B------:R-:W-:Y:S01]  /*0760*/  LEA R230, R230, UR5, 0x1 ;  /* 0x00000005e6e67c11 */ /* 0x000fe2000f8e08ff */
[----:B------:R-:W-:Y:S01]  /*0770*/  IMAD.IADD R198, R2, 0x1, R198 ;  /* 0x0000000102c67824 */ /* 0x000fe200078e02c6 */
[----:B------:R-:W-:Y:S01]  /*0780*/  SEL R194, R194, 0xffffffc0, !P4 ;  /* 0xffffffc0c2c27807 */ /* 0x000fe20006000000 */
[--C-:B------:R-:W-:Y:S01]  /*0790*/  IMAD.IADD R190, R190, 0x1, R189.reuse ;  /* 0x00000001bebe7824 */ /* 0x100fe200078e02bd */
[----:B------:R-:W-:Y:S01]  /*07a0*/  SEL R232, R232, 0x10, !P0 ;  /* 0x00000010e8e87807 */ /* 0x000fe20004000000 */
[C---:B------:R-:W-:Y:S01]  /*07b0*/  VIADD R231, R230.reuse, 0x20 ;  /* 0x00000020e6e77836 */ /* 0x040fe20000000000 */
[----:B------:R-:W-:Y:S01]  /*07c0*/  LEA R243, R5, UR6, 0x1 ;  /* 0x0000000605f37c11 */ /* 0x000fe2000f8e08ff */
[----:B------:R-:W-:Y:S01]  /*07d0*/  @P1 VIADD R231, R230, 0xffffffe0 ;  /* 0xffffffe0e6e71836 */ /* 0x000fe20000000000 */
[----:B------:R-:W-:Y:S01]  /*07e0*/  SHF.R.S32.HI R226, RZ, 0x2, R226 ;  /* 0x00000002ffe27819 */ /* 0x000fe200000114e2 */
[C---:B------:R-:W-:Y:S01]  /*07f0*/  IMAD.IADD R192, R194.reuse, 0x1, R189 ;  /* 0x00000001c2c07824 */ /* 0x040fe200078e02bd */
[----:B------:R-:W-:Y:S01]  /*0800*/  LEA R193, R193, UR5, 0x1 ;  /* 0x00000005c1c17c11 */ /* 0x000fe2000f8e08ff */
[----:B------:R-:W-:Y:S01]  /*0810*/  IMAD.IADD R191, R194, 0x1, R190 ;  /* 0x00000001c2bf7824 */ /* 0x000fe200078e02be */
[----:B------:R-:W-:Y:S01]  /*0820*/  LOP3.LUT R203, R3, R0, RZ, 0xfc, !PT ;  /* 0x0000000003cb7212 */ /* 0x000fe200078efcff */
[----:B------:R-:W-:Y:S01]  /*0830*/  VIADD R246, R243, 0x40 ;  /* 0x00000040f3f67836 */ /* 0x000fe20000000000 */
[----:B------:R-:W-:Y:S01]  /*0840*/  LEA R209, R17, UR5, 0x1 ;  /* 0x0000000511d17c11 */ /* 0x000fe2000f8e08ff */
[----:B------:R-:W-:Y:S01]  /*0850*/  IMAD.IADD R233, R230, 0x1, R232 ;  /* 0x00000001e6e97824 */ /* 0x000fe200078e02e8 */
[----:B------:R-:W-:Y:S01]  /*0860*/  LEA R198, R198, UR4, 0x1 ;  /* 0x00000004c6c67c11 */ /* 0x000fe2000f8e08ff */
[----:B------:R-:W-:-:S02]  /*0870*/  IMAD.IADD R202, R4, 0x1, R2 ;  /* 0x0000000104ca7824 */ /* 0x000fc400078e0202 */
[----:B------:R-:W-:Y:S02]  /*0880*/  IMAD R226, R251, 0x10, R226 ;  /* 0x00000010fbe27824 */ /* 0x000fe400078e02e2 */
[----:B------:R-:W-:Y:S02]  /*0890*/  IMAD.IADD R194, R194, 0x1, R193 ;  /* 0x00000001c2c27824 */ /* 0x000fe400078e02c1 */
[----:B------:R-:W-:Y:S02]  /*08a0*/  @P2 VIADD R246, R243, 0xffffffc0 ;  /* 0xffffffc0f3f62836 */ /* 0x000fe40000000000 */
[----:B-1-3--:R-:W-:-:S07]  /*08b0*/  IMAD.IADD R232, R232, 0x1, R231 ;  /* 0x00000001e8e87824 */ /* 0x00afce00078e02e7 */
.L_x_1507:
[----:B-1----:R-:W1:Y:S01]  /*08c0*/  S2R R43, SR_CTAID.Y ;  /* 0x00000000002b7919 */ /* 0x002e620000002600 */
[----:B--2---:R-:W2:Y:S01]  /*08d0*/  LDC.64 R2, c[0x0][0x2f0] ;  /* 0x0000bc00ff027b82 */ /* 0x004ea20000000a00 */
[----:B------:R-:W-:Y:S01]  /*08e0*/  IMAD.MOV.U32 R0, RZ, RZ, -0x1 ;  /* 0xffffffffff007424 */ /* 0x000fe200078e00ff */
[----:B------:R-:W-:-:S04]  /*08f0*/  ISETP.NE.U32.AND P3, PT, RZ, UR10, PT ;  /* 0x0000000aff007c0c */ /* 0x000fc8000bf65070 */
[----:B------:R-:W-:Y:S02]  /*0900*/  ISETP.NE.AND.EX P3, PT, RZ, UR11, PT, P3 ;  /* 0x0000000bff007c0c */ /* 0x000fe4000bf65330 */
[----:B------:R-:W3:Y:S08]  /*0910*/  LDC.64 R8, c[0x0][0x308] ;  /* 0x0000c200ff087b82 */ /* 0x000ef00000000a00 */
[----:B----4-:R-:W4:Y:S01]  /*0920*/  LDC.U8 R13, c[0x0][0x3c2] ;  /* 0x0000f080ff0d7b82 */ /* 0x010f220000000000 */
[----:B--2---:R-:W-:-:S07]  /*0930*/  ISETP.NE.U32.AND P5, PT, R2, RZ, PT ;  /* 0x000000ff0200720c */ /* 0x004fce0003fa5070 */
[----:B------:R-:W2:Y:S01]  /*0940*/  LDC.64 R4, c[0x0][0x2f8] ;  /* 0x0000be00ff047b82 */ /* 0x000ea20000000a00 */
[----:B------:R-:W-:Y:S01]  /*0950*/  ISETP.NE.AND.EX P5, PT, R3, RZ, PT, P5 ;  /* 0x000000ff0300720c */ /* 0x000fe20003fa5350 */
[C---:B-1----:R-:W-:Y:S01]  /*0960*/  IMAD.SHL.U32 R12, R43.reuse, 0x4, RZ ;  /* 0x000000042b0c7824 */ /* 0x042fe200078e00ff */
[----:B------:R-:W-:Y:S02]  /*0970*/  SHF.R.S32.HI R40, RZ, 0x1f, R43 ;  /* 0x0000001fff287819 */ /* 0x000fe4000001142b */
[----:B---3--:R-:W-:Y:S02]  /*0980*/  ISETP.NE.U32.AND P2, PT, R8, RZ, PT ;  /* 0x000000ff0800720c */ /* 0x008fe40003f45070 */
[----:B------:R-:W-:Y:S02]  /*0990*/  SHF.L.U64.HI R11, R43, 0x2, R40 ;  /* 0x000000022b0b7819 */ /* 0x000fe40000010228 */
[----:B------:R-:W-:Y:S02]  /*09a0*/  IADD3 R2, P0, R12, R2, RZ ;  /* 0x000000020c027210 */ /* 0x000fe40007f1e0ff */
[----:B------:R-:W-:-:S03]  /*09b0*/  ISETP.NE.AND.EX P2, PT, R9, RZ, PT, P2 ;  /* 0x000000ff0900720c */ /* 0x000fc60003f45320 */
[----:B------:R-:W-:-:S05]  /*09c0*/  IMAD.X R3, R11, 0x1, R3, P0 ;  /* 0x000000010b037824 */ /* 0x000fca00000e0603 */
[----:B------:R-:W3:Y:S04]  /*09d0*/  @P5 LDG.E R0, desc[UR14][R2.64] ;  /* 0x0000000e02005981 */ /* 0x000ee8000c1e1900 */
[----:B------:R1:W3:Y:S01]  /*09e0*/  @P5 LDG.E R10, desc[UR14][R2.64+0x4] ;  /* 0x0000040e020a5981 */ /* 0x0002e2000c1e1900 */
[----:B------:R-:W-:Y:S01]  /*09f0*/  @P3 IADD3 R6, P1, R12, UR10, RZ ;  /* 0x0000000a0c063c10 */ /* 0x000fe2000ff3e0ff */
[----:B------:R-:W-:-:S03]  /*0a00*/  IMAD.MOV.U32 R239, RZ, RZ, RZ ;  /* 0x000000ffffef7224 */ /* 0x000fc600078e00ff */
[----:B------:R-:W-:-:S05]  /*0a10*/  @P3 IADD3.X R7, R11, UR11, RZ, P1, !PT ;  /* 0x0000000b0b073c10 */ /* 0x000fca0008ffe4ff */
[----:B------:R2:W3:Y:S01]  /*0a20*/  @P3 LDG.E R239, desc[UR14][R6.64] ;  /* 0x0000000e06ef3981 */ /* 0x0004e2000c1e1900 */
[----:B-1----:R-:W-:-:S05]  /*0a30*/  @P2 IADD3 R2, P0, R12, R8, RZ ;  /* 0x000000080c022210 */ /* 0x002fca0007f1e0ff */
[----:B------:R-:W-:Y:S01]  /*0a40*/  @P2 IMAD.X R3, R11, 0x1, R9, P0 ;  /* 0x000000010b032824 */ /* 0x000fe200000e0609 */
[----:B----4-:R-:W-:Y:S01]  /*0a50*/  ISETP.NE.AND P3, PT, R13, RZ, PT ;  /* 0x000000ff0d00720c */ /* 0x010fe20003f65270 */
[----:B------:R-:W-:Y:S01]  /*0a60*/  IMAD.MOV.U32 R252, RZ, RZ, -0x1 ;  /* 0xfffffffffffc7424 */ /* 0x000fe200078e00ff */
[----:B--2---:R-:W-:Y:S01]  /*0a70*/  ISETP.EQ.U32.AND P1, PT, R4, RZ, PT ;  /* 0x000000ff0400720c */ /* 0x004fe20003f22070 */
[----:B------:R-:W1:Y:S01]  /*0a80*/  @!P2 LDC R9, c[0x0][0x2cc] ;  /* 0x0000b300ff09ab82 */ /* 0x000e620000000800 */
[----:B------:R2:W4:Y:S02]  /*0a90*/  @P2 LDG.E R8, desc[UR14][R2.64] ;  /* 0x0000000e02082981 */ /* 0x000524000c1e1900 */
[----:B------:R-:W-:-:S05]  /*0aa0*/  ISETP.EQ.OR.EX P1, PT, R5, RZ, !P3, P1 ;  /* 0x000000ff0500720c */ /* 0x000fca0005f22710 */
[----:B------:R-:W1:Y:S01]  /*0ab0*/  @!P2 LDC.64 R6, c[0x0][0x318] ;  /* 0x0000c600ff06ab82 */ /* 0x000e620000000a00 */
[----:B--2---:R-:W-:-:S05]  /*0ac0*/  IADD3 R2, P0, R12, R4, RZ ;  /* 0x000000040c027210 */ /* 0x004fca0007f1e0ff */
        /* <DEDUP_REMOVED lines=8> */
[----:B---3--:R-:W-:-:S06]  /*0b50*/  @P5 IMAD.IADD R227, R10, 0x1, -R0 ;  /* 0x000000010ae35824 */ /* 0x008fcc00078e0a00 */
[----:B------:R-:W1:Y:S01]  /*0b60*/  @!P5 LDC R227, c[0x0][0x2c4] ;  /* 0x0000b100ffe3db82 */ /* 0x000e620000000800 */
[----:B----4-:R-:W-:Y:S01]  /*0b70*/  @P2 IMAD.IADD R213, R8, 0x1, -R239 ;  /* 0x0000000108d52824 */ /* 0x010fe200078e0aef */
[----:B--2---:R-:W-:Y:S06]  /*0b80*/  @!P1 BRA `(.L_x_1459) ;  /* 0x00000000000c9947 */ /* 0x004fec0003800000 */
[----:B------:R-:W2:Y:S02]  /*0b90*/  @P3 LDG.E R4, desc[UR14][R2.64+0x4] ;  /* 0x0000040e02043981 */ /* 0x000ea4000c1e1900 */
[----:B--2--5:R-:W-:-:S06]  /*0ba0*/  @P3 IADD3 R4, R4, -R252, RZ ;  /* 0x800000fc04043210 */ /* 0x024fcc0007ffe0ff */
[----:B------:R2:W5:Y:S02]  /*0bb0*/  @!P3 LDG.E R4, desc[UR14][R2.64] ;  /* 0x0000000e0204b981 */ /* 0x000564000c1e1900 */
.L_x_1459:
        /* <DEDUP_REMOVED lines=8> */
[----:B------:R-:W-:Y:S01]  /*0c40*/  ISETP.NE.AND P1, PT, R0, -0x1, PT ;  /* 0xffffffff0000780c */ /* 0x000fe20003f25270 */
[----:B------:R-:W-:Y:S01]  /*0c50*/  IMAD.MOV.U32 R8, RZ, RZ, R5 ;  /* 0x000000ffff087224 */ /* 0x000fe200078e0005 */
[----:B------:R-:W-:Y:S01]  /*0c60*/  SHF.R.S32.HI R241, RZ, 0x1f, R240 ;  /* 0x0000001ffff17819 */ /* 0x000fe200000114f0 */
[----:B------:R-:W5:Y:S08]  /*0c70*/  LDC.64 R6, c[0x0][0x228] ;  /* 0x00008a00ff067b82 */ /* 0x000f700000000a00 */
[----:B------:R-:W4:Y:S01]  /*0c80*/  LDC R9, c[0x0][0x394] ;  /* 0x0000e500ff097b82 */ /* 0x000f220000000800 */
[----:B---3--:R-:W-:-:S07]  /*0c90*/  IABS R12, R20 ;  /* 0x00000014000c7213 */ /* 0x008fce0000000000 */
[----:B------:R-:W3:Y:S01]  /*0ca0*/  LDC R42, c[0x0][0x2d4] ;  /* 0x0000b500ff2a7b82 */ /* 0x000ee20000000800 */
[----:B--2---:R-:W2:Y:S01]  /*0cb0*/  I2F.RP R2, R12 ;  /* 0x0000000c00027306 */ /* 0x004ea20000209400 */
[----:B-----5:R-:W-:-:S06]  /*0cc0*/  IMAD R10, R40, R6, RZ ;  /* 0x00000006280a7224 */ /* 0x020fcc00078e02ff */
[----:B------:R-:W5:Y:S01]  /*0cd0*/  LDC.64 R24, c[0x0][0x240] ;  /* 0x00009000ff187b82 */ /* 0x000f620000000a00 */
[C---:B------:R-:W-:Y:S02]  /*0ce0*/  IMAD R10, R43.reuse, R7, R10 ;  /* 0x000000072b0a7224 */ /* 0x040fe400078e020a */
[----:B------:R-:W-:-:S05]  /*0cf0*/  IMAD.WIDE.U32 R6, R43, R6, RZ ;  /* 0x000000062b067225 */ /* 0x000fca00078e00ff */
[----:B------:R-:W1:Y:S01]  /*0d00*/  LDC R39, c[0x0][0x2dc] ;  /* 0x0000b700ff277b82 */ /* 0x000e620000000800 */
[----:B------:R-:W-:Y:S01]  /*0d10*/  IMAD.IADD R33, R7, 0x1, R10 ;  /* 0x0000000107217824 */ /* 0x000fe200078e020a */
[----:B--2---:R-:W2:Y:S06]  /*0d20*/  MUFU.RCP R2, R2 ;  /* 0x0000000200027308 */ /* 0x004eac0000001000 */
[----:B------:R-:W1:Y:S01]  /*0d30*/  LDC R41, c[0x0][0x270] ;  /* 0x00009c00ff297b82 */ /* 0x000e620000000800 */
[----:B---3--:R-:W-:Y:S01]  /*0d40*/  SHF.R.S32.HI R13, RZ, 0x1f, R42 ;  /* 0x0000001fff0d7819 */ /* 0x008fe2000001142a */
[----:B------:R-:W-:-:S04]  /*0d50*/  IMAD.WIDE.U32 R18, R43, R42, RZ ;  /* 0x0000002a2b127225 */ /* 0x000fc800078e00ff */
[----:B------:R-:W-:Y:S02]  /*0d60*/  IMAD R7, R13, R43, RZ ;  /* 0x0000002b0d077224 */ /* 0x000fe400078e02ff */
[----:B------:R-:W3:Y:S01]  /*0d70*/  LDC.U8 R14, c[0x0][0x3d8] ;  /* 0x0000f600ff0e7b82 */ /* 0x000ee20000000000 */
[----:B--2---:R-:W-:-:S04]  /*0d80*/  IADD3 R2, R2, 0xffffffe, RZ ;  /* 0x0ffffffe02027810 */ /* 0x004fc80007ffe0ff */
[----:B------:R-:W2:Y:S03]  /*0d90*/  F2I.FTZ.U32.TRUNC.NTZ R3, R2 ;  /* 0x0000000200037305 */ /* 0x000ea6000021f000 */
[----:B------:R-:W5:Y:S01]  /*0da0*/  @P0 LDC.64 R22, c[0x0][0x250] ;  /* 0x00009400ff160b82 */ /* 0x000f620000000a00 */
[----:B-1----:R-:W-:-:S07]  /*0db0*/  IMAD.WIDE R26, R39, R41, RZ ;  /* 0x00000029271a7225 */ /* 0x002fce00078e02ff */
[----:B------:R-:W1:Y:S01]  /*0dc0*/  LDC R30, c[0x0][0x2c4] ;  /* 0x0000b100ff1e7b82 */ /* 0x000e620000000800 */
[----:B--2---:R-:W-:Y:S01]  /*0dd0*/  IMAD.MOV R2, RZ, RZ, -R3 ;  /* 0x000000ffff027224 */ /* 0x004fe200078e0a03 */
[----:B---3--:R-:W-:-:S06]  /*0de0*/  ISETP.NE.AND P2, PT, R14, RZ, PT ;  /* 0x000000ff0e00720c */ /* 0x008fcc0003f45270 */
[----:B------:R-:W2:Y:S01]  /*0df0*/  LDC.U8 R32, c[0x0][0x480] ;  /* 0x00012000ff207b82 */ /* 0x000ea20000000000 */
[----:B------:R-:W-:Y:S01]  /*0e00*/  IMAD R4, R2, R12, RZ ;  /* 0x0000000c02047224 */ /* 0x000fe200078e02ff */
[----:B------:R-:W-:-:S05]  /*0e10*/  MOV R2, RZ ;  /* 0x000000ff00027202 */ /* 0x000fca0000000f00 */
[----:B------:R-:W-:Y:S01]  /*0e20*/  IMAD.HI.U32 R2, R3, R4, R2 ;  /* 0x0000000403027227 */ /* 0x000fe200078e0002 */
[----:B------:R-:W-:Y:S01]  /*0e30*/  IADD3 R3, R227, 0x3f, RZ ;  /* 0x0000003fe3037810 */ /* 0x000fe20007ffe0ff */
[----:B------:R-:W3:Y:S03]  /*0e40*/  @P1 LDC.64 R14, c[0x0][0x420] ;  /* 0x00010800ff0e1b82 */ /* 0x000ee60000000a00 */
[----:B------:R-:W-:Y:S01]  /*0e50*/  SHF.R.S32.HI R5, RZ, 0x1f, R3 ;  /* 0x0000001fff057819 */ /* 0x000fe20000011403 */
[----:B------:R-:W-:-:S03]  /*0e60*/  IMAD.HI.U32 R2, R2, R8, RZ ;  /* 0x0000000802027227 */ /* 0x000fc600078e00ff */
[----:B------:R-:W-:Y:S01]  /*0e70*/  LEA.HI R11, R5, R3, RZ, 0x6 ;  /* 0x00000003050b7211 */ /* 0x000fe200078f30ff */
[----:B------:R-:W-:Y:S01]  /*0e80*/  IMAD.MOV R4, RZ, RZ, -R2 ;  /* 0x000000ffff047224 */ /* 0x000fe200078e0a02 */
[----:B------:R-:W1:Y:S03]  /*0e90*/  @P2 LDC R29, c[0x0][0x2e4] ;  /* 0x0000b900ff1d2b82 */ /* 0x000e660000000800 */
[----:B------:R-:W-:Y:S01]  /*0ea0*/  IMAD R3, R12, R4, R8 ;  /* 0x000000040c037224 */ /* 0x000fe200078e0208 */
[----:B------:R-:W-:-:S04]  /*0eb0*/  IADD3 R4, R227, 0x40, R16 ;  /* 0x00000040e3047810 */ /* 0x000fc80007ffe010 */
[----:B------:R-:W-:Y:S02]  /*0ec0*/  ISETP.GT.U32.AND P4, PT, R12, R3, PT ;  /* 0x000000030c00720c */ /* 0x000fe40003f84070 */
[----:B----4-:R-:W-:-:S04]  /*0ed0*/  IADD3 R4, R4, R9, -R213 ;  /* 0x0000000904047210 */ /* 0x010fc80007ffe8d5 */
[----:B------:R-:W-:Y:S01]  /*0ee0*/  IADD3 R8, R4, 0x3f, RZ ;  /* 0x0000003f04087810 */ /* 0x000fe20007ffe0ff */
[----:B-----5:R-:W-:-:S03]  /*0ef0*/  IMAD.WIDE.U32 R4, R0, R24, RZ ;  /* 0x0000001800047225 */ /* 0x020fc600078e00ff */
[----:B------:R-:W-:Y:S02]  /*0f00*/  SHF.R.S32.HI R9, RZ, 0x1f, R8 ;  /* 0x0000001fff097819 */ /* 0x000fe40000011408 */
[----:B------:R-:W-:Y:S01]  /*0f10*/  SEL R38, R6, R4, !P1 ;  /* 0x0000000406267207 */ /* 0x000fe20004800000 */
[----:B------:R-:W-:Y:S01]  /*0f20*/  IMAD R6, R0, R25, RZ ;  /* 0x0000001900067224 */ /* 0x000fe200078e02ff */
[----:B------:R-:W-:Y:S01]  /*0f30*/  @!P4 IADD3 R3, R3, -R12, RZ ;  /* 0x8000000c0303c210 */ /* 0x000fe20007ffe0ff */
[----:B------:R-:W-:Y:S01]  /*0f40*/  @!P4 VIADD R2, R2, 0x1 ;  /* 0x000000010202c836 */ /* 0x000fe20000000000 */
[----:B------:R-:W-:Y:S01]  /*0f50*/  LEA.HI R4, R9, R8, RZ, 0x6 ;  /* 0x0000000809047211 */ /* 0x000fe200078f30ff */
[----:B------:R-:W-:Y:S01]  /*0f60*/  IMAD R9, R27, R18, RZ ;  /* 0x000000121b097224 */ /* 0x000fe200078e02ff */
[----:B------:R-:W-:Y:S01]  /*0f70*/  ISETP.GE.U32.AND P6, PT, R3, R12, PT ;  /* 0x0000000c0300720c */ /* 0x000fe20003fc6070 */
[----:B------:R-:W-:Y:S01]  /*0f80*/  IMAD R3, R40, R42, R7 ;  /* 0x0000002a28037224 */ /* 0x000fe200078e0207 */
[----:B------:R-:W-:Y:S01]  /*0f90*/  LOP3.LUT R7, R240, R20, RZ, 0x3c, !PT ;  /* 0x00000014f0077212 */ /* 0x000fe200078e3cff */
[----:B------:R-:W4:Y:S01]  /*0fa0*/  @!P1 LDC.64 R12, c[0x0][0x418] ;  /* 0x00010600ff0c9b82 */ /* 0x000f220000000a00 */
[----:B------:R-:W-:Y:S01]  /*0fb0*/  @P1 IADD3 R33, R5, R6, RZ ;  /* 0x0000000605211210 */ /* 0x000fe20007ffe0ff */
[----:B------:R-:W-:Y:S01]  /*0fc0*/  IMAD.IADD R3, R19, 0x1, R3 ;  /* 0x0000000113037824 */ /* 0x000fe200078e0203 */
[----:B------:R-:W-:-:S02]  /*0fd0*/  ISETP.GE.AND P3, PT, R7, RZ, PT ;  /* 0x000000ff0700720c */ /* 0x000fc40003f66270 */
[----:B------:R-:W-:Y:S01]  /*0fe0*/  SHF.R.S32.HI R8, RZ, 0x6, R11 ;  /* 0x00000006ff087819 */ /* 0x000fe2000001140b */
[----:B------:R-:W-:Y:S01]  /*0ff0*/  IMAD R9, R26, R3, R9 ;  /* 0x000000031a097224 */ /* 0x000fe200078e0209 */
[----:B------:R-:W-:Y:S02]  /*1000*/  @P0 IADD3 R3, R239, R252, RZ ;  /* 0x000000fcef030210 */ /* 0x000fe40007ffe0ff */
[----:B------:R-:W-:Y:S01]  /*1010*/  SHF.R.S32.HI R4, RZ, 0x6, R4 ;  /* 0x00000006ff047819 */ /* 0x000fe20000011404 */
[----:B------:R-:W-:Y:S01]  /*1020*/  @P6 VIADD R2, R2, 0x1 ;  /* 0x0000000102026836 */ /* 0x000fe20000000000 */
[----:B------:R-:W-:Y:S01]  /*1030*/  ISETP.NE.AND P4, PT, R20, RZ, PT ;  /* 0x000000ff1400720c */ /* 0x000fe20003f85270 */
[C---:B------:R-:W-:Y:S01]  /*1040*/  @P0 IMAD R10, R3.reuse, R23, RZ ;  /* 0x00000017030a0224 */ /* 0x040fe200078e02ff */
[----:B------:R-:W-:Y:S01]  /*1050*/  VIMNMX R212, R8, R4, PT ;  /* 0x0000000408d47248 */ /* 0x000fe20003fe0100 */
[----:B------:R-:W-:Y:S01]  /*1060*/  @P0 IMAD.WIDE.U32 R6, R3, R22, RZ ;  /* 0x0000001603060225 */ /* 0x000fe200078e00ff */
[----:B------:R-:W-:-:S03]  /*1070*/  MOV R17, R2 ;  /* 0x0000000200117202 */ /* 0x000fc60000000f00 */
[C---:B------:R-:W-:Y:S01]  /*1080*/  IMAD.WIDE.U32 R4, R26.reuse, R18, RZ ;  /* 0x000000121a047225 */ /* 0x040fe200078e00ff */
[----:B------:R-:W-:Y:S01]  /*1090*/  @P0 IADD3 R37, R7, R10, RZ ;  /* 0x0000000a07250210 */ /* 0x000fe20007ffe0ff */
[----:B------:R-:W5:Y:S01]  /*10a0*/  @P0 LDC.64 R18, c[0x0][0x248] ;  /* 0x00009200ff120b82 */ /* 0x000f620000000a00 */
[----:B------:R-:W-:Y:S01]  /*10b0*/  SHF.L.U32 R7, R43, 0x7, RZ ;  /* 0x000000072b077819 */ /* 0x000fe200000006ff */
[----:B------:R-:W-:Y:S01]  /*10c0*/  IMAD R8, R27, R0, RZ ;  /* 0x000000001b087224 */ /* 0x000fe200078e02ff */
[----:B------:R-:W-:Y:S01]  /*10d0*/  @P0 MOV R36, R6 ;  /* 0x0000000600240202 */ /* 0x000fe20000000f00 */
[----:B------:R-:W-:Y:S01]  /*10e0*/  IMAD.WIDE.U32 R2, R26, R0, RZ ;  /* 0x000000001a027225 */ /* 0x000fe200078e00ff */
[----:B------:R-:W-:Y:S02]  /*10f0*/  SEL R7, R7, RZ, P5 ;  /* 0x000000ff07077207 */ /* 0x000fe40002800000 */
[----:B------:R-:W-:Y:S01]  /*1100*/  LEA R6, R212, 0xffffffc0, 0x6 ;  /* 0xffffffc0d4067811 */ /* 0x000fe200078e30ff */
[----:B------:R-:W5:Y:S01]  /*1110*/  LDC.64 R10, c[0x0][0x488] ;  /* 0x00012200ff0a7b82 */ /* 0x000f620000000a00 */
[----:B------:R-:W-:Y:S01]  /*1120*/  IMAD.IADD R28, R5, 0x1, R9 ;  /* 0x00000001051c7824 */ /* 0x000fe200078e0209 */
[----:B------:R-:W-:Y:S01]  /*1130*/  SEL R34, R4, R2, !P1 ;  /* 0x0000000204227207 */ /* 0x000fe20004800000 */
[----:B------:R-:W-:Y:S01]  /*1140*/  @P1 IMAD.IADD R28, R3, 0x1, R8 ;  /* 0x00000001031c1824 */ /* 0x000fe200078e0208 */
[----:B------:R-:W-:Y:S01]  /*1150*/  SHF.L.U64.HI R3, R43, 0x7, R40 ;  /* 0x000000072b037819 */ /* 0x000fe20000010228 */
[----:B------:R-:W-:Y:S01]  /*1160*/  @!P3 IMAD.MOV R17, RZ, RZ, -R17 ;  /* 0x000000ffff11b224 */ /* 0x000fe200078e0a11 */
[----:B------:R-:W-:Y:S01]  /*1170*/  IADD3 R7, P3, R6, R7, RZ ;  /* 0x0000000706077210 */ /* 0x000fe20007f7e0ff */
[----:B---3--:R-:W-:Y:S01]  /*1180*/  @P1 IMAD.WIDE.U32 R4, R0, R14, RZ ;  /* 0x0000000e00041225 */ /* 0x008fe200078e00ff */
[----:B------:R-:W-:-:S02]  /*1190*/  SEL R3, R3, RZ, P5 ;  /* 0x000000ff03037207 */ /* 0x000fc40002800000 */
[----:B------:R-:W-:Y:S01]  /*11a0*/  SHF.R.S32.HI R14, RZ, 0x1f, R6 ;  /* 0x0000001fff0e7819 */ /* 0x000fe20000011406 */
[----:B----4-:R-:W-:Y:S01]  /*11b0*/  @!P1 IMAD R2, R40, R12, RZ ;  /* 0x0000000c28029224 */ /* 0x010fe200078e02ff */
[----:B------:R-:W-:Y:S01]  /*11c0*/  @!P4 LOP3.LUT R17, RZ, R20, RZ, 0x33, !PT ;  /* 0x00000014ff11c212 */ /* 0x000fe200078e33ff */
[----:B------:R-:W-:Y:S02]  /*11d0*/  @P1 IMAD R20, R0, R15, R5 ;  /* 0x0000000f00141224 */ /* 0x000fe400078e0205 */
[----:B------:R-:W-:Y:S02]  /*11e0*/  @!P1 IMAD R9, R43, R13, R2 ;  /* 0x0000000d2b099224 */ /* 0x000fe400078e0202 */
[----:B------:R-:W-:Y:S01]  /*11f0*/  IMAD.X R5, R14, 0x1, R3, P3 ;  /* 0x000000010e057824 */ /* 0x000fe200018e0603 */
[----:B--2---:R-:W-:Y:S01]  /*1200*/  ISETP.NE.AND P3, PT, R32, RZ, PT ;  /* 0x000000ff2000720c */ /* 0x004fe20003f65270 */
[----:B------:R-:W-:Y:S02]  /*1210*/  IMAD R15, R27, R7, RZ ;  /* 0x000000071b0f7224 */ /* 0x000fe400078e02ff */
[----:B-1----:R-:W-:-:S02]  /*1220*/  @P2 IMAD R8, R43, R30, RZ ;  /* 0x0000001e2b082224 */ /* 0x002fc400078e02ff */
[----:B------:R-:W-:-:S03]  /*1230*/  @!P1 IMAD.WIDE.U32 R2, R43, R12, RZ ;  /* 0x0000000c2b029225 */ /* 0x000fc600078e00ff */
[----:B------:R-:W-:Y:S01]  /*1240*/  @P2 SEL R8, R8, R0, !P1 ;  /* 0x0000000008082207 */ /* 0x000fe20004800000 */
[----:B------:R-:W-:Y:S01]  /*1250*/  IMAD R21, R26, R5, R15 ;  /* 0x000000051a157224 */ /* 0x000fe200078e020f */
[----:B------:R-:W-:Y:S01]  /*1260*/  @P1 MOV R15, R4 ;  /* 0x00000004000f1202 */ /* 0x000fe20000000f00 */
[----:B------:R-:W-:Y:S01]  /*1270*/  @!P1 IMAD.IADD R20, R3, 0x1, R9 ;  /* 0x0000000103149824 */ /* 0x000fe200078e0209 */
[----:B------:R-:W-:Y:S01]  /*1280*/  @!P1 MOV R15, R2 ;  /* 0x00000002000f9202 */ /* 0x000fe20000000f00 */
[----:B-----5:R-:W-:-:S04]  /*1290*/  IMAD.WIDE.U32 R2, R31, R10, RZ ;  /* 0x0000000a1f027225 */ /* 0x020fc800078e00ff */
[----:B------:R-:W-:Y:S01]  /*12a0*/  @!P2 IMAD R5, R43, R41, R240 ;  /* 0x000000292b05a224 */ /* 0x000fe200078e02f0 */
[----:B------:R-:W-:Y:S01]  /*12b0*/  SEL R27, R2, RZ, P3 ;  /* 0x000000ff021b7207 */ /* 0x000fe20001800000 */
[----:B------:R-:W-:Y:S02]  /*12c0*/  @P0 IMAD.IADD R4, R239, 0x1, R252 ;  /* 0x00000001ef040824 */ /* 0x000fe400078e02fc */
[----:B------:R-:W-:-:S04]  /*12d0*/  IMAD.WIDE.U32 R12, R26, R7, RZ ;  /* 0x000000071a0c7225 */ /* 0x000fc800078e00ff */
[----:B------:R-:W-:Y:S02]  /*12e0*/  @P2 IMAD R9, R240, R29, R8 ;  /* 0x0000001df0092224 */ /* 0x000fe400078e0208 */
[----:B------:R-:W-:Y:S02]  /*12f0*/  IMAD R7, R31, R11, R3 ;  /* 0x0000000b1f077224 */ /* 0x000fe400078e0203 */
[----:B------:R-:W-:Y:S01]  /*1300*/  @!P2 IMAD R9, R5, R30, RZ ;  /* 0x0000001e0509a224 */ /* 0x000fe200078e02ff */
[----:B------:R-:W-:Y:S01]  /*1310*/  SHF.R.S32.HI R30, RZ, 0x1f, R16 ;  /* 0x0000001fff1e7819 */ /* 0x000fe20000011410 */
[----:B------:R-:W-:Y:S01]  /*1320*/  @P0 IMAD R3, R4, R19, RZ ;  /* 0x0000001304030224 */ /* 0x000fe200078e02ff */
        /* <DEDUP_REMOVED lines=19> */
.L_x_1461:
        /* <DEDUP_REMOVED lines=13> */
.L_x_1462:
        /* <DEDUP_REMOVED lines=10> */
.L_x_1463:
[----:B------:R-:W-:-:S04]  /*15d0*/  IMAD R0, R43, R41, R240 ;  /* 0x000000292b007224 */ /* 0x000fc800078e02f0 */
[----:B------:R-:W-:-:S07]  /*15e0*/  IMAD R0, R0, R42, RZ ;  /* 0x0000002a00007224 */ /* 0x000fce00078e02ff */
.L_x_1464:
[----:B------:R-:W1:Y:S01]  /*15f0*/  S2R R42, SR_TID.X ;  /* 0x00000000002a7919 */ /* 0x000e620000002100 */
[----:B------:R-:W2:Y:S01]  /*1600*/  LDC.64 R10, c[0x0][0x420] ;  /* 0x00010800ff0a7b82 */ /* 0x000ea20000000a00 */
[----:B------:R-:W-:Y:S01]  /*1610*/  IMAD R21, R39, R41, RZ ;  /* 0x0000002927157224 */ /* 0x000fe200078e02ff */
[----:B------:R-:W-:Y:S01]  /*1620*/  IADD3 R2, P4, R222, R15, RZ ;  /* 0x0000000fde027210 */ /* 0x000fe20007f9e0ff */
[C---:B------:R-:W-:Y:S01]  /*1630*/  IMAD.IADD R13, R6.reuse, 0x1, R0 ;  /* 0x00000001060d7824 */ /* 0x040fe200078e0200 */
[----:B------:R-:W-:Y:S01]  /*1640*/  SHF.R.S32.HI R223, RZ, 0x1f, R222 ;  /* 0x0000001fffdf7819 */ /* 0x000fe200000114de */
[----:B------:R-:W-:Y:S01]  /*1650*/  IMAD.SHL.U32 R4, R21, 0x40, RZ ;  /* 0x0000004015047824 */ /* 0x000fe200078e00ff */
[----:B------:R-:W-:Y:S01]  /*1660*/  IADD3 R220, R6, R9, RZ ;  /* 0x0000000906dc7210 */ /* 0x000fe20007ffe0ff */
[----:B------:R-:W-:Y:S01]  /*1670*/  ULDC.64 UR6, c[0x0][0x428] ;  /* 0x00010a0000067ab9 */ /* 0x000fe20000000a00 */
[----:B------:R-:W3:Y:S01]  /*1680*/  LDC R250, c[0x0][0x398] ;  /* 0x0000e600fffa7b82 */ /* 0x000ee20000000800 */
[----:B------:R-:W-:Y:S01]  /*1690*/  ULDC.64 UR8, c[0x0][0x210] ;  /* 0x0000840000087ab9 */ /* 0x000fe20000000a00 */
[----:B------:R-:W-:Y:S01]  /*16a0*/  IADD3 R3, P2, P1, R12, R4, R8 ;  /* 0x000000040c037210 */ /* 0x000fe2000795e008 */
[----:B------:R-:W-:Y:S01]  /*16b0*/  BSSY B1, `(.L_x_1460) ;  /* 0x000084c000017945 */ /* 0x000fe20003800000 */
[----:B------:R-:W-:Y:S01]  /*16c0*/  SHF.R.S32.HI R4, RZ, 0x1f, R4 ;  /* 0x0000001fff047819 */ /* 0x000fe20000011404 */
[----:B------:R-:W-:-:S03]  /*16d0*/  VIADD R229, R222, 0x40 ;  /* 0x00000040dee57836 */ /* 0x000fc60000000000 */
[----:B------:R-:W-:Y:S01]  /*16e0*/  IADD3.X R8, R5, R4, R26, P2, P1 ;  /* 0x0000000405087210 */ /* 0x000fe200017e241a */
[----:B------:R-:W4:Y:S01]  /*16f0*/  LDC.64 R44, c[0x0][0x478] ;  /* 0x00011e00ff2c7b82 */ /* 0x000f220000000a00 */
[----:B------:R-:W-:Y:S01]  /*1700*/  IADD3 R12, P2, P1, R27, R3, R34 ;  /* 0x000000031b0c7210 */ /* 0x000fe2000795e022 */
[----:B------:R-:W-:Y:S01]  /*1710*/  IMAD.X R3, R223, 0x1, R20, P4 ;  /* 0x00000001df037824 */ /* 0x000fe200020e0614 */
[----:B------:R-:W-:Y:S02]  /*1720*/  IADD3 R4, P4, R238, R6, RZ ;  /* 0x00000006ee047210 */ /* 0x000fe40007f9e0ff */
[----:B------:R-:W-:Y:S01]  /*1730*/  SHF.R.S32.HI R26, RZ, 0x1f, R238 ;  /* 0x0000001fff1a7819 */ /* 0x000fe200000114ee */
[-C--:B--2---:R-:W-:Y:S01]  /*1740*/  IMAD R0, R14, R10.reuse, RZ ;  /* 0x0000000a0e007224 */ /* 0x084fe200078e02ff */
[----:B------:R-:W-:Y:S01]  /*1750*/  IADD3 R20, R16, R227, RZ ;  /* 0x000000e310147210 */ /* 0x000fe20007ffe0ff */
[----:B------:R-:W-:-:S04]  /*1760*/  IMAD.WIDE.U32 R2, R6, R10, R2 ;  /* 0x0000000a06027225 */ /* 0x000fc800078e0002 */
[----:B------:R-:W-:Y:S01]  /*1770*/  IMAD R7, R6, R11, R0 ;  /* 0x0000000b06077224 */ /* 0x000fe200078e0200 */
[----:B-1----:R-:W-:Y:S01]  /*1780*/  SHF.R.S32.HI R27, RZ, 0x1f, R42 ;  /* 0x0000001fff1b7819 */ /* 0x002fe2000001142a */
[----:B------:R-:W-:Y:S02]  /*1790*/  IMAD.X R6, R26, 0x1, R14, P4 ;  /* 0x000000011a067824 */ /* 0x000fe400020e060e */
[----:B------:R-:W-:Y:S01]  /*17a0*/  IMAD.IADD R3, R3, 0x1, R7 ;  /* 0x0000000103037824 */ /* 0x000fe200078e0207 */
[----:B------:R-:W-:Y:S02]  /*17b0*/  LEA.HI R5, R27, R42, RZ, 0x5 ;  /* 0x0000002a1b057211 */ /* 0x000fe400078f28ff */
[----:B------:R-:W-:Y:S01]  /*17c0*/  IADD3.X R7, R29, R8, R28, P2, P1 ;  /* 0x000000081d077210 */ /* 0x000fe200017e241c */
[----:B------:R-:W-:Y:S01]  /*17d0*/  IMAD.WIDE.U32 R2, R240, UR6, R2 ;  /* 0x00000006f0027c25 */ /* 0x000fe2000f8e0002 */
[----:B------:R-:W-:Y:S01]  /*17e0*/  LOP3.LUT R0, R5, 0xffffffe0, RZ, 0xc0, !PT ;  /* 0xffffffe005007812 */ /* 0x000fe200078ec0ff */
[----:B------:R-:W1:Y:S01]  /*17f0*/  LDC.64 R28, c[0x0][0x2b0] ;  /* 0x0000ac00ff1c7b82 */ /* 0x000e620000000a00 */
[----:B------:R-:W-:-:S03]  /*1800*/  SHF.R.S32.HI R5, RZ, 0x5, R5 ;  /* 0x00000005ff057819 */ /* 0x000fc60000011405 */
[----:B------:R-:W-:-:S04]  /*1810*/  IMAD.IADD R15, R42, 0x1, -R0 ;  /* 0x000000012a0f7824 */ /* 0x000fc800078e0a00 */
[----:B------:R-:W-:Y:S02]  /*1820*/  IMAD R0, R5, R21, R15 ;  /* 0x0000001505007224 */ /* 0x000fe400078e020f */
[----:B------:R-:W-:Y:S02]  /*1830*/  IMAD R5, R6, R24, RZ ;  /* 0x0000001806057224 */ /* 0x000fe400078e02ff */
[----:B------:R-:W-:Y:S02]  /*1840*/  IMAD R6, R241, UR6, RZ ;  /* 0x00000006f1067c24 */ /* 0x000fe4000f8e02ff */
[----:B------:R-:W-:Y:S02]  /*1850*/  IMAD R9, R4, R25, R5 ;  /* 0x0000001904097224 */ /* 0x000fe400078e0205 */
[----:B------:R-:W-:Y:S01]  /*1860*/  IMAD R8, R240, UR7, R6 ;  /* 0x00000007f0087c24 */ /* 0x000fe2000f8e0206 */
[----:B------:R-:W-:Y:S01]  /*1870*/  IADD3 R6, P1, R0, R12, RZ ;  /* 0x0000000c00067210 */ /* 0x000fe20007f3e0ff */
[----:B------:R-:W-:Y:S01]  /*1880*/  ULDC.64 UR6, c[0x0][0x400] ;  /* 0x0001000000067ab9 */ /* 0x000fe20000000a00 */
[----:B------:R-:W-:-:S02]  /*1890*/  IMAD.WIDE.U32 R4, R4, R24, R222 ;  /* 0x0000001804047225 */ /* 0x000fc400078e00de */
[----:B------:R-:W-:Y:S02]  /*18a0*/  LEA.HI.X.SX32 R7, R0, R7, 0x1, P1 ;  /* 0x0000000700077211 */ /* 0x000fe400008f0eff */
[----:B------:R-:W-:Y:S01]  /*18b0*/  LEA R204, P1, R6, UR6, 0x2 ;  /* 0x0000000606cc7c11 */ /* 0x000fe2000f8210ff */
[----:B------:R-:W-:Y:S01]  /*18c0*/  IMAD.IADD R3, R3, 0x1, R8 ;  /* 0x0000000103037824 */ /* 0x000fe200078e0208 */
[----:B---3--:R-:W-:Y:S01]  /*18d0*/  IADD3 R0, R20, -R250, -R213 ;  /* 0x800000fa14007210 */ /* 0x008fe20007ffe8d5 */
[----:B-1----:R-:W-:Y:S01]  /*18e0*/  IMAD.WIDE R220, R220, 0x4, R28 ;  /* 0x00000004dcdc7825 */ /* 0x002fe200078e021c */
[----:B------:R-:W-:Y:S01]  /*18f0*/  LEA.HI.X R205, R6, UR7, R7, 0x2, P1 ;  /* 0x0000000706cd7c11 */ /* 0x000fe200088f1407 */
[----:B------:R-:W-:Y:S01]  /*1900*/  ULDC.64 UR6, c[0x0][0x258] ;  /* 0x0000960000067ab9 */ /* 0x000fe20000000a00 */
[----:B------:R-:W-:Y:S01]  /*1910*/  SHF.R.S32.HI R6, RZ, 0x1f, R0 ;  /* 0x0000001fff067819 */ /* 0x000fe20000011400 */
[----:B------:R-:W-:Y:S01]  /*1920*/  IMAD R7, R26, R10, RZ ;  /* 0x0000000a1a077224 */ /* 0x000fe200078e02ff */
[----:B------:R-:W-:Y:S01]  /*1930*/  IADD3 R4, P2, R38, R4, RZ ;  /* 0x0000000426047210 */ /* 0x000fe20007f5e0ff */
[----:B------:R-:W-:Y:S01]  /*1940*/  IMAD.WIDE.U32 R2, R238, R10, R2 ;  /* 0x0000000aee027225 */ /* 0x000fe200078e0002 */
[----:B------:R-:W-:-:S02]  /*1950*/  LEA.HI R6, R6, R0, RZ, 0x6 ;  /* 0x0000000006067211 */ /* 0x000fc400078f30ff */
[----:B------:R-:W-:Y:S01]  /*1960*/  IADD3.X R5, R33, R5, R9, P2, !PT ;  /* 0x0000000521057210 */ /* 0x000fe200017fe409 */
[----:B------:R-:W-:Y:S01]  /*1970*/  IMAD R0, R241, UR6, RZ ;  /* 0x00000006f1007c24 */ /* 0x000fe2000f8e02ff */
[----:B------:R-:W-:Y:S01]  /*1980*/  SHF.R.S32.HI R6, RZ, 0x6, R6 ;  /* 0x00000006ff067819 */ /* 0x000fe20000011406 */
[----:B----4-:R-:W-:-:S03]  /*1990*/  IMAD.WIDE R8, R13, 0x4, R44 ;  /* 0x000000040d087825 */ /* 0x010fc600078e022c */
[----:B------:R-:W-:Y:S01]  /*19a0*/  VIMNMX R237, RZ, R6, !PT ;  /* 0x00000006ffed7248 */ /* 0x000fe20007fe0100 */
[C---:B------:R-:W-:Y:S01]  /*19b0*/  IMAD R12, R240.reuse, UR7, R0 ;  /* 0x00000007f00c7c24 */ /* 0x040fe2000f8e0200 */
[----:B------:R-:W-:Y:S01]  /*19c0*/  MOV R234, R9 ;  /* 0x0000000900ea7202 */ /* 0x000fe20000000f00 */
[----:B------:R-:W-:Y:S01]  /*19d0*/  IMAD.WIDE.U32 R4, R240, UR6, R4 ;  /* 0x00000006f0047c25 */ /* 0x000fe2000f8e0004 */
[C---:B------:R-:W-:Y:S01]  /*19e0*/  ISETP.GT.AND P4, PT, R212.reuse, R237, PT ;  /* 0x000000edd400720c */ /* 0x040fe20003f84270 */
[----:B------:R-:W-:Y:S01]  /*19f0*/  ULDC.64 UR6, c[0x0][0x3e0] ;  /* 0x0000f80000067ab9 */ /* 0x000fe20000000a00 */
[----:B------:R-:W-:Y:S01]  /*1a00*/  IADD3 R212, R212, -0x1, RZ ;  /* 0xffffffffd4d47810 */ /* 0x000fe20007ffe0ff */
[----:B------:R-:W-:Y:S01]  /*1a10*/  IMAD R0, R238, R11, R7 ;  /* 0x0000000bee007224 */ /* 0x000fe200078e0207 */
[----:B------:R-:W-:Y:S01]  /*1a20*/  LEA R216, P2, R4, UR8, 0x1 ;  /* 0x0000000804d87c11 */ /* 0x000fe2000f8408ff */
[----:B------:R-:W-:Y:S01]  /*1a30*/  IMAD.IADD R12, R5, 0x1, R12 ;  /* 0x00000001050c7824 */ /* 0x000fe200078e020c */
[----:B------:R-:W-:Y:S01]  /*1a40*/  LEA R214, P1, R2, UR6, 0x1 ;  /* 0x0000000602d67c11 */ /* 0x000fe2000f8208ff */
[----:B------:R-:W-:-:S02]  /*1a50*/  IMAD.IADD R0, R3, 0x1, R0 ;  /* 0x0000000103007824 */ /* 0x000fc400078e0200 */
[----:B------:R-:W-:Y:S01]  /*1a60*/  IMAD.MOV.U32 R235, RZ, RZ, R8 ;  /* 0x000000ffffeb7224 */ /* 0x000fe200078e0008 */
        /* <DEDUP_REMOVED lines=28> */
.L_x_1466:
        /* <DEDUP_REMOVED lines=13> */
.L_x_1467:
[-C--:B------:R-:W-:Y:S01]  /*1d00*/  IMAD R0, R30, R8.reuse, RZ ;  /* 0x000000081e007224 */ /* 0x080fe200078e02ff */
[----:B------:R-:W-:Y:S01]  /*1d10*/  ULDC.64 UR6, c[0x0][0x468] ;  /* 0x00011a0000067ab9 */ /* 0x000fe20000000a00 */
[C---:B------:R-:W-:Y:S01]  /*1d20*/  IMAD.WIDE.U32 R2, R16.reuse, R8, R222 ;  /* 0x0000000810027225 */ /* 0x040fe200078e00de */
[----:B------:R-:W-:Y:S03]  /*1d30*/  BSSY B0, `(.L_x_1468) ;  /* 0x000001d000007945 */ /* 0x000fe60003800000 */
[----:B------:R-:W-:Y:S01]  /*1d40*/  IMAD R5, R16, R9, R0 ;  /* 0x0000000910057224 */ /* 0x000fe200078e0200 */
[----:B------:R-:W-:Y:S01]  /*1d50*/  IADD3 R4, P0, R6, R2, RZ ;  /* 0x0000000206047210 */ /* 0x000fe20007f1e0ff */
[----:B------:R-:W-:Y:S01]  /*1d60*/  IMAD R0, R242, -0x40, R213 ;  /* 0xffffffc0f2007824 */ /* 0x000fe200078e02d5 */
[----:B------:R-:W-:Y:S01]  /*1d70*/  IADD3 R6, R238, 0x20, RZ ;  /* 0x00000020ee067810 */ /* 0x000fe20007ffe0ff */
[----:B------:R-:W-:Y:S01]  /*1d80*/  IMAD R2, R241, UR6, RZ ;  /* 0x00000006f1027c24 */ /* 0x000fe2000f8e02ff */
[----:B------:R-:W-:-:S02]  /*1d90*/  IADD3.X R5, R7, R3, R5, P0, !PT ;  /* 0x0000000307057210 */ /* 0x000fc400007fe405 */
[-C--:B------:R-:W-:Y:S01]  /*1da0*/  ISETP.GE.AND P4, PT, R238, R0.reuse, PT ;  /* 0x00000000ee00720c */ /* 0x080fe20003f86270 */
[----:B------:R-:W-:Y:S01]  /*1db0*/  IMAD R2, R240, UR7, R2 ;  /* 0x00000007f0027c24 */ /* 0x000fe2000f8e0202 */
[----:B------:R-:W-:Y:S01]  /*1dc0*/  ISETP.GE.AND P3, PT, R6, R0, PT ;  /* 0x000000000600720c */ /* 0x000fe20003f66270 */
[----:B------:R-:W-:-:S05]  /*1dd0*/  IMAD.WIDE.U32 R4, R240, UR6, R4 ;  /* 0x00000006f0047c25 */ /* 0x000fca000f8e0004 */
[----:B------:R-:W-:-:S05]  /*1de0*/  IADD3 R10, R5, R2, RZ ;  /* 0x00000002050a7210 */ /* 0x000fca0007ffe0ff */
[----:B------:R-:W-:Y:S05]  /*1df0*/  @P4 BRA `(.L_x_1469) ;  /* 0x0000000000404947 */ /* 0x000fea0003800000 */
        /* <DEDUP_REMOVED lines=16> */
.L_x_1469:
[----:B------:R-:W-:Y:S05]  /*1f00*/  BSYNC B0 ;  /* 0x0000000000007941 */ /* 0x000fea0003800000 */
.L_x_1468:
        /* <DEDUP_REMOVED lines=8> */
[----:B------:R-:W-:Y:S01]  /*1f90*/  ISETP.GE.AND P1, PT, R229, UR4, PT ;  /* 0x00000004e5007c0c */ /* 0x000fe2000bf26270 */
[----:B------:R-:W-:Y:S01]  /*1fa0*/  IMAD.WIDE.U32 R4, R0, R8, R4 ;  /* 0x0000000800047225 */ /* 0x000fe200078e0004 */
[----:B------:R-:W-:-:S03]  /*1fb0*/  ISETP.GE.AND P0, PT, R236, UR4, PT ;  /* 0x00000004ec007c0c */ /* 0x000fc6000bf06270 */
[----:B------:R-:W-:-:S04]  /*1fc0*/  IMAD R2, R2, R8, RZ ;  /* 0x0000000802027224 */ /* 0x000fc800078e02ff */
[----:B------:R-:W-:Y:S01]  /*1fd0*/  IMAD R0, R0, R9, R2 ;  /* 0x0000000900007224 */ /* 0x000fe200078e0202 */
[----:B------:R-:W-:-:S03]  /*1fe0*/  LEA R2, P5, R4, UR6, 0x1 ;  /* 0x0000000604027c11 */ /* 0x000fc6000f8a08ff */
[----:B------:R-:W-:-:S05]  /*1ff0*/  IMAD.IADD R0, R5, 0x1, R0 ;  /* 0x0000000105007824 */ /* 0x000fca00078e0200 */
[----:B------:R-:W-:-:S05]  /*2000*/  LEA.HI.X R3, R4, UR7, R0, 0x1, P5 ;  /* 0x0000000704037c11 */ /* 0x000fca000a8f0c00 */
[----:B------:R2:W-:Y:S04]  /*2010*/  @!P2 STG.E.128 desc[UR14][R2.64], RZ ;  /* 0x000000ff0200a986 */ /* 0x0005e8000c101d0e */
[----:B------:R2:W-:Y:S04]  /*2020*/  @!P1 STG.E.128 desc[UR14][R2.64+0x80], RZ ;  /* 0x000080ff02009986 */ /* 0x0005e8000c101d0e */
[----:B------:R2:W-:Y:S02]  /*2030*/  @!P0 STG.E.128 desc[UR14][R2.64+0x100], RZ ;  /* 0x000100ff02008986 */ /* 0x0005e4000c101d0e */
.L_x_1471:
[----:B------:R-:W-:Y:S05]  /*2040*/  BSYNC B0 ;  /* 0x0000000000007941 */ /* 0x000fea0003800000 */
.L_x_1470:
        /* <DEDUP_REMOVED lines=28> */
.L_x_1473:
[----:B------:R-:W-:Y:S05]  /*2210*/  BSYNC B0 ;  /* 0x0000000000007941 */ /* 0x000fea0003800000 */
.L_x_1472:
        /* <DEDUP_REMOVED lines=8> */
[----:B------:R-:W-:-:S04]  /*22a0*/  IMAD.WIDE.U32 R4, R0, R12, R4 ;  /* 0x0000000c00047225 */ /* 0x000fc800078e0004 */
[----:B------:R-:W-:-:S04]  /*22b0*/  IMAD R2, R2, R12, RZ ;  /* 0x0000000c02027224 */ /* 0x000fc800078e02ff */
[----:B------:R-:W-:Y:S01]  /*22c0*/  IMAD R0, R0, R13, R2 ;  /* 0x0000000d00007224 */ /* 0x000fe200078e0202 */
[----:B------:R-:W-:-:S03]  /*22d0*/  LEA R2, P2, R4, UR6, 0x1 ;  /* 0x0000000604027c11 */ /* 0x000fc6000f8408ff */
        /* <DEDUP_REMOVED lines=8> */
.L_x_1465:
        /* <DEDUP_REMOVED lines=33> */
.L_x_1476:
[----:B------:R-:W-:Y:S05]  /*2570*/  BSYNC B0 ;  /* 0x0000000000007941 */ /* 0x000fea0003800000 */
.L_x_1475:
[----:B------:R-:W4:Y:S01]  /*2580*/  LDL R7, [R1] ;  /* 0x0000000001077983 */ /* 0x000f220000100800 */
[----:B------:R-:W-:Y:S01]  /*2590*/  ISETP.NE.AND P0, PT, R6, 0x1, PT ;  /* 0x000000010600780c */ /* 0x000fe20003f05270 */
[----:B------:R-:W-:Y:S02]  /*25a0*/  BSSY B0, `(.L_x_1477) ;  /* 0x0000025000007945 */ /* 0x000fe40003800000 */
[----:B------:R1:W-:Y:S04]  /*25b0*/  @P4 STS.128 [R209+0xd000], RZ ;  /* 0x00d000ffd1004388 */ /* 0x0003e80000000c00 */
[----:B------:R1:W-:Y:S04]  /*25c0*/  @P4 STS.128 [R209+0xf000], RZ ;  /* 0x00f000ffd1004388 */ /* 0x0003e80000000c00 */
[----:B------:R1:W-:Y:S01]  /*25d0*/  @P4 STS.128 [R209+0x11000], RZ ;  /* 0x011000ffd1004388 */ /* 0x0003e20000000c00 */
[----:B----4-:R-:W-:-:S05]  /*25e0*/  VIADD R6, R7, 0x3000 ;  /* 0x0000300007067836 */ /* 0x010fca0000000000 */
[----:B------:R-:W-:Y:S01]  /*25f0*/  SEL R207, R6, R7, !P0 ;  /* 0x0000000706cf7207 */ /* 0x000fe20004000000 */
[----:B-1----:R-:W-:Y:S06]  /*2600*/  @P4 BRA `(.L_x_1478) ;  /* 0x0000000000784947 */ /* 0x002fec0003800000 */
[----:B------:R-:W-:Y:S01]  /*2610*/  ULDC UR4, c[0x0][0x2d0] ;  /* 0x0000b40000047ab9 */ /* 0x000fe20000000800 */
[----:B------:R-:W-:Y:S01]  /*2620*/  IMAD.WIDE.U32 R6, R10, 0x20, RZ ;  /* 0x000000200a067825 */ /* 0x000fe200078e00ff */
[----:B------:R-:W-:Y:S02]  /*2630*/  ISETP.GE.AND P3, PT, R222, UR4, PT ;  /* 0x00000004de007c0c */ /* 0x000fe4000bf66270 */
[----:B------:R-:W-:Y:S01]  /*2640*/  ISETP.GE.AND P2, PT, R229, UR4, PT ;  /* 0x00000004e5007c0c */ /* 0x000fe2000bf46270 */
[----:B------:R-:W-:Y:S01]  /*2650*/  IMAD.SHL.U32 R3, R11, 0x20, RZ ;  /* 0x000000200b037824 */ /* 0x000fe200078e00ff */
[----:B------:R-:W-:-:S04]  /*2660*/  IADD3 R2, P6, R2, R6, RZ ;  /* 0x0000000602027210 */ /* 0x000fc80007fde0ff */
[----:B------:R-:W-:-:S05]  /*2670*/  IADD3.X R0, R0, R7, R3, P6, !PT ;  /* 0x0000000700007210 */ /* 0x000fca00037fe403 */
[----:B------:R-:W-:Y:S01]  /*2680*/  @!P3 LEA R8, P1, R10, R214, 0x6 ;  /* 0x000000d60a08b211 */ /* 0x000fe200078230ff */
[----:B------:R1:W-:Y:S01]  /*2690*/  @P3 STS.128 [R209+0xd000], RZ ;  /* 0x00d000ffd1003388 */ /* 0x0003e20000000c00 */
[----:B------:R-:W-:Y:S02]  /*26a0*/  @!P2 LEA R6, P6, R2, UR6, 0x1 ;  /* 0x000000060206ac11 */ /* 0x000fe4000f8c08ff */
[----:B------:R-:W-:Y:S02]  /*26b0*/  @!P3 LEA.HI.X R9, R10, R215, R11, 0x6, P1 ;  /* 0x000000d70a09b211 */ /* 0x000fe400008f340b */
[----:B------:R-:W-:Y:S02]  /*26c0*/  ISETP.GE.AND P1, PT, R236, UR4, PT ;  /* 0x00000004ec007c0c */ /* 0x000fe4000bf26270 */
[----:B------:R-:W-:Y:S01]  /*26d0*/  @!P2 LEA.HI.X R7, R2, UR7, R0, 0x1, P6 ;  /* 0x000000070207ac11 */ /* 0x000fe2000b0f0c00 */
        /* <DEDUP_REMOVED lines=17> */
.L_x_1478:
[----:B------:R-:W-:Y:S05]  /*27f0*/  BSYNC B0 ;  /* 0x0000000000007941 */ /* 0x000fea0003800000 */
.L_x_1477:
        /* <DEDUP_REMOVED lines=16> */
.L_x_1480:
        /* <DEDUP_REMOVED lines=29> */
.L_x_1481:
[----:B------:R-:W-:Y:S05]  /*2ad0*/  BSYNC B0 ;  /* 0x0000000000007941 */ /* 0x000fea0003800000 */
.L_x_1479:
[----:B------:R-:W-:Y:S01]  /*2ae0*/  BSSY B0, `(.L_x_1482) ;  /* 0x0000036000007945 */ /* 0x000fe20003800000 */
[----:B------:R-:W-:Y:S01]  /*2af0*/  SHF.L.U32 R2, R25, 0x5, RZ ;  /* 0x0000000519027819 */ /* 0x000fe200000006ff */
[----:B-1--4-:R-:W-:Y:S02]  /*2b00*/  IMAD.WIDE.U32 R6, R24, 0x20, RZ ;  /* 0x0000002018067825 */ /* 0x012fe400078e00ff */
        /* <DEDUP_REMOVED lines=14> */
.L_x_1483:
        /* <DEDUP_REMOVED lines=31> */
[----:B----4-:R-:W-:-:S04]  /*2de0*/  LEA R2, P1, R0, UR8, 0x1 ;  /* 0x0000000800027c11 */ /* 0x010fc8000f8208ff */
[----:B------:R-:W-:-:S05]  /*2df0*/  LEA.HI.X R3, R0, UR9, R6, 0x1, P1 ;  /* 0x0000000900037c11 */ /* 0x000fca00088f0c06 */
[----:B------:R-:W-:Y:S01]  /*2e00*/  @!PT LDS RZ, [RZ] ;  /* 0x00000000fffff984 */ /* 0x000fe20000000800 */
[----:B------:R-:W-:Y:S01]  /*2e10*/  @!PT LDS RZ, [RZ] ;  /* 0x00000000fffff984 */ /* 0x000fe20000000800 */
[----:B------:R-:W-:Y:S01]  /*2e20*/  @!PT LDS RZ, [RZ] ;  /* 0x00000000fffff984 */ /* 0x000fe20000000800 */
[----:B------:R1:W-:Y:S04]  /*2e30*/  LDGSTS.E.BYPASS.LTC128B.128 [R207+0x5000], desc[UR14][R2.64+0x100] ;  /* 0x0500010002cf7fae */ /* 0x0003e8000b901d4e */
.L_x_1484:
[----:B------:R-:W-:Y:S05]  /*2e40*/  BSYNC B0 ;  /* 0x0000000000007941 */ /* 0x000fea0003800000 */
.L_x_1482:
[----:B------:R-:W-:Y:S01]  /*2e50*/  IMAD R0, R242, -0x40, R213 ;  /* 0xffffffc0f2007824 */ /* 0x000fe200078e02d5 */
[----:B------:R-:W-:Y:S01]  /*2e60*/  ULDC.64 UR6, c[0x0][0x260] ;  /* 0x0000980000067ab9 */ /* 0x000fe20000000a00 */
[--C-:B-1--4-:R-:W-:Y:S01]  /*2e70*/  IMAD.WIDE.U32 R2, R16, R18, R222.reuse ;  /* 0x0000001210027225 */ /* 0x112fe200078e00de */
        /* <DEDUP_REMOVED lines=11> */
[----:B------:R-:W-:Y:S01]  /*2f30*/  IMAD R0, R16, R23, R8 ;  /* 0x0000001710007224 */ /* 0x000fe200078e0208 */
[----:B------:R-:W-:Y:S01]  /*2f40*/  IADD3 R12, P1, R36, R6, RZ ;  /* 0x00000006240c7210 */ /* 0x000fe20007f3e0ff */
        /* <DEDUP_REMOVED lines=17> */
[----:B------:R-:W4:Y:S01]  /*3060*/  @!P4 LDC.64 R8, c[0x0][0x218] ;  /* 0x00008600ff08cb82 */ /* 0x000f220000000a00 */
[----:B------:R1:W-:Y:S07]  /*3070*/  @P4 STS.128 [R209+0x12000], RZ ;  /* 0x012000ffd1004388 */ /* 0x0003ee0000000c00 */
[----:B------:R-:W5:Y:S01]  /*3080*/  @!P3 LDC.64 R6, c[0x0][0x218] ;  /* 0x00008600ff06bb82 */ /* 0x000f620000000a00 */
[----:B----4-:R-:W-:-:S04]  /*3090*/  @!P4 LEA R8, P2, R2, R8, 0x1 ;  /* 0x000000080208c211 */ /* 0x010fc800078408ff */
        /* <DEDUP_REMOVED lines=21> */
.L_x_1486:
[----:B------:R-:W-:Y:S05]  /*31f0*/  BSYNC B0 ;  /* 0x0000000000007941 */ /* 0x000fea0003800000 */
.L_x_1485:
        /* <DEDUP_REMOVED lines=11> */
[----:B------:R-:W-:-:S03]  /*32b0*/  ISETP.GE.AND P1, PT, R236, UR4, PT ;  /* 0x00000004ec007c0c */ /* 0x000fc6000bf26270 */
[----:B------:R-:W-:Y:S02]  /*32c0*/  IMAD R5, R2, R18, RZ ;  /* 0x0000001202057224 */ /* 0x000fe400078e02ff */
[----:B------:R-:W-:-:S04]  /*32d0*/  IMAD.MOV.U32 R2, RZ, RZ, R4 ;  /* 0x000000ffff027224 */ /* 0x000fc800078e0004 */
[----:B-1--4-:R-:W1:Y:S01]  /*32e0*/  @!P4 LDC.64 R6, c[0x0][0x218] ;  /* 0x00008600ff06cb82 */ /* 0x012e620000000a00 */
[C---:B------:R-:W-:Y:S01]  /*32f0*/  IMAD.WIDE.U32 R2, R0.reuse, R18, R2 ;  /* 0x0000001200027225 */ /* 0x040fe200078e0002 */
[----:B------:R4:W-:Y:S03]  /*3300*/  @P4 STS.128 [R209+0x13000], RZ ;  /* 0x013000ffd1004388 */ /* 0x0009e60000000c00 */
[----:B------:R-:W-:-:S03]  /*3310*/  IMAD R0, R0, R19, R5 ;  /* 0x0000001300007224 */ /* 0x000fc600078e0205 */
[----:B------:R-:W5:Y:S01]  /*3320*/  @!P3 LDC.64 R8, c[0x0][0x218] ;  /* 0x00008600ff08bb82 */ /* 0x000f620000000a00 */
[----:B------:R-:W-:Y:S01]  /*3330*/  IMAD.IADD R0, R3, 0x1, R0 ;  /* 0x0000000103007824 */ /* 0x000fe200078e0200 */
        /* <DEDUP_REMOVED lines=16> */
[----:B----4-:R-:W-:-:S04]  /*3440*/  LEA R4, P1, R2, UR6, 0x1 ;  /* 0x0000000602047c11 */ /* 0x010fc8000f8208ff */
[----:B------:R-:W-:-:S05]  /*3450*/  LEA.HI.X R5, R2, UR7, R0, 0x1, P1 ;  /* 0x0000000702057c11 */ /* 0x000fca00088f0c00 */
[----:B------:R-:W-:Y:S01]  /*3460*/  @!PT LDS RZ, [RZ] ;  /* 0x00000000fffff984 */ /* 0x000fe20000000800 */
[----:B------:R-:W-:Y:S01]  /*3470*/  @!PT LDS RZ, [RZ] ;  /* 0x00000000fffff984 */ /* 0x000fe20000000800 */
[----:B------:R-:W-:Y:S01]  /*3480*/  @!PT LDS RZ, [RZ] ;  /* 0x00000000fffff984 */ /* 0x000fe20000000800 */
[----:B------:R1:W-:Y:S04]  /*3490*/  LDGSTS.E.BYPASS.LTC128B.128 [R209+0x17000], desc[UR14][R4.64+0x100] ;  /* 0x1700010004d17fae */ /* 0x0003e8000b901d4e */
.L_x_1488:
[----:B------:R-:W-:Y:S05]  /*34a0*/  BSYNC B0 ;  /* 0x0000000000007941 */ /* 0x000fea0003800000 */
.L_x_1487:
[----:B------:R2:W-:Y:S01]  /*34b0*/  @P6 STS.128 [R209+0x18000], RZ ;  /* 0x018000ffd1006388 */ /* 0x0005e20000000c00 */
[----:B------:R-:W-:Y:S01]  /*34c0*/  ULDC.64 UR6, c[0x0][0x268] ;  /* 0x00009a0000067ab9 */ /* 0x000fe20000000a00 */
[----:B------:R-:W-:Y:S01]  /*34d0*/  BSSY B0, `(.L_x_1489) ;  /* 0x000002b000007945 */ /* 0x000fe20003800000 */
[----:B------:R-:W-:Y:S01]  /*34e0*/  IMAD R0, R35, UR6, RZ ;  /* 0x0000000623007c24 */ /* 0x000fe2000f8e02ff */
[----:B------:R2:W-:Y:S01]  /*34f0*/  @P6 STS.128 [R209+0x1a000], RZ ;  /* 0x01a000ffd1006388 */ /* 0x0005e20000000c00 */
[----:B-1--4-:R-:W-:-:S03]  /*3500*/  IMAD.WIDE.U32 R4, R17, UR6, R12 ;  /* 0x0000000611047c25 */ /* 0x012fc6000f8e000c */
        /* <DEDUP_REMOVED lines=39> */
.L_x_1490:
[----:B------:R-:W-:Y:S05]  /*3780*/  BSYNC B0 ;  /* 0x0000000000007941 */ /* 0x000fea0003800000 */
.L_x_1489:
        /* <DEDUP_REMOVED lines=14> */
[----:B----4-:R-:W4:Y:S01]  /*3870*/  @!P5 LDC.64 R8, c[0x0][0x220] ;  /* 0x00008800ff08db82 */ /* 0x010f220000000a00 */
[C---:B------:R-:W-:Y:S01]  /*3880*/  IMAD.WIDE.U32 R2, R0.reuse, R22, R2 ;  /* 0x0000001600027225 */ /* 0x040fe200078e0002 */
[----:B------:R2:W-:Y:S03]  /*3890*/  @P5 STS.128 [R209+0x19000], RZ ;  /* 0x019000ffd1005388 */ /* 0x0005e60000000c00 */
[----:B------:R-:W-:-:S03]  /*38a0*/  IMAD R0, R0, R23, R5 ;  /* 0x0000001700007224 */ /* 0x000fc600078e0205 */
[----:B-1----:R-:W1:Y:S01]  /*38b0*/  @!P4 LDC.64 R6, c[0x0][0x220] ;  /* 0x00008800ff06cb82 */ /* 0x002e620000000a00 */
[----:B------:R-:W-:-:S07]  /*38c0*/  IMAD.IADD R0, R3, 0x1, R0 ;  /* 0x0000000103007824 */ /* 0x000fce00078e0200 */
[----:B------:R-:W5:Y:S01]  /*38d0*/  @!P2 LDC.64 R12, c[0x0][0x220] ;  /* 0x00008800ff0cab82 */ /* 0x000f620000000a00 */
[----:B----4-:R-:W-:-:S04]  /*38e0*/  @!P5 LEA R8, P6, R2, R8, 0x1 ;  /* 0x000000080208d211 */ /* 0x010fc800078c08ff */
        /* <DEDUP_REMOVED lines=19> */
.L_x_1492:
[----:B------:R-:W-:Y:S05]  /*3a20*/  BSYNC B0 ;  /* 0x0000000000007941 */ /* 0x000fea0003800000 */
.L_x_1491:
[----:B------:R-:W-:Y:S01]  /*3a30*/  ULDC.64 UR6, c[0x0][0x3c8] ;  /* 0x0000f20000067ab9 */ /* 0x000fe20000000a00 */
[----:B------:R-:W1:Y:S01]  /*3a40*/  LDC.64 R218, c[0x0][0x3b8] ;  /* 0x0000ee00ffda7b82 */ /* 0x000e620000000a00 */
[----:B------:R-:W-:Y:S01]  /*3a50*/  ISETP.NE.U32.AND P5, PT, RZ, UR6, PT ;  /* 0x00000006ff007c0c */ /* 0x000fe2000bfa5070 */
[----:B--2-4-:R-:W2:Y:S01]  /*3a60*/  S2R R9, SR_TID.X ;  /* 0x0000000000097919 */ /* 0x014ea20000002100 */
[----:B------:R-:W4:Y:S02]  /*3a70*/  S2R R10, SR_TID.X ;  /* 0x00000000000a7919 */ /* 0x000f240000002100 */
[----:B------:R-:W-:Y:S01]  /*3a80*/  ISETP.NE.AND.EX P5, PT, RZ, UR7, PT, P5 ;  /* 0x00000007ff007c0c */ /* 0x000fe2000bfa5350 */
[----:B------:R-:W3:Y:S01]  /*3a90*/  S2R R210, SR_TID.X ;  /* 0x0000000000d27919 */ /* 0x000ee20000002100 */
[----:B------:R-:W-:Y:S01]  /*3aa0*/  ISETP.GE.AND P2, PT, R226, R14, PT ;  /* 0x0000000ee200720c */ /* 0x000fe20003f46270 */
[----:B------:R-:W-:Y:S02]  /*3ab0*/  IMAD.MOV.U32 R224, RZ, RZ, 0x7f800000 ;  /* 0x7f800000ffe07424 */ /* 0x000fe400078e00ff */
[----:B------:R-:W-:Y:S01]  /*3ac0*/  IMAD.MOV.U32 R225, RZ, RZ, 0x7f800000 ;  /* 0x7f800000ffe17424 */ /* 0x000fe200078e00ff */
[----:B------:R-:W0:Y:S01]  /*3ad0*/  LDGDEPBAR ;  /* 0x00000000000079af */ /* 0x000e220000000000 */
[----:B------:R-:W2:Y:S01]  /*3ae0*/  LDC R228, c[0x0][0x394] ;  /* 0x0000e500ffe47b82 */ /* 0x000ea20000000800 */
[----:B------:R-:W-:Y:S01]  /*3af0*/  IMAD.MOV.U32 R197, RZ, RZ, 0x20 ;  /* 0x00000020ffc57424 */ /* 0x000fe200078e00ff */
[----:B------:R-:W-:Y:S01]  /*3b00*/  ULDC UR4, c[0x0][0x2d0] ;  /* 0x0000b40000047ab9 */ /* 0x000fe20000000800 */
[----:B------:R-:W-:Y:S01]  /*3b10*/  IMAD.MOV.U32 R196, RZ, RZ, 0x40 ;  /* 0x00000040ffc47424 */ /* 0x000fe200078e00ff */
[----:B------:R-:W-:Y:S01]  /*3b20*/  CS2R R142, SRZ ;  /* 0x00000000008e7805 */ /* 0x000fe2000001ff00 */
[----:B------:R-:W-:Y:S01]  /*3b30*/  IMAD.MOV.U32 R208, RZ, RZ, RZ ;  /* 0x000000ffffd07224 */ /* 0x000fe200078e00ff */
[----:B------:R-:W-:Y:S01]  /*3b40*/  CS2R R140, SRZ ;  /* 0x00000000008c7805 */ /* 0x000fe2000001ff00 */
[----:B------:R-:W-:Y:S01]  /*3b50*/  IMAD.MOV.U32 R211, RZ, RZ, R207 ;  /* 0x000000ffffd37224 */ /* 0x000fe200078e00cf */
[----:B------:R-:W4:Y:S01]  /*3b60*/  @P5 LDC.64 R4, c[0x0][0x3d0] ;  /* 0x0000f400ff045b82 */ /* 0x000f220000000a00 */
[----:B-1----:R-:W3:Y:S01]  /*3b70*/  LDG.E.64 R6, desc[UR14][R218.64+0x8] ;  /* 0x0000080eda067981 */ /* 0x002ee2000c1e1b00 */
        /* <DEDUP_REMOVED lines=22> */
[-C--:B----4-:R-:W-:Y:S01]  /*3ce0*/  @P5 IMAD R0, R40, R4.reuse, RZ ;  /* 0x0000000428005224 */ /* 0x090fe200078e02ff */
[----:B------:R-:W-:Y:S01]  /*3cf0*/  CS2R R62, SRZ ;  /* 0x00000000003e7805 */ /* 0x000fe2000001ff00 */
[C---:B------:R-:W-:Y:S01]  /*3d00*/  @P5 IMAD.WIDE.U32 R2, R43.reuse, R4, R240 ;  /* 0x000000042b025225 */ /* 0x040fe200078e00f0 */
[----:B------:R-:W4:Y:S01]  /*3d10*/  LDG.E.64 R218, desc[UR14][R218.64] ;  /* 0x0000000edada7981 */ /* 0x000f22000c1e1b00 */
[----:B------:R-:W-:Y:S02]  /*3d20*/  CS2R R60, SRZ ;  /* 0x00000000003c7805 */ /* 0x000fe4000001ff00 */
[----:B------:R-:W-:Y:S01]  /*3d30*/  CS2R R66, SRZ ;  /* 0x0000000000427805 */ /* 0x000fe2000001ff00 */
[----:B------:R-:W-:Y:S01]  /*3d40*/  @P5 IMAD R5, R43, R5, R0 ;  /* 0x000000052b055224 */ /* 0x000fe200078e0200 */
[----:B------:R-:W-:Y:S01]  /*3d50*/  @P5 LEA R4, P1, R2, UR6, 0x2 ;  /* 0x0000000602045c11 */ /* 0x000fe2000f8210ff */
[----:B------:R-:W-:Y:S01]  /*3d60*/  VIADD R0, R226, 0x8 ;  /* 0x00000008e2007836 */ /* 0x000fe20000000000 */
[----:B--2---:R-:W-:Y:S01]  /*3d70*/  SHF.R.S32.HI R9, RZ, 0x1f, R9 ;  /* 0x0000001fff097819 */ /* 0x004fe20000011409 */
[----:B------:R-:W-:Y:S01]  /*3d80*/  @P5 IMAD.IADD R5, R3, 0x1, R5 ;  /* 0x0000000103055824 */ /* 0x000fe200078e0205 */
[----:B------:R-:W-:Y:S01]  /*3d90*/  CS2R R64, SRZ ;  /* 0x0000000000407805 */ /* 0x000fe2000001ff00 */
[----:B---3--:R-:W-:Y:S01]  /*3da0*/  IMAD.SHL.U32 R210, R210, 0x2, RZ ;  /* 0x00000002d2d27824 */ /* 0x008fe200078e00ff */
[----:B------:R-:W-:-:S02]  /*3db0*/  CS2R R58, SRZ ;  /* 0x00000000003a7805 */ /* 0x000fc4000001ff00 */
[----:B------:R-:W-:Y:S02]  /*3dc0*/  CS2R R56, SRZ ;  /* 0x0000000000387805 */ /* 0x000fe4000001ff00 */
[----:B------:R-:W-:Y:S01]  /*3dd0*/  @P5 LEA.HI.X R5, R2, UR7, R5, 0x2, P1 ;  /* 0x0000000702055c11 */ /* 0x000fe200088f1405 */
[----:B------:R-:W-:Y:S01]  /*3de0*/  IMAD.WIDE R2, R226, 0x4, R220 ;  /* 0x00000004e2027825 */ /* 0x000fe200078e02dc */
[----:B------:R-:W-:Y:S02]  /*3df0*/  LEA.HI R9, R9, R10, RZ, 0x7 ;  /* 0x0000000a09097211 */ /* 0x000fe400078f38ff */
[----:B------:R-:W-:Y:S02]  /*3e00*/  CS2R R54, SRZ ;  /* 0x0000000000367805 */ /* 0x000fe4000001ff00 */
[----:B------:R-:W-:Y:S01]  /*3e10*/  CS2R R52, SRZ ;  /* 0x0000000000347805 */ /* 0x000fe2000001ff00 */
[----:B------:R1:W2:Y:S01]  /*3e20*/  @P5 LDG.E R8, desc[UR14][R4.64] ;  /* 0x0000000e04085981 */ /* 0x0002a2000c1e1900 */
[----:B------:R-:W-:-:S02]  /*3e30*/  ISETP.GE.AND P1, PT, R0, R14, PT ;  /* 0x0000000e0000720c */ /* 0x000fc40003f26270 */
[----:B------:R-:W-:Y:S02]  /*3e40*/  CS2R R46, SRZ ;  /* 0x00000000002e7805 */ /* 0x000fe4000001ff00 */
[----:B------:R-:W-:Y:S01]  /*3e50*/  LEA.HI R0, R27, R42, RZ, 0x4 ;  /* 0x0000002a1b007211 */ /* 0x000fe200078f20ff */
[----:B------:R-:W5:Y:S01]  /*3e60*/  @!P2 LDG.E R224, desc[UR14][R2.64] ;  /* 0x0000000e02e0a981 */ /* 0x000f62000c1e1900 */
[----:B------:R-:W-:Y:S02]  /*3e70*/  CS2R R44, SRZ ;  /* 0x00000000002c7805 */ /* 0x000fe4000001ff00 */
[----:B------:R-:W-:Y:S02]  /*3e80*/  CS2R R50, SRZ ;  /* 0x0000000000327805 */ /* 0x000fe4000001ff00 */
[----:B------:R-:W-:Y:S02]  /*3e90*/  LOP3.LUT R0, R0, 0xfffffff0, RZ, 0xc0, !PT ;  /* 0xfffffff000007812 */ /* 0x000fe400078ec0ff */
[----:B------:R-:W-:-:S02]  /*3ea0*/  CS2R R48, SRZ ;  /* 0x0000000000307805 */ /* 0x000fc4000001ff00 */
[----:B------:R-:W-:Y:S02]  /*3eb0*/  CS2R R38, SRZ ;  /* 0x0000000000267805 */ /* 0x000fe4000001ff00 */
[----:B------:R-:W-:Y:S02]  /*3ec0*/  CS2R R36, SRZ ;  /* 0x0000000000247805 */ /* 0x000fe4000001ff00 */
[----:B------:R-:W-:Y:S01]  /*3ed0*/  CS2R R30, SRZ ;  /* 0x00000000001e7805 */ /* 0x000fe2000001ff00 */
[----:B------:R-:W-:Y:S01]  /*3ee0*/  IMAD.IADD R0, R42, 0x1, -R0 ;  /* 0x000000012a007824 */ /* 0x000fe200078e0a00 */
[----:B------:R-:W-:Y:S01]  /*3ef0*/  CS2R R28, SRZ ;  /* 0x00000000001c7805 */ /* 0x000fe2000001ff00 */
[----:B------:R3:W5:Y:S01]  /*3f00*/  @!P1 LDG.E R225, desc[UR14][R2.64+0x20] ;  /* 0x0000200e02e19981 */ /* 0x000762000c1e1900 */
[----:B------:R-:W-:Y:S02]  /*3f10*/  CS2R R34, SRZ ;  /* 0x0000000000227805 */ /* 0x000fe4000001ff00 */
[----:B------:R-:W-:-:S02]  /*3f20*/  CS2R R32, SRZ ;  /* 0x0000000000207805 */ /* 0x000fc4000001ff00 */
[----:B------:R-:W-:Y:S02]  /*3f30*/  CS2R R24, SRZ ;  /* 0x0000000000187805 */ /* 0x000fe4000001ff00 */
[----:B------:R-:W-:Y:S01]  /*3f40*/  CS2R R22, SRZ ;  /* 0x0000000000167805 */ /* 0x000fe2000001ff00 */
[----:B------:R-:W-:Y:S01]  /*3f50*/  ULDC UR7, c[0x0][0x398] ;  /* 0x0000e60000077ab9 */ /* 0x000fe20000000800 */
[----:B------:R-:W-:Y:S01]  /*3f60*/  ULDC UR6, c[0x0][0x2dc] ;  /* 0x0000b70000067ab9 */ /* 0x000fe20000000800 */
[----:B------:R-:W-:Y:S01]  /*3f70*/  ULDC.U8 UR9, c[0x0][0x388] ;  /* 0x0000e20000097ab9 */ /* 0x000fe20000000000 */
[----:B------:R-:W-:Y:S01]  /*3f80*/  ULDC UR8, c[0x0][0x2ec] ;  /* 0x0000bb0000087ab9 */ /* 0x000fe20000000800 */
[----:B-1----:R-:W1:Y:S01]  /*3f90*/  @P5 LDC R5, c[0x0][0x2e8] ;  /* 0x0000ba00ff055b82 */ /* 0x002e620000000800 */
[----:B------:R-:W-:Y:S01]  /*3fa0*/  IMAD R4, R43, R41, R240 ;  /* 0x000000292b047224 */ /* 0x000fe200078e02f0 */
[----:B------:R-:W-:Y:S02]  /*3fb0*/  SHF.R.S32.HI R9, RZ, 0x7, R9 ;  /* 0x00000007ff097819 */ /* 0x000fe40000011409 */
[----:B---3--:R-:W-:-:S04]  /*3fc0*/  SHF.R.S32.HI R2, RZ, 0x1f, R0 ;  /* 0x0000001fff027819 */ /* 0x008fc80000011400 */
[----:B------:R-:W-:Y:S02]  /*3fd0*/  LEA.HI R2, R2, R0, RZ, 0x3 ;  /* 0x0000000002027211 */ /* 0x000fe400078f18ff */
[----:B------:R-:W-:Y:S02]  /*3fe0*/  IADD3 R3, -R213, 0x40, R20 ;  /* 0x00000040d5037810 */ /* 0x000fe40007ffe114 */
[----:B------:R-:W-:Y:S01]  /*3ff0*/  LOP3.LUT R2, R2, 0xfffffff8, RZ, 0xc0, !PT ;  /* 0xfffffff802027812 */ /* 0x000fe200078ec0ff */
[----:B------:R-:W-:Y:S02]  /*4000*/  IMAD.SHL.U32 R4, R4, 0x20, RZ ;  /* 0x0000002004047824 */ /* 0x000fe400078e00ff */
[----:B------:R-:W-:Y:S02]  /*4010*/  IMAD.IADD R250, R3, 0x1, -R250 ;  /* 0x0000000103fa7824 */ /* 0x000fe400078e0afa */
[----:B------:R-:W-:Y:S01]  /*4020*/  IMAD.IADD R0, R0, 0x1, -R2 ;  /* 0x0000000100007824 */ /* 0x000fe200078e0a02 */
[----:B------:R-:W-:Y:S01]  /*4030*/  SHF.R.S32.HI R3, RZ, 0x1f, R15 ;  /* 0x0000001fff037819 */ /* 0x000fe2000001140f */
[----:B------:R-:W-:Y:S01]  /*4040*/  IMAD.SHL.U32 R2, R9, 0x20, RZ ;  /* 0x0000002009027824 */ /* 0x000fe200078e00ff */
[----:B-1----:R-:W2:Y:S04]  /*4050*/  @P5 MUFU.RCP R5, R5 ;  /* 0x0000000500055308 */ /* 0x002ea80000001000 */
[----:B------:R-:W-:Y:S01]  /*4060*/  LOP3.LUT R210, R2, 0x6, R210, 0xf8, !PT ;  /* 0x0000000602d27812 */ /* 0x000fe200078ef8d2 */
[----:B------:R-:W-:-:S04]  /*4070*/  VIADD R2, R202, 0x3000 ;  /* 0x00003000ca027836 */ /* 0x000fc80000000000 */
[----:B------:R-:W-:Y:S01]  /*4080*/  IMAD R210, R242, 0x40, R210 ;  /* 0x00000040f2d27824 */ /* 0x000fe200078e02d2 */
[----:B------:R-:W-:-:S04]  /*4090*/  SEL R2, R2, R202, !P0 ;  /* 0x000000ca02027207 */ /* 0x000fc80004000000 */
[----:B------:R-:W-:Y:S02]  /*40a0*/  LEA R195, R2, UR5, 0x1 ;  /* 0x0000000502c37c11 */ /* 0x000fe4000f8e08ff */
[----:B------:R-:W-:Y:S02]  /*40b0*/  IADD3 R2, -R227, R226, -R210 ;  /* 0x000000e2e3027210 */ /* 0x000fe40007ffe9d2 */
[----:B------:R-:W-:Y:S02]  /*40c0*/  CS2R R42, SRZ ;  /* 0x00000000002a7805 */ /* 0x000fe4000001ff00 */
[----:B------:R-:W-:Y:S02]  /*40d0*/  CS2R R40, SRZ ;  /* 0x0000000000287805 */ /* 0x000fe4000001ff00 */
[----:B------:R-:W-:Y:S02]  /*40e0*/  CS2R R26, SRZ ;  /* 0x00000000001a7805 */ /* 0x000fe4000001ff00 */
[----:B------:R-:W-:Y:S01]  /*40f0*/  CS2R R20, SRZ ;  /* 0x0000000000147805 */ /* 0x000fe2000001ff00 */
[----:B------:R-:W-:Y:S01]  /*4100*/  IMAD.IADD R247, R2, 0x1, R213 ;  /* 0x0000000102f77824 */ /* 0x000fe200078e02d5 */
[----:B------:R-:W-:-:S02]  /*4110*/  IADD3 R15, P4, P3, R4, R6, R15 ;  /* 0x00000006040f7210 */ /* 0x000fc40007b9e00f */
[----:B------:R-:W-:Y:S02]  /*4120*/  SHF.R.S32.HI R4, RZ, 0x1f, R4 ;  /* 0x0000001fff047819 */ /* 0x000fe40000011404 */
[----:B------:R-:W-:Y:S01]  /*4130*/  R2P PR, R0, 0x6 ;  /* 0x0000000600007804 */ /* 0x000fe20000000000 */
[----:B------:R-:W-:Y:S01]  /*4140*/  VIADD R0, R203, 0x3000 ;  /* 0x00003000cb007836 */ /* 0x000fe20000000000 */
[----:B------:R-:W-:Y:S01]  /*4150*/  IADD3.X R249, R4, R7, R3, P4, P3 ;  /* 0x0000000704f97210 */ /* 0x000fe200027e6403 */
[----:B------:R-:W-:Y:S02]  /*4160*/  IMAD R3, R242, 0x2, R9 ;  /* 0x00000002f2037824 */ /* 0x000fe400078e0209 */
[----:B------:R-:W-:Y:S02]  /*4170*/  SEL R197, R197, 0xffffffe0, !P1 ;  /* 0xffffffe0c5c57807 */ /* 0x000fe40004800000 */
[----:B------:R-:W-:Y:S01]  /*4180*/  SEL R0, R0, R203, !P0 ;  /* 0x000000cb00007207 */ /* 0x000fe20004000000 */
[----:B------:R-:W-:Y:S01]  /*4190*/  IMAD.WIDE.U32 R244, R15, -0x2daee0ad, RZ ;  /* 0xd2511f530ff47825 */ /* 0x000fe200078e00ff */
[----:B------:R-:W-:-:S02]  /*41a0*/  SEL R196, R196, 0xffffffc0, !P2 ;  /* 0xffffffc0c4c47807 */ /* 0x000fc40005000000 */
[----:B------:R-:W-:Y:S01]  /*41b0*/  LEA R188, R0, UR5, 0x1 ;  /* 0x0000000500bc7c11 */ /* 0x000fe2000f8e08ff */
[C---:B------:R-:W-:Y:S02]  /*41c0*/  IMAD.IADD R199, R198.reuse, 0x1, R197 ;  /* 0x00000001c6c77824 */ /* 0x040fe400078e02c5 */
[----:B------:R-:W-:Y:S02]  /*41d0*/  IMAD.IADD R200, R198, 0x1, R196 ;  /* 0x00000001c6c87824 */ /* 0x000fe400078e02c4 */
[----:B------:R-:W-:Y:S01]  /*41e0*/  IMAD.IADD R201, R196, 0x1, R199 ;  /* 0x00000001c4c97824 */ /* 0x000fe200078e02c7 */
[----:B----4-:R-:W-:-:S04]  /*41f0*/  LOP3.LUT R0, R219, R3, RZ, 0x3c, !PT ;  /* 0x00000003db007212 */ /* 0x010fc800078e3cff */
[----:B------:R-:W-:Y:S01]  /*4200*/  LOP3.LUT R248, R0, R245, RZ, 0x3c, !PT ;  /* 0x000000f500f87212 */ /* 0x000fe200078e3cff */
[----:B--2---:R-:W-:-:S07]  /*4210*/  @P5 FMUL.FTZ R208, R8, R5 ;  /* 0x0000000508d05220 */ /* 0x004fce0000410000 */
.L_x_1497:
[----:B------:R-:W0:Y:S01]  /*4220*/  LDGDEPBAR ;  /* 0x00000000000079af */ /* 0x000e220000000000 */
[C---:B------:R-:W-:Y:S01]  /*4230*/  IMAD.IADD R0, R195.reuse, 0x1, R197 ;  /* 0x00000001c3007824 */ /* 0x040fe200078e02c5 */
[----:B------:R-:W1:Y:S01]  /*4240*/  LDC R151, c[0x0][0x394] ;  /* 0x0000e500ff977b82 */ /* 0x000e620000000800 */
[--C-:B------:R-:W-:Y:S02]  /*4250*/  IMAD.IADD R2, R195, 0x1, R196.reuse ;  /* 0x00000001c3027824 */ /* 0x100fe400078e02c4 */
[----:B------:R-:W-:Y:S01]  /*4260*/  IMAD.IADD R3, R0, 0x1, R196 ;  /* 0x0000000100037824 */ /* 0x000fe200078e02c4 */
[----:B------:R-:W-:Y:S04]  /*4270*/  DEPBAR.LE SB0, 0x0 ;  /* 0x000080000000791a */ /* 0x000fe80000000000 */
[----:B------:R-:W-:Y:S06]  /*4280*/  BAR.SYNC.DEFER_BLOCKING 0x0 ;  /* 0x0000000000007b1d */ /* 0x000fec0000010000 */
[----:B------:R-:W-:Y:S04]  /*4290*/  LDSM.16.M88.4 R16, [R195] ;  /* 0x00000000c310783b */ /* 0x000fe80000000200 */
[----:B------:R-:W2:Y:S04]  /*42a0*/  LDSM.16.M88.4 R8, [R189+0x12000] ;  /* 0x01200000bd08783b */ /* 0x000ea80000000200 */
[----:B------:R-:W3:Y:S04]  /*42b0*/  LDSM.16.M88.4 R68, [R189+0x12800] ;  /* 0x01280000bd44783b */ /* 0x000ee80000000200 */
[----:B------:R-:W-:Y:S04]  /*42c0*/  LDSM.16.M88.4 R72, [R0] ;  /* 0x000000000048783b */ /* 0x000fe80000000200 */
[----:B------:R-:W4:Y:S04]  /*42d0*/  LDSM.16.M88.4 R76, [R190+0x12000] ;  /* 0x01200000be4c783b */ /* 0x000f280000000200 */
[----:B------:R-:W1:Y:S04]  /*42e0*/  LDSM.16.M88.4 R80, [R190+0x12800] ;  /* 0x01280000be50783b */ /* 0x000e680000000200 */
[----:B------:R-:W-:Y:S04]  /*42f0*/  LDSM.16.M88.4 R84, [R2] ;  /* 0x000000000254783b */ /* 0x000fe80000000200 */
[----:B------:R-:W1:Y:S04]  /*4300*/  LDSM.16.M88.4 R88, [R192+0x12000] ;  /* 0x01200000c058783b */ /* 0x000e680000000200 */
[----:B------:R-:W1:Y:S04]  /*4310*/  LDSM.16.M88.4 R92, [R192+0x12800] ;  /* 0x01280000c05c783b */ /* 0x000e680000000200 */
[----:B------:R-:W-:Y:S01]  /*4320*/  LDSM.16.M88.4 R96, [R191+0x12800] ;  /* 0x01280000bf60783b */ /* 0x000fe20000000200 */
[C---:B--2---:R-:W-:Y:S06]  /*4330*/  HMMA.16816.F32 R4, R16.reuse, R8, RZ ;  /* 0x000000081004723c */ /* 0x044fec00000018ff */
[C---:B------:R-:W-:Y:S06]  /*4340*/  HMMA.16816.F32 R8, R16.reuse, R10, RZ ;  /* 0x0000000a1008723c */ /* 0x040fec00000018ff */
[C---:B---3--:R-:W-:Y:S06]  /*4350*/  HMMA.16816.F32 R12, R16.reuse, R68, RZ ;  /* 0x00000044100c723c */ /* 0x048fec00000018ff */
[----:B------:R-:W-:Y:S01]  /*4360*/  HMMA.16816.F32 R16, R16, R70, RZ ;  /* 0x000000461010723c */ /* 0x000fe200000018ff */
[----:B------:R-:W-:Y:S04]  /*4370*/  IMAD.MOV.U32 R68, RZ, RZ, R235 ;  /* 0x000000ffff447224 */ /* 0x000fe800078e00eb */
[----:B------:R-:W-:Y:S01]  /*4380*/  IMAD.MOV.U32 R69, RZ, RZ, R234 ;  /* 0x000000ffff457224 */ /* 0x000fe200078e00ea */
[C---:B----4-:R-:W-:Y:S05]  /*4390*/  HMMA.16816.F32 R4, R72.reuse, R76, R4 ;  /* 0x0000004c4804723c */ /* 0x050fea0000001804 */
[C---:B------:R-:W-:Y:S01]  /*43a0*/  LEA R148, P0, R226.reuse, R68, 0x2 ;  /* 0x00000044e2947211 */ /* 0x040fe200078010ff */
[C---:B------:R-:W-:Y:S01]  /*43b0*/  HMMA.16816.F32 R8, R72.reuse, R78, R8 ;  /* 0x0000004e4808723c */ /* 0x040fe20000001808 */
[----:B------:R-:W-:Y:S04]  /*43c0*/  LDSM.16.M88.4 R76, [R191+0x12000] ;  /* 0x01200000bf4c783b */ /* 0x000fe80000000200 */
[----:B------:R-:W-:Y:S01]  /*43d0*/  LEA.HI.X.SX32 R149, R226, R69, 0x2, P0 ;  /* 0x00000045e2957211 */ /* 0x000fe200000f16ff */
[C---:B-1----:R-:W-:Y:S01]  /*43e0*/  HMMA.16816.F32 R12, R72.reuse, R80, R12 ;  /* 0x00000050480c723c */ /* 0x042fe2000000180c */
[----:B------:R-:W1:Y:S04]  /*43f0*/  LDSM.16.M88.4 R68, [R3] ;  /* 0x000000000344783b */ /* 0x000e680000000200 */
[----:B-----5:R2:W5:Y:S01]  /*4400*/  LDG.E R150, desc[UR14][R148.64] ;  /* 0x0000000e94967981 */ /* 0x020562000c1e1900 */
[----:B------:R-:W-:Y:S03]  /*4410*/  HMMA.16816.F32 R16, R72, R82, R16 ;  /* 0x000000524810723c */ /* 0x000fe60000001810 */
[----:B------:R-:W-:Y:S03]  /*4420*/  LDSM.16.M88.4 R72, [R195+0x2000] ;  /* 0x00200000c348783b */ /* 0x000fe60000000200 */
[C---:B------:R-:W-:Y:S01]  /*4430*/  HMMA.16816.F32 R4, R84.reuse, R88, R4 ;  /* 0x000000585404723c */ /* 0x040fe20000001804 */
[----:B------:R-:W3:Y:S05]  /*4440*/  LDSM.16.M88.4 R80, [R189+0x14000] ;  /* 0x01400000bd50783b */ /* 0x000eea0000000200 */
[C---:B------:R-:W-:Y:S01]  /*4450*/  HMMA.16816.F32 R8, R84.reuse, R90, R8 ;  /* 0x0000005a5408723c */ /* 0x040fe20000001808 */
[----:B------:R-:W4:Y:S05]  /*4460*/  LDSM.16.M88.4 R88, [R189+0x14800] ;  /* 0x01480000bd58783b */ /* 0x000f2a0000000200 */
[C---:B------:R-:W-:Y:S06]  /*4470*/  HMMA.16816.F32 R12, R84.reuse, R92, R12 ;  /* 0x0000005c540c723c */ /* 0x040fec000000180c */
[----:B------:R-:W-:Y:S01]  /*4480*/  HMMA.16816.F32 R16, R84, R94, R16 ;  /* 0x0000005e5410723c */ /* 0x000fe20000001810 */
[----:B------:R2:W5:Y:S04]  /*4490*/  LDG.E R148, desc[UR14][R148.64+0x20] ;  /* 0x0000200e94947981 */ /* 0x000568000c1e1900 */
        /* <DEDUP_REMOVED lines=8> */
[----:B------:R-:W-:Y:S01]  /*4520*/  LDSM.16.M88.4 R96, [R192+0x14800] ;  /* 0x01480000c060783b */ /* 0x000fe20000000200 */
[C---:B---3--:R-:W-:Y:S06]  /*4530*/  HMMA.16816.F32 R4, R72.reuse, R80, R4 ;  /* 0x000000504804723c */ /* 0x048fec0000001804 */
[C---:B------:R-:W-:Y:S01]  /*4540*/  HMMA.16816.F32 R8, R72.reuse, R82, R8 ;  /* 0x000000524808723c */ /* 0x040fe20000001808 */
[----:B------:R-:W3:Y:S05]  /*4550*/  LDSM.16.M88.4 R80, [R192+0x14000] ;  /* 0x01400000c050783b */ /* 0x000eea0000000200 */
[C---:B----4-:R-:W-:Y:S06]  /*4560*/  HMMA.16816.F32 R12, R72.reuse, R88, R12 ;  /* 0x00000058480c723c */ /* 0x050fec000000180c */
        /* <DEDUP_REMOVED lines=29> */
[----:B------:R4:W-:Y:S04]  /*4740*/  LDSM.16.M88.4 R76, [R3+0x4000] ;  /* 0x00400000034c783b */ /* 0x0009e80000000200 */
[----:B------:R-:W-:Y:S01]  /*4750*/  LDSM.16.M88.4 R92, [R191+0x16800] ;  /* 0x01680000bf5c783b */ /* 0x000fe20000000200 */
[C---:B-1----:R-:W-:Y:S06]  /*4760*/  HMMA.16816.F32 R4, R68.reuse, R84, R4 ;  /* 0x000000544404723c */ /* 0x042fec0000001804 */
[C---:B------:R-:W-:Y:S01]  /*4770*/  HMMA.16816.F32 R8, R68.reuse, R86, R8 ;  /* 0x000000564408723c */ /* 0x040fe20000001808 */
[----:B------:R-:W1:Y:S05]  /*4780*/  LDSM.16.M88.4 R84, [R191+0x16000] ;  /* 0x01600000bf54783b */ /* 0x000e6a0000000200 */
[C---:B------:R-:W-:Y:S06]  /*4790*/  HMMA.16816.F32 R12, R68.reuse, R96, R12 ;  /* 0x00000060440c723c */ /* 0x040fec000000180c */
[----:B------:R-:W-:Y:S05]  /*47a0*/  HMMA.16816.F32 R16, R68, R98, R16 ;  /* 0x000000624410723c */ /* 0x000fea0000001810 */
[----:B----4-:R-:W-:Y:S01]  /*47b0*/  IMAD.SHL.U32 R3, R212, 0x40, RZ ;  /* 0x00000040d4037824 */ /* 0x010fe200078e00ff */
[C---:B---3--:R-:W-:Y:S05]  /*47c0*/  HMMA.16816.F32 R4, R72.reuse, R80, R4 ;  /* 0x000000504804723c */ /* 0x048fea0000001804 */
[----:B------:R-:W-:Y:S01]  /*47d0*/  IMAD.IADD R0, R247, 0x1, R3 ;  /* 0x00000001f7007824 */ /* 0x000fe200078e0203 */
[C---:B------:R-:W-:Y:S05]  /*47e0*/  HMMA.16816.F32 R8, R72.reuse, R82, R8 ;  /* 0x000000524808723c */ /* 0x040fea0000001808 */
[C---:B------:R-:W-:Y:S01]  /*47f0*/  IADD3 R71, R0.reuse, -0x1, RZ ;  /* 0xffffffff00477810 */ /* 0x040fe20007ffe0ff */
[C---:B------:R-:W-:Y:S03]  /*4800*/  HMMA.16816.F32 R12, R72.reuse, R88, R12 ;  /* 0x00000058480c723c */ /* 0x040fe6000000180c */
[----:B------:R-:W-:Y:S02]  /*4810*/  ISETP.GE.AND P6, PT, R71, RZ, PT ;  /* 0x000000ff4700720c */ /* 0x000fe40003fc6270 */
[----:B------:R-:W-:Y:S01]  /*4820*/  IABS R80, R0 ;  /* 0x0000000000507213 */ /* 0x000fe20000000000 */
[----:B------:R-:W-:Y:S05]  /*4830*/  HMMA.16816.F32 R16, R72, R90, R16 ;  /* 0x0000005a4810723c */ /* 0x000fea0000001810 */
[----:B------:R-:W-:Y:S01]  /*4840*/  VIADD R2, R0, 0x7 ;  /* 0x0000000700027836 */ /* 0x000fe20000000000 */
[C---:B-1----:R-:W-:Y:S05]  /*4850*/  HMMA.16816.F32 R4, R76.reuse, R84, R4 ;  /* 0x000000544c04723c */ /* 0x042fea0000001804 */
[----:B------:R-:W-:Y:S01]  /*4860*/  ISETP.GE.AND P0, PT, R2, RZ, PT ;  /* 0x000000ff0200720c */ /* 0x000fe20003f06270 */
[C---:B------:R-:W-:Y:S01]  /*4870*/  VIADD R68, R0.reuse, 0x8 ;  /* 0x0000000800447836 */ /* 0x040fe20000000000 */
[----:B------:R-:W-:Y:S01]  /*4880*/  IADD3 R73, R0, -0x18, RZ ;  /* 0xffffffe800497810 */ /* 0x000fe20007ffe0ff */
[C---:B------:R-:W-:Y:S03]  /*4890*/  HMMA.16816.F32 R8, R76.reuse, R86, R8 ;  /* 0x000000564c08723c */ /* 0x040fe60000001808 */
[----:B------:R-:W-:Y:S01]  /*48a0*/  ISETP.GE.AND P1, PT, R68, RZ, PT ;  /* 0x000000ff4400720c */ /* 0x000fe20003f26270 */
[C---:B------:R-:W-:Y:S01]  /*48b0*/  VIADD R72, R0.reuse, 0xffffffe7 ;  /* 0xffffffe700487836 */ /* 0x040fe20000000000 */
[C---:B------:R-:W-:Y:S01]  /*48c0*/  @!P6 IADD3 R71, -R0.reuse, 0x1, RZ ;  /* 0x000000010047e810 */ /* 0x040fe20007ffe1ff */
[C---:B------:R-:W-:Y:S05]  /*48d0*/  HMMA.16816.F32 R12, R76.reuse, R92, R12 ;  /* 0x0000005c4c0c723c */ /* 0x040fea000000180c */
[C---:B------:R-:W-:Y:S01]  /*48e0*/  @!P0 IADD3 R2, -R0.reuse, -0x7, RZ ;  /* 0xfffffff900028810 */ /* 0x040fe20007ffe1ff */
[----:B------:R-:W-:Y:S01]  /*48f0*/  VIADD R70, R0, 0xfffffff8 ;  /* 0xfffffff800467836 */ /* 0x000fe20000000000 */
[----:B------:R-:W-:Y:S01]  /*4900*/  ISETP.GE.AND P0, PT, R72, RZ, PT ;  /* 0x000000ff4800720c */ /* 0x000fe20003f06270 */
[C---:B------:R-:W-:Y:S01]  /*4910*/  VIADD R69, R0.reuse, 0xfffffff7 ;  /* 0xfffffff700457836 */ /* 0x040fe20000000000 */
[----:B------:R-:W-:Y:S03]  /*4920*/  HMMA.16816.F32 R16, R76, R94, R16 ;  /* 0x0000005e4c10723c */ /* 0x000fe60000001810 */
[C---:B------:R-:W-:Y:S01]  /*4930*/  @!P1 IADD3 R68, -R0.reuse, -0x8, RZ ;  /* 0xfffffff800449810 */ /* 0x040fe20007ffe1ff */
[----:B------:R-:W-:Y:S01]  /*4940*/  VIADD R75, R0, 0xfffffff0 ;  /* 0xfffffff0004b7836 */ /* 0x000fe20000000000 */
[----:B------:R-:W-:Y:S01]  /*4950*/  ISETP.GE.AND P5, PT, R70, RZ, PT ;  /* 0x000000ff4600720c */ /* 0x000fe20003fa6270 */
[----:B------:R-:W-:Y:S01]  /*4960*/  VIADD R74, R0, 0xffffffef ;  /* 0xffffffef004a7836 */ /* 0x000fe20000000000 */
[----:B------:R-:W-:Y:S01]  /*4970*/  ISETP.GE.AND P4, PT, R69, RZ, PT ;  /* 0x000000ff4500720c */ /* 0x000fe20003f86270 */
[----:B------:R-:W-:Y:S01]  /*4980*/  IMAD.MOV.U32 R76, RZ, RZ, R80 ;  /* 0x000000ffff4c7224 */ /* 0x000fe200078e0050 */
[----:B------:R-:W-:Y:S02]  /*4990*/  ISETP.GE.AND P3, PT, R75, RZ, PT ;  /* 0x000000ff4b00720c */ /* 0x000fe40003f66270 */
[----:B------:R-:W-:Y:S02]  /*49a0*/  ISETP.GE.AND P2, PT, R74, RZ, PT ;  /* 0x000000ff4a00720c */ /* 0x000fe40003f46270 */
[----:B------:R-:W-:Y:S02]  /*49b0*/  ISETP.GE.AND P1, PT, R73, RZ, PT ;  /* 0x000000ff4900720c */ /* 0x000fe40003f26270 */
[C---:B------:R-:W-:Y:S02]  /*49c0*/  @!P0 IADD3 R72, -R0.reuse, 0x19, RZ ;  /* 0x0000001900488810 */ /* 0x040fe40007ffe1ff */
[----:B------:R-:W-:Y:S02]  /*49d0*/  ISETP.GE.AND P0, PT, R3, R250, PT ;  /* 0x000000fa0300720c */ /* 0x000fe40003f06270 */
[C---:B------:R-:W-:Y:S02]  /*49e0*/  @!P5 IADD3 R70, -R0.reuse, 0x8, RZ ;  /* 0x000000080046d810 */ /* 0x040fe40007ffe1ff */
[C---:B------:R-:W-:Y:S02]  /*49f0*/  @!P4 IADD3 R69, -R0.reuse, 0x9, RZ ;  /* 0x000000090045c810 */ /* 0x040fe40007ffe1ff */
[C---:B------:R-:W-:Y:S02]  /*4a00*/  @!P3 IADD3 R75, -R0.reuse, 0x10, RZ ;  /* 0x00000010004bb810 */ /* 0x040fe40007ffe1ff */
[C---:B------:R-:W-:Y:S02]  /*4a10*/  @!P2 IADD3 R74, -R0.reuse, 0x11, RZ ;  /* 0x00000011004aa810 */ /* 0x040fe40007ffe1ff */
[----:B------:R-:W-:Y:S02]  /*4a20*/  @!P1 IADD3 R73, -R0, 0x18, RZ ;  /* 0x0000001800499810 */ /* 0x000fe40007ffe1ff */
[----:B------:R-:W-:Y:S02]  /*4a30*/  I2FP.F32.S32 R68, R68 ;  /* 0x0000004400447245 */ /* 0x000fe40000201400 */
[----:B------:R-:W-:Y:S02]  /*4a40*/  I2FP.F32.S32 R2, R2 ;  /* 0x0000000200027245 */ /* 0x000fe40000201400 */
[----:B------:R-:W-:Y:S01]  /*4a50*/  I2FP.F32.S32 R71, R71 ;  /* 0x0000004700477245 */ /* 0x000fe20000201400 */
[----:B------:R-:W-:Y:S01]  /*4a60*/  FFMA.FTZ R6, R68, -R208, R6 ;  /* 0x800000d044067223 */ /* 0x000fe20000010006 */
[----:B------:R-:W-:Y:S01]  /*4a70*/  I2FP.F32.S32 R0, R76 ;  /* 0x0000004c00007245 */ /* 0x000fe20000201400 */
[----:B------:R-:W-:Y:S01]  /*4a80*/  FFMA.FTZ R7, R2, -R208, R7 ;  /* 0x800000d002077223 */ /* 0x000fe20000010007 */
[----:B------:R-:W-:Y:S01]  /*4a90*/  I2FP.F32.S32 R70, R70 ;  /* 0x0000004600467245 */ /* 0x000fe20000201400 */
[CC--:B------:R-:W-:Y:S01]  /*4aa0*/  FFMA.FTZ R5, R71.reuse, -R208.reuse, R5 ;  /* 0x800000d047057223 */ /* 0x0c0fe20000010005 */
[----:B------:R-:W-:Y:S01]  /*4ab0*/  I2FP.F32.S32 R69, R69 ;  /* 0x0000004500457245 */ /* 0x000fe20000201400 */
[CC--:B------:R-:W-:Y:S01]  /*4ac0*/  FFMA.FTZ R4, R0.reuse, -R208.reuse, R4 ;  /* 0x800000d000047223 */ /* 0x0c0fe20000010004 */
[----:B------:R-:W-:Y:S01]  /*4ad0*/  I2FP.F32.S32 R75, R75 ;  /* 0x0000004b004b7245 */ /* 0x000fe20000201400 */
[----:B------:R-:W-:Y:S01]  /*4ae0*/  FFMA.FTZ R11, R71, -R208, R11 ;  /* 0x800000d0470b7223 */ /* 0x000fe2000001000b */
[----:B------:R-:W-:Y:S01]  /*4af0*/  I2FP.F32.S32 R74, R74 ;  /* 0x0000004a004a7245 */ /* 0x000fe20000201400 */
[-C--:B------:R-:W-:Y:S01]  /*4b00*/  FFMA.FTZ R10, R0, -R208.reuse, R10 ;  /* 0x800000d0000a7223 */ /* 0x080fe2000001000a */
[----:B------:R-:W-:Y:S01]  /*4b10*/  I2FP.F32.S32 R73, R73 ;  /* 0x0000004900497245 */ /* 0x000fe20000201400 */
[C---:B------:R-:W-:Y:S01]  /*4b20*/  FFMA.FTZ R8, R70.reuse, -R208, R8 ;  /* 0x800000d046087223 */ /* 0x040fe20000010008 */
[----:B------:R-:W-:Y:S01]  /*4b30*/  I2FP.F32.S32 R72, R72 ;  /* 0x0000004800487245 */ /* 0x000fe20000201400 */
[CC--:B------:R-:W-:Y:S01]  /*4b40*/  FFMA.FTZ R9, R69.reuse, -R208.reuse, R9 ;  /* 0x800000d045097223 */ /* 0x0c0fe20000010009 */
[-C--:B------:R-:W-:Y:S01]  /*4b50*/  FFMA.FTZ R14, R70, -R208.reuse, R14 ;  /* 0x800000d0460e7223 */ /* 0x080fe2000001000e */
[-C--:B------:R-:W-:Y:S01]  /*4b60*/  FFMA.FTZ R15, R69, -R208.reuse, R15 ;  /* 0x800000d0450f7223 */ /* 0x080fe2000001000f */
[CC--:B------:R-:W-:Y:S01]  /*4b70*/  FFMA.FTZ R12, R75.reuse, -R208.reuse, R12 ;  /* 0x800000d04b0c7223 */ /* 0x0c0fe2000001000c */
[CC--:B------:R-:W-:Y:S01]  /*4b80*/  FFMA.FTZ R13, R74.reuse, -R208.reuse, R13 ;  /* 0x800000d04a0d7223 */ /* 0x0c0fe2000001000d */
[-C--:B------:R-:W-:Y:S01]  /*4b90*/  FFMA.FTZ R18, R75, -R208.reuse, R18 ;  /* 0x800000d04b127223 */ /* 0x080fe20000010012 */
[-C--:B------:R-:W-:Y:S01]  /*4ba0*/  FFMA.FTZ R19, R74, -R208.reuse, R19 ;  /* 0x800000d04a137223 */ /* 0x080fe20000010013 */
[-C--:B------:R-:W-:Y:S01]  /*4bb0*/  FFMA.FTZ R16, R73, -R208.reuse, R16 ;  /* 0x800000d049107223 */ /* 0x080fe20000010010 */
[----:B------:R-:W-:Y:S02]  /*4bc0*/  IMAD.MOV.U32 R68, RZ, RZ, R151 ;  /* 0x000000ffff447224 */ /* 0x000fe400078e0097 */
[----:B------:R-:W-:Y:S01]  /*4bd0*/  FFMA.FTZ R17, R72, -R208, R17 ;  /* 0x800000d048117223 */ /* 0x000fe20000010011 */
[----:B--2---:R-:W-:Y:S06]  /*4be0*/  @!P0 BRA `(.L_x_1493) ;  /* 0x0000000000248947 */ /* 0x004fec0003800000 */
[----:B------:R-:W-:Y:S01]  /*4bf0*/  IADD3 R69, R3, 0x40, RZ ;  /* 0x0000004003457810 */ /* 0x000fe20007ffe0ff */
[----:B------:R-:W-:Y:S04]  /*4c00*/  IMAD.SHL.U32 R0, R242, 0x40, RZ ;  /* 0x00000040f2007824 */ /* 0x000fe800078e00ff */
[C---:B------:R-:W-:Y:S02]  /*4c10*/  IMAD.IADD R2, R0.reuse, 0x1, R227 ;  /* 0x0000000100027824 */ /* 0x040fe400078e02e3 */
[----:B------:R-:W-:Y:S03]  /*4c20*/  VIADD R68, R0, 0x40 ;  /* 0x0000004000447836 */ /* 0x000fe60000000000 */
[----:B------:R-:W-:Y:S02]  /*4c30*/  IADD3 R0, R228, R2, -R213 ;  /* 0x00000002e4007210 */ /* 0x000fe40007ffe8d5 */
[----:B------:R-:W-:Y:S02]  /*4c40*/  ISETP.LT.AND P0, PT, R68, R213, PT ;  /* 0x000000d54400720c */ /* 0x000fe40003f01270 */
[----:B------:R-:W-:Y:S02]  /*4c50*/  ISETP.GE.AND P1, PT, R69, R0, PT ;  /* 0x000000004500720c */ /* 0x000fe40003f26270 */
[----:B------:R-:W-:Y:S11]  /*4c60*/  MOV R68, R228 ;  /* 0x000000e400447202 */ /* 0x000ff60000000f00 */
[----:B------:R-:W-:Y:S05]  /*4c70*/  @!P1 BRA P0, `(.L_x_1494) ;  /* 0x0000000400089947 */ /* 0x000fea0000000000 */
.L_x_1493:
[----:B------:R-:W-:Y:S01]  /*4c80*/  IADD3 R70, R213, 0x1, -R227 ;  /* 0x00000001d5467810 */ /* 0x000fe20007ffe8e3 */
[----:B------:R-:W-:Y:S01]  /*4c90*/  IMAD.IADD R3, R226, 0x1, R3 ;  /* 0x00000001e2037824 */ /* 0x000fe200078e0203 */
[----:B------:R-:W-:Y:S01]  /*4ca0*/  IADD3 R69, -R68, R213, -R227 ;  /* 0x000000d544457210 */ /* 0x000fe20007ffe9e3 */
        /* <DEDUP_REMOVED lines=8> */
[C---:B------:R-:W-:Y:S01]  /*4d30*/  VIADD R72, R210.reuse, 0x10 ;  /* 0x00000010d2487836 */ /* 0x040fe20000000000 */
[----:B------:R-:W-:Y:S01]  /*4d40*/  ISETP.GE.AND P6, PT, R75, R0, PT ;  /* 0x000000004b00720c */ /* 0x000fe20003fc6270 */
[----:B------:R-:W-:Y:S01]  /*4d50*/  VIADD R71, R210, 0x11 ;  /* 0x00000011d2477836 */ /* 0x000fe20000000000 */
[----:B------:R-:W-:Y:S01]  /*4d60*/  IADD3 R76, R2, UR7, R70 ;  /* 0x00000007024c7c10 */ /* 0x000fe2000fffe046 */
[C---:B------:R-:W-:Y:S01]  /*4d70*/  VIADD R70, R210.reuse, 0x18 ;  /* 0x00000018d2467836 */ /* 0x040fe20000000000 */
        /* <DEDUP_REMOVED lines=50> */
.L_x_1494:
[C---:B------:R-:W-:Y:S01]  /*50a0*/  FMUL.FTZ R2, R224.reuse, 1.4426950216293334961 ;  /* 0x3fb8aa3be0027820 */ /* 0x040fe20000410000 */
[----:B------:R-:W-:Y:S01]  /*50b0*/  FSETP.NEU.FTZ.AND P0, PT, R224, -INF , PT ;  /* 0xff800000e000780b */ /* 0x000fe20003f1d000 */
[----:B------:R-:W-:Y:S02]  /*50c0*/  IMAD R68, R212, 0x4, R251 ;  /* 0x00000004d4447824 */ /* 0x000fe400078e02fb */
[C---:B------:R-:W-:Y:S01]  /*50d0*/  FMUL.FTZ R0, R225.reuse, 1.4426950216293334961 ;  /* 0x3fb8aa3be1007820 */ /* 0x040fe20000410000 */
[----:B------:R-:W-:Y:S01]  /*50e0*/  IMAD.WIDE.U32 R70, R248, -0x326172a9, RZ ;  /* 0xcd9e8d57f8467825 */ /* 0x000fe200078e00ff */
[----:B------:R-:W-:Y:S02]  /*50f0*/  FSEL R2, R2, RZ, P0 ;  /* 0x000000ff02027208 */ /* 0x000fe40000000000 */
[----:B------:R-:W-:Y:S01]  /*5100*/  FSETP.NEU.FTZ.AND P0, PT, R225, -INF , PT ;  /* 0xff800000e100780b */ /* 0x000fe20003f1d000 */
[----:B------:R-:W-:Y:S04]  /*5110*/  IMAD.WIDE.U32 R68, R68, -0x326172a9, RZ ;  /* 0xcd9e8d5744447825 */ /* 0x000fe800078e00ff */
[----:B------:R-:W-:Y:S01]  /*5120*/  FFMA.FTZ R8, R8, UR8, -R2 ;  /* 0x0000000808087c23 */ /* 0x000fe20008010802 */
[----:B------:R-:W-:Y:S01]  /*5130*/  VIADD R74, R218, 0x9e3779b9 ;  /* 0x9e3779b9da4a7836 */ /* 0x000fe20000000000 */
[----:B------:R-:W-:Y:S01]  /*5140*/  FSEL R0, R0, RZ, P0 ;  /* 0x000000ff00007208 */ /* 0x000fe20000000000 */
[----:B------:R-:W-:Y:S01]  /*5150*/  VIADD R3, R219, 0xbb67ae85 ;  /* 0xbb67ae85db037836 */ /* 0x000fe20000000000 */
[----:B------:R1:W-:Y:S01]  /*5160*/  MUFU.EX2 R161, R8 ;  /* 0x0000000800a17308 */ /* 0x0003e20000000800 */
[----:B------:R-:W-:Y:S01]  /*5170*/  LOP3.LUT R69, R69, R249, R218, 0x96, !PT ;  /* 0x000000f945457212 */ /* 0x000fe200078e96da */
[----:B------:R-:W-:Y:S01]  /*5180*/  VIADD R72, R219, 0x76cf5d0a ;  /* 0x76cf5d0adb487836 */ /* 0x000fe20000000000 */
[----:B------:R-:W-:Y:S01]  /*5190*/  LOP3.LUT R74, R71, R68, R74, 0x96, !PT ;  /* 0x00000044474a7212 */ /* 0x000fe200078e964a */
[----:B------:R-:W-:Y:S01]  /*51a0*/  FFMA.FTZ R7, R7, UR8, -R0 ;  /* 0x0000000807077c23 */ /* 0x000fe20008010800 */
[----:B------:R-:W-:Y:S01]  /*51b0*/  FFMA.FTZ R4, R4, UR8, -R2 ;  /* 0x0000000804047c23 */ /* 0x000fe20008010802 */
[----:B------:R-:W-:Y:S04]  /*51c0*/  IMAD.WIDE.U32 R68, R69, -0x2daee0ad, RZ ;  /* 0xd2511f5345447825 */ /* 0x000fe800078e00ff */
[----:B------:R-:W-:Y:S01]  /*51d0*/  FFMA.FTZ R6, R6, UR8, -R0 ;  /* 0x0000000806067c23 */ /* 0x000fe20008010800 */
[----:B------:R2:W-:Y:S01]  /*51e0*/  MUFU.EX2 R159, R7 ;  /* 0x00000007009f7308 */ /* 0x0005e20000000800 */
[--C-:B------:R-:W-:Y:S01]  /*51f0*/  FFMA.FTZ R9, R9, UR8, -R2.reuse ;  /* 0x0000000809097c23 */ /* 0x100fe20008010802 */
[----:B------:R-:W-:Y:S01]  /*5200*/  IMAD.WIDE.U32 R74, R74, -0x2daee0ad, RZ ;  /* 0xd2511f534a4a7825 */ /* 0x000fe200078e00ff */
[----:B------:R-:W-:Y:S03]  /*5210*/  LOP3.LUT R69, R69, R244, R3, 0x96, !PT ;  /* 0x000000f445457212 */ /* 0x000fe600078e9603 */
[----:B------:R-:W-:Y:S01]  /*5220*/  FFMA.FTZ R16, R16, UR8, -R2 ;  /* 0x0000000810107c23 */ /* 0x000fe20008010802 */
[----:B------:R-:W-:Y:S01]  /*5230*/  VIADD R3, R218, 0xdaa66d2b ;  /* 0xdaa66d2bda037836 */ /* 0x000fe20000000000 */
[----:B------:R-:W-:Y:S02]  /*5240*/  LOP3.LUT R72, R75, R68, R72, 0x96, !PT ;  /* 0x000000444b487212 */ /* 0x000fe400078e9648 */
[----:B------:R3:W-:Y:S01]  /*5250*/  MUFU.EX2 R158, R4 ;  /* 0x00000004009e7308 */ /* 0x0007e20000000800 */
[----:B------:R-:W-:Y:S04]  /*5260*/  IMAD.WIDE.U32 R68, R69, -0x326172a9, RZ ;  /* 0xcd9e8d5745447825 */ /* 0x000fe800078e00ff */
[--C-:B------:R-:W-:Y:S01]  /*5270*/  FFMA.FTZ R11, R11, UR8, -R0.reuse ;  /* 0x000000080b0b7c23 */ /* 0x100fe20008010800 */
[----:B------:R-:W-:Y:S01]  /*5280*/  FFMA.FTZ R10, R10, UR8, -R0 ;  /* 0x000000080a0a7c23 */ /* 0x000fe20008010800 */
[----:B-1----:R-:W-:Y:S02]  /*5290*/  VIADD R8, R218, 0x3c6ef372 ;  /* 0x3c6ef372da087836 */ /* 0x002fe40000000000 */
[----:B------:R-:W-:Y:S01]  /*52a0*/  FFMA.FTZ R13, R13, UR8, -R2 ;  /* 0x000000080d0d7c23 */ /* 0x000fe20008010802 */
[----:B------:R-:W-:Y:S01]  /*52b0*/  IMAD.WIDE.U32 R72, R72, -0x326172a9, RZ ;  /* 0xcd9e8d5748487825 */ /* 0x000fe200078e00ff */
[----:B------:R1:W-:Y:S02]  /*52c0*/  MUFU.EX2 R156, R6 ;  /* 0x00000006009c7308 */ /* 0x0003e40000000800 */
[----:B------:R-:W-:Y:S01]  /*52d0*/  LOP3.LUT R69, R69, R70, R8, 0x96, !PT ;  /* 0x0000004645457212 */ /* 0x000fe200078e9608 */
[----:B--2---:R-:W-:Y:S01]  /*52e0*/  VIADD R7, R219, 0x32370b8f ;  /* 0x32370b8fdb077836 */ /* 0x004fe20000000000 */
[----:B------:R-:W-:Y:S01]  /*52f0*/  LOP3.LUT R70, R73, R68, R3, 0x96, !PT ;  /* 0x0000004449467212 */ /* 0x000fe200078e9603 */
[----:B------:R-:W-:Y:S02]  /*5300*/  VIADD R3, R219, 0xed9eba14 ;  /* 0xed9eba14db037836 */ /* 0x000fe40000000000 */
[--C-:B------:R-:W-:Y:S01]  /*5310*/  FFMA.FTZ R19, R19, UR8, -R0.reuse ;  /* 0x0000000813137c23 */ /* 0x100fe20008010800 */
[----:B------:R-:W-:Y:S02]  /*5320*/  IMAD.WIDE.U32 R68, R69, -0x2daee0ad, RZ ;  /* 0xd2511f5345447825 */ /* 0x000fe400078e00ff */
[----:B------:R2:W-:Y:S02]  /*5330*/  MUFU.EX2 R157, R9 ;  /* 0x00000009009d7308 */ /* 0x0005e40000000800 */
[--C-:B------:R-:W-:Y:S01]  /*5340*/  FFMA.FTZ R15, R15, UR8, -R0.reuse ;  /* 0x000000080f0f7c23 */ /* 0x100fe20008010800 */
[----:B------:R-:W-:Y:S01]  /*5350*/  IMAD.WIDE.U32 R70, R70, -0x2daee0ad, RZ ;  /* 0xd2511f5346467825 */ /* 0x000fe200078e00ff */
[----:B---3--:R-:W-:Y:S03]  /*5360*/  LOP3.LUT R4, R69, R74, R7, 0x96, !PT ;  /* 0x0000004a45047212 */ /* 0x008fe600078e9607 */
[----:B------:R-:W-:Y:S01]  /*5370*/  FFMA.FTZ R14, R14, UR8, -R0 ;  /* 0x000000080e0e7c23 */ /* 0x000fe20008010800 */
[----:B------:R-:W-:Y:S01]  /*5380*/  VIADD R8, R218, 0x78dde6e4 ;  /* 0x78dde6e4da087836 */ /* 0x000fe20000000000 */
[----:B------:R-:W-:Y:S01]  /*5390*/  LOP3.LUT R68, R71, R68, R3, 0x96, !PT ;  /* 0x0000004447447212 */ /* 0x000fe200078e9603 */
[----:B------:R-:W-:Y:S01]  /*53a0*/  FFMA.FTZ R3, R5, UR8, -R2 ;  /* 0x0000000805037c23 */ /* 0x000fe20008010802 */
[----:B------:R-:W-:Y:S01]  /*53b0*/  IMAD.WIDE.U32 R4, R4, -0x326172a9, RZ ;  /* 0xcd9e8d5704047825 */ /* 0x000fe200078e00ff */
[----:B------:R3:W-:Y:S03]  /*53c0*/  MUFU.EX2 R162, R16 ;  /* 0x0000001000a27308 */ /* 0x0007e60000000800 */
[----:B------:R-:W-:Y:S01]  /*53d0*/  FFMA.FTZ R0, R18, UR8, -R0 ;  /* 0x0000000812007c23 */ /* 0x000fe20008010800 */
[----:B------:R-:W-:Y:S01]  /*53e0*/  IMAD.WIDE.U32 R68, R68, -0x326172a9, RZ ;  /* 0xcd9e8d5744447825 */ /* 0x000fe200078e00ff */
[----:B------:R-:W-:Y:S03]  /*53f0*/  LOP3.LUT R8, R5, R72, R8, 0x96, !PT ;  /* 0x0000004805087212 */ /* 0x000fe600078e9608 */
[----:B-1----:R-:W-:Y:S02]  /*5400*/  VIADD R6, R218, 0x1715609d ;  /* 0x1715609dda067836 */ /* 0x002fe40000000000 */
[----:B------:R1:W-:Y:S01]  /*5410*/  MUFU.EX2 R153, R3 ;  /* 0x0000000300997308 */ /* 0x0003e20000000800 */
[----:B--2---:R-:W-:Y:S03]  /*5420*/  IMAD.WIDE.U32 R8, R8, -0x2daee0ad, RZ ;  /* 0xd2511f5308087825 */ /* 0x004fe600078e00ff */
[----:B------:R-:W-:Y:S01]  /*5430*/  LOP3.LUT R6, R69, R4, R6, 0x96, !PT ;  /* 0x0000000445067212 */ /* 0x000fe200078e9606 */
[C---:B------:R-:W-:Y:S02]  /*5440*/  VIADD R4, R219.reuse, 0xa9066899 ;  /* 0xa9066899db047836 */ /* 0x040fe40000000000 */
[----:B------:R-:W-:Y:S03]  /*5450*/  VIADD R5, R219, 0x646e171e ;  /* 0x646e171edb057836 */ /* 0x000fe60000000000 */
[----:B------:R2:W-:Y:S01]  /*5460*/  MUFU.EX2 R160, R11 ;  /* 0x0000000b00a07308 */ /* 0x0005e20000000800 */
[----:B------:R-:W-:Y:S01]  /*5470*/  IMAD.WIDE.U32 R6, R6, -0x2daee0ad, RZ ;  /* 0xd2511f5306067825 */ /* 0x000fe200078e00ff */
[----:B------:R-:W-:Y:S03]  /*5480*/  LOP3.LUT R4, R9, R70, R4, 0x96, !PT ;  /* 0x0000004609047212 */ /* 0x000fe600078e9604 */
[--C-:B---3--:R-:W-:Y:S01]  /*5490*/  FFMA.FTZ R16, R12, UR8, -R2.reuse ;  /* 0x000000080c107c23 */ /* 0x108fe20008010802 */
[----:B------:R-:W-:Y:S01]  /*54a0*/  FFMA.FTZ R2, R17, UR8, -R2 ;  /* 0x0000000811027c23 */ /* 0x000fe20008010802 */
[----:B------:R-:W-:Y:S01]  /*54b0*/  LOP3.LUT R8, R7, R8, R5, 0x96, !PT ;  /* 0x0000000807087212 */ /* 0x000fe200078e9605 */
[----:B------:R-:W-:Y:S02]  /*54c0*/  VIADD R17, R218, 0xb54cda56 ;  /* 0xb54cda56da117836 */ /* 0x000fe40000000000 */
[----:B------:R3:W-:Y:S01]  /*54d0*/  MUFU.EX2 R154, R10 ;  /* 0x0000000a009a7308 */ /* 0x0007e20000000800 */
[----:B------:R-:W-:Y:S01]  /*54e0*/  LOP3.LUT R9, R6, 0xff, RZ, 0xc0, !PT ;  /* 0x000000ff06097812 */ /* 0x000fe200078ec0ff */
[----:B------:R-:W-:Y:S01]  /*54f0*/  IMAD.WIDE.U32 R4, R4, -0x326172a9, RZ ;  /* 0xcd9e8d5704047825 */ /* 0x000fe200078e00ff */
[--C-:B-1----:R-:W-:Y:S02]  /*5500*/  SHF.R.U32.HI R3, RZ, 0x18, R6.reuse ;  /* 0x00000018ff037819 */ /* 0x102fe40000011606 */
[----:B------:R-:W-:Y:S02]  /*5510*/  LOP3.LUT R12, R6, 0xffff, RZ, 0xc0, !PT ;  /* 0x0000ffff060c7812 */ /* 0x000fe400078ec0ff */
[----:B------:R-:W-:Y:S03]  /*5520*/  ISETP.LE.U32.AND P2, PT, R9, UR9, PT ;  /* 0x0000000909007c0c */ /* 0x000fe6000bf43070 */
[----:B------:R-:W-:Y:S01]  /*5530*/  MUFU.EX2 R149, R2 ;  /* 0x0000000200957308 */ /* 0x000fe20000000800 */
[----:B--2---:R-:W-:Y:S02]  /*5540*/  SHF.R.U32.HI R11, RZ, 0x10, R6 ;  /* 0x00000010ff0b7819 */ /* 0x004fe40000011606 */
[----:B------:R-:W-:Y:S02]  /*5550*/  ISETP.LE.U32.AND P0, PT, R3, UR9, PT ;  /* 0x0000000903007c0c */ /* 0x000fe4000bf03070 */
[----:B------:R-:W-:Y:S02]  /*5560*/  LOP3.LUT R3, R5, R68, R17, 0x96, !PT ;  /* 0x0000004405037212 */ /* 0x000fe400078e9611 */
[C---:B------:R-:W-:Y:S03]  /*5570*/  LOP3.LUT R9, R4.reuse, 0xffff, RZ, 0xc0, !PT ;  /* 0x0000ffff04097812 */ /* 0x040fe600078ec0ff */
[----:B------:R-:W-:Y:S01]  /*5580*/  MUFU.EX2 R97, R0 ;  /* 0x0000000000617308 */ /* 0x000fe20000000800 */
[----:B------:R-:W-:Y:S02]  /*5590*/  LOP3.LUT R6, R4, 0xff, RZ, 0xc0, !PT ;  /* 0x000000ff04067812 */ /* 0x000fe400078ec0ff */
[----:B------:R-:W-:Y:S02]  /*55a0*/  LOP3.LUT R5, R8, 0xff, RZ, 0xc0, !PT ;  /* 0x000000ff08057812 */ /* 0x000fe400078ec0ff */
[--C-:B---3--:R-:W-:Y:S02]  /*55b0*/  SHF.R.U32.HI R10, RZ, 0x10, R4.reuse ;  /* 0x00000010ff0a7819 */ /* 0x108fe40000011604 */
[----:B------:R-:W-:Y:S03]  /*55c0*/  SHF.R.U32.HI R7, RZ, 0x18, R4 ;  /* 0x00000018ff077819 */ /* 0x000fe60000011604 */
[----:B------:R-:W-:Y:S01]  /*55d0*/  MUFU.EX2 R152, R16 ;  /* 0x0000001000987308 */ /* 0x000fe20000000800 */
[----:B------:R-:W-:Y:S02]  /*55e0*/  ISETP.LE.U32.AND P6, PT, R6, UR9, PT ;  /* 0x0000000906007c0c */ /* 0x000fe4000bfc3070 */
[--C-:B------:R-:W-:Y:S02]  /*55f0*/  SHF.R.U32.HI R4, RZ, 0x18, R8.reuse ;  /* 0x00000018ff047819 */ /* 0x100fe40000011608 */
[----:B------:R-:W-:Y:S02]  /*5600*/  ISETP.LE.U32.AND P5, PT, R5, UR9, PT ;  /* 0x0000000905007c0c */ /* 0x000fe4000bfa3070 */
[--C-:B------:R-:W-:Y:S03]  /*5610*/  SHF.R.U32.HI R5, RZ, 0x18, R3.reuse ;  /* 0x00000018ff057819 */ /* 0x100fe60000011603 */
[----:B------:R-:W-:Y:S01]  /*5620*/  MUFU.EX2 R151, R15 ;  /* 0x0000000f00977308 */ /* 0x000fe20000000800 */
[----:B------:R-:W-:Y:S02]  /*5630*/  ISETP.LE.U32.AND P3, PT, R4, UR9, PT ;  /* 0x0000000904007c0c */ /* 0x000fe4000bf63070 */
[----:B------:R-:W-:Y:S02]  /*5640*/  SHF.R.U32.HI R4, RZ, 0x10, R3 ;  /* 0x00000010ff047819 */ /* 0x000fe40000011603 */
[----:B------:R-:W-:Y:S02]  /*5650*/  ISETP.LE.U32.AND P4, PT, R5, UR9, PT ;  /* 0x0000000905007c0c */ /* 0x000fe4000bf83070 */
[C---:B------:R-:W-:Y:S03]  /*5660*/  LOP3.LUT R5, R3.reuse, 0xff, RZ, 0xc0, !PT ;  /* 0x000000ff03057812 */ /* 0x040fe600078ec0ff */
[----:B------:R-:W-:Y:S01]  /*5670*/  MUFU.EX2 R99, R13 ;  /* 0x0000000d00637308 */ /* 0x000fe20000000800 */
[----:B------:R-:W-:Y:S02]  /*5680*/  LOP3.LUT R4, R4, 0xff, RZ, 0xc0, !PT ;  /* 0x000000ff04047812 */ /* 0x000fe400078ec0ff */
[----:B------:R-:W-:Y:S02]  /*5690*/  LOP3.LUT R3, R3, 0xffff, RZ, 0xc0, !PT ;  /* 0x0000ffff03037812 */ /* 0x000fe400078ec0ff */
[----:B------:R-:W-:Y:S02]  /*56a0*/  ISETP.LE.U32.AND P1, PT, R7, UR9, PT ;  /* 0x0000000907007c0c */ /* 0x000fe4000bf23070 */
[----:B------:R-:W-:Y:S03]  /*56b0*/  SHF.R.U32.HI R3, RZ, 0x8, R3 ;  /* 0x00000008ff037819 */ /* 0x000fe60000011603 */
[----:B------:R-:W-:Y:S01]  /*56c0*/  MUFU.EX2 R98, R14 ;  /* 0x0000000e00627308 */ /* 0x000fe20000000800 */
[----:B------:R-:W-:Y:S09]  /*56d0*/  LOP3.LUT R3, R3, 0xffff, RZ, 0xc0, !PT ;  /* 0x0000ffff03037812 */ /* 0x000ff200078ec0ff */
[----:B------:R-:W1:Y:S02]  /*56e0*/  MUFU.EX2 R155, R19 ;  /* 0x00000013009b7308 */ /* 0x000e640000000800 */
[----:B-1----:R-:W-:Y:S01]  /*56f0*/  @!P0 FADD.FTZ R155, -R155, -RZ ;  /* 0x800000ff9b9b8221 */ /* 0x002fe20000010100 */
[----:B------:R-:W-:Y:S01]  /*5700*/  @!P2 FADD.FTZ R162, -R162, -RZ ;  /* 0x800000ffa2a2a221 */ /* 0x000fe20000010100 */
[----:B------:R-:W-:Y:S01]  /*5710*/  ISETP.LE.U32.AND P2, PT, R5, UR9, PT ;  /* 0x0000000905007c0c */ /* 0x000fe2000bf43070 */
[----:B------:R-:W-:Y:S01]  /*5720*/  @!P6 FADD.FTZ R161, -R161, -RZ ;  /* 0x800000ffa1a1e221 */ /* 0x000fe20000010100 */
[----:B------:R-:W-:Y:S01]  /*5730*/  ISETP.LE.U32.AND P6, PT, R4, UR9, PT ;  /* 0x0000000904007c0c */ /* 0x000fe2000bfc3070 */
[----:B------:R-:W-:Y:S01]  /*5740*/  @!P4 FADD.FTZ R159, -R159, -RZ ;  /* 0x800000ff9f9fc221 */ /* 0x000fe20000010100 */
[----:B------:R-:W-:Y:S01]  /*5750*/  SHF.R.U32.HI R4, RZ, 0x8, R9 ;  /* 0x00000008ff047819 */ /* 0x000fe20000011609 */
[----:B------:R-:W-:Y:S01]  /*5760*/  @!P1 FADD.FTZ R160, -R160, -RZ ;  /* 0x800000ffa0a09221 */ /* 0x000fe20000010100 */
[----:B------:R-:W-:Y:S01]  /*5770*/  LOP3.LUT R5, R11, 0xff, RZ, 0xc0, !PT ;  /* 0x000000ff0b057812 */ /* 0x000fe200078ec0ff */
[----:B------:R-:W-:Y:S01]  /*5780*/  @!P5 FADD.FTZ R152, -R152, -RZ ;  /* 0x800000ff9898d221 */ /* 0x000fe20000010100 */
[----:B------:R-:W-:Y:S01]  /*5790*/  LOP3.LUT R4, R4, 0xffff, RZ, 0xc0, !PT ;  /* 0x0000ffff04047812 */ /* 0x000fe200078ec0ff */
[----:B------:R-:W-:Y:S01]  /*57a0*/  @!P3 FADD.FTZ R151, -R151, -RZ ;  /* 0x800000ff9797b221 */ /* 0x000fe20000010100 */
[----:B------:R-:W-:Y:S02]  /*57b0*/  ISETP.LE.U32.AND P1, PT, R5, UR9, PT ;  /* 0x0000000905007c0c */ /* 0x000fe4000bf23070 */
[----:B------:R-:W-:Y:S01]  /*57c0*/  ISETP.LE.U32.AND P4, PT, R4, UR9, PT ;  /* 0x0000000904007c0c */ /* 0x000fe2000bf83070 */
[----:B------:R-:W-:Y:S01]  /*57d0*/  @!P2 FADD.FTZ R158, -R158, -RZ ;  /* 0x800000ff9e9ea221 */ /* 0x000fe20000010100 */
[----:B------:R-:W-:Y:S01]  /*57e0*/  LOP3.LUT R4, R10, 0xff, RZ, 0xc0, !PT ;  /* 0x000000ff0a047812 */ /* 0x000fe200078ec0ff */
[----:B------:R-:W-:Y:S01]  /*57f0*/  @!P6 FADD.FTZ R156, -R156, -RZ ;  /* 0x800000ff9c9ce221 */ /* 0x000fe20000010100 */
[----:B------:R-:W-:Y:S02]  /*5800*/  ISETP.LE.U32.AND P2, PT, R3, UR9, PT ;  /* 0x0000000903007c0c */ /* 0x000fe4000bf43070 */
[----:B------:R-:W-:Y:S02]  /*5810*/  ISETP.LE.U32.AND P6, PT, R4, UR9, PT ;  /* 0x0000000904007c0c */ /* 0x000fe4000bfc3070 */
[----:B------:R-:W-:Y:S02]  /*5820*/  SHF.R.U32.HI R4, RZ, 0x10, R8 ;  /* 0x00000010ff047819 */ /* 0x000fe40000011608 */
[----:B------:R-:W-:Y:S01]  /*5830*/  LOP3.LUT R8, R8, 0xffff, RZ, 0xc0, !PT ;  /* 0x0000ffff08087812 */ /* 0x000fe200078ec0ff */
[----:B------:R-:W-:Y:S01]  /*5840*/  @!P1 FADD.FTZ R97, -R97, -RZ ;  /* 0x800000ff61619221 */ /* 0x000fe20000010100 */
[----:B------:R-:W-:Y:S01]  /*5850*/  SHF.R.U32.HI R3, RZ, 0x8, R12 ;  /* 0x00000008ff037819 */ /* 0x000fe2000001160c */
[----:B------:R-:W-:Y:S01]  /*5860*/  @!P4 FADD.FTZ R157, -R157, -RZ ;  /* 0x800000ff9d9dc221 */ /* 0x000fe20000010100 */
[----:B------:R-:W-:Y:S02]  /*5870*/  SHF.R.U32.HI R8, RZ, 0x8, R8 ;  /* 0x00000008ff087819 */ /* 0x000fe40000011608 */
[----:B------:R-:W-:Y:S01]  /*5880*/  LOP3.LUT R2, R3, 0xffff, RZ, 0xc0, !PT ;  /* 0x0000ffff03027812 */ /* 0x000fe200078ec0ff */
[----:B------:R-:W-:Y:S01]  /*5890*/  @!P2 FADD.FTZ R153, -R153, -RZ ;  /* 0x800000ff9999a221 */ /* 0x000fe20000010100 */
[----:B------:R-:W-:Y:S01]  /*58a0*/  LOP3.LUT R3, R8, 0xffff, RZ, 0xc0, !PT ;  /* 0x0000ffff08037812 */ /* 0x000fe200078ec0ff */
[----:B------:R-:W-:Y:S01]  /*58b0*/  @!P6 FADD.FTZ R154, -R154, -RZ ;  /* 0x800000ff9a9ae221 */ /* 0x000fe20000010100 */
[----:B------:R-:W-:Y:S02]  /*58c0*/  ISETP.LE.U32.AND P2, PT, R2, UR9, PT ;  /* 0x0000000902007c0c */ /* 0x000fe4000bf43070 */
[----:B------:R-:W-:Y:S02]  /*58d0*/  ISETP.LE.U32.AND P6, PT, R3, UR9, PT ;  /* 0x0000000903007c0c */ /* 0x000fe4000bfc3070 */
[----:B------:R-:W-:Y:S02]  /*58e0*/  F2FP.RELU.F16.F32.PACK_AB R2, R159, R156 ;  /* 0x0000009c9f02723e */ /* 0x000fe400000008ff */
[----:B------:R-:W-:Y:S02]  /*58f0*/  F2FP.RELU.F16.F32.PACK_AB R3, R153, R158 ;  /* 0x0000009e9903723e */ /* 0x000fe400000008ff */
[----:B------:R-:W-:Y:S01]  /*5900*/  F2FP.RELU.F16.F32.PACK_AB R0, R157, R161 ;  /* 0x000000a19d00723e */ /* 0x000fe200000008ff */
[----:B------:R1:W-:Y:S01]  /*5910*/  STS [R230+0x20400], R2 ;  /* 0x02040002e6007388 */ /* 0x0003e20000000800 */
[----:B------:R-:W-:Y:S02]  /*5920*/  LOP3.LUT R4, R4, 0xff, RZ, 0xc0, !PT ;  /* 0x000000ff04047812 */ /* 0x000fe400078ec0ff */
[----:B------:R-:W-:Y:S01]  /*5930*/  FSETP.GE.FTZ.AND P3, PT, R158, RZ, PT ;  /* 0x000000ff9e00720b */ /* 0x000fe20003f76000 */
[----:B------:R2:W-:Y:S01]  /*5940*/  STS [R230+0x20000], R3 ;  /* 0x02000003e6007388 */ /* 0x0005e20000000800 */
[----:B------:R-:W-:Y:S01]  /*5950*/  ISETP.LE.U32.AND P4, PT, R4, UR9, PT ;  /* 0x0000000904007c0c */ /* 0x000fe2000bf83070 */
[----:B------:R-:W-:Y:S01]  /*5960*/  @!P6 FADD.FTZ R99, -R99, -RZ ;  /* 0x800000ff6363e221 */ /* 0x000fe20000010100 */
[----:B------:R-:W-:Y:S01]  /*5970*/  @!P2 FADD.FTZ R149, -R149, -RZ ;  /* 0x800000ff9595a221 */ /* 0x000fe20000010100 */
[----:B------:R3:W-:Y:S01]  /*5980*/  STS [R233+0x20000], R0 ;  /* 0x02000000e9007388 */ /* 0x0007e20000000800 */
[----:B------:R-:W-:Y:S02]  /*5990*/  FSETP.GE.FTZ.AND P0, PT, R159, RZ, PT ;  /* 0x000000ff9f00720b */ /* 0x000fe40003f16000 */
[----:B------:R-:W-:Y:S02]  /*59a0*/  F2FP.RELU.F16.F32.PACK_AB R5, R99, R152 ;  /* 0x000000986305723e */ /* 0x000fe400000008ff */
[----:B------:R-:W-:Y:S02]  /*59b0*/  FSETP.GE.FTZ.AND P2, PT, R153, RZ, PT ;  /* 0x000000ff9900720b */ /* 0x000fe40003f56000 */
[----:B------:R-:W-:Y:S02]  /*59c0*/  FSETP.GE.FTZ.AND P1, PT, R156, RZ, PT ;  /* 0x000000ff9c00720b */ /* 0x000fe40003f36000 */
[----:B------:R-:W-:Y:S01]  /*59d0*/  ISETP.GT.AND P6, PT, R212, R237, PT ;  /* 0x000000edd400720c */ /* 0x000fe20003fc4270 */
[----:B------:R-:W-:Y:S05]  /*59e0*/  @!P4 FADD.FTZ R98, -R98, -RZ ;  /* 0x800000ff6262c221 */ /* 0x000fea0000010100 */
[----:B------:R-:W-:Y:S02]  /*59f0*/  F2FP.RELU.F16.F32.PACK_AB R4, R151, R98 ;  /* 0x000000629704723e */ /* 0x000fe400000008ff */
[----:B-1----:R-:W-:Y:S02]  /*5a00*/  F2FP.RELU.F16.F32.PACK_AB R2, R155, R97 ;  /* 0x000000619b02723e */ /* 0x002fe400000008ff */
[----:B--2---:R-:W-:Y:S02]  /*5a10*/  F2FP.RELU.F16.F32.PACK_AB R3, R149, R162 ;  /* 0x000000a29503723e */ /* 0x004fe400000008ff */
[----:B---3--:R-:W-:Y:S05]  /*5a20*/  F2FP.RELU.F16.F32.PACK_AB R0, R160, R154 ;  /* 0x0000009aa000723e */ /* 0x008fea00000008ff */
[----:B------:R1:W-:Y:S04]  /*5a30*/  STS [R233+0x20400], R0 ;  /* 0x02040000e9007388 */ /* 0x0003e80000000800 */
[----:B------:R-:W-:Y:S04]  /*5a40*/  STS [R231+0x20000], R5 ;  /* 0x02000005e7007388 */ /* 0x000fe80000000800 */
[----:B------:R-:W-:Y:S04]  /*5a50*/  STS [R231+0x20400], R4 ;  /* 0x02040004e7007388 */ /* 0x000fe80000000800 */
[----:B------:R2:W-:Y:S04]  /*5a60*/  STS [R232+0x20400], R2 ;  /* 0x02040002e8007388 */ /* 0x0005e80000000800 */
[----:B------:R3:W-:Y:S04]  /*5a70*/  STS [R232+0x20000], R3 ;  /* 0x02000003e8007388 */ /* 0x0007e80000000800 */
[----:B------:R-:W-:Y:S01]  /*5a80*/  LDSM.16.M88.4 R8, [R189+0x18000] ;  /* 0x01800000bd08783b */ /* 0x000fe20000000200 */
[----:B-1----:R-:W-:Y:S07]  /*5a90*/  LEA R0, R202, UR5, 0x1 ;  /* 0x00000005ca007c11 */ /* 0x002fee000f8e08ff */
[----:B------:R-:W-:Y:S08]  /*5aa0*/  LDSM.16.M88.4 R68, [R189+0x18800] ;  /* 0x01880000bd44783b */ /* 0x000ff00000000200 */
[----:B------:R-:W1:Y:S01]  /*5ab0*/  LDSM.16.M88.4 R16, [R0+0xc000] ;  /* 0x00c000000010783b */ /* 0x000e620000000200 */
[--C-:B--2---:R-:W-:Y:S02]  /*5ac0*/  IMAD.IADD R2, R197, 0x1, R0.reuse ;  /* 0x00000001c5027824 */ /* 0x104fe400078e0200 */
[C---:B---3--:R-:W-:Y:S02]  /*5ad0*/  IMAD.IADD R3, R196.reuse, 0x1, R0 ;  /* 0x00000001c4037824 */ /* 0x048fe400078e0200 */
[----:B------:R-:W-:Y:S03]  /*5ae0*/  IMAD.IADD R96, R196, 0x1, R2 ;  /* 0x00000001c4607824 */ /* 0x000fe600078e0202 */
[----:B------:R-:W-:Y:S08]  /*5af0*/  LDSM.16.M88.4 R72, [R2+0xc000] ;  /* 0x00c000000248783b */ /* 0x000ff00000000200 */
[----:B------:R-:W2:Y:S08]  /*5b00*/  LDSM.16.M88.4 R76, [R190+0x18000] ;  /* 0x01800000be4c783b */ /* 0x000eb00000000200 */
[----:B------:R-:W3:Y:S08]  /*5b10*/  LDSM.16.M88.4 R80, [R190+0x18800] ;  /* 0x01880000be50783b */ /* 0x000ef00000000200 */
[----:B------:R-:W-:Y:S01]  /*5b20*/  LDSM.16.M88.4 R84, [R3+0xc000] ;  /* 0x00c000000354783b */ /* 0x000fe20000000200 */
[C---:B-1----:R-:W-:Y:S07]  /*5b30*/  HMMA.16816.F32 R4, R16.reuse, R8, RZ ;  /* 0x000000081004723c */ /* 0x042fee00000018ff */
[----:B------:R-:W1:Y:S01]  /*5b40*/  LDSM.16.M88.4 R88, [R192+0x18000] ;  /* 0x01800000c058783b */ /* 0x000e620000000200 */
[C---:B------:R-:W-:Y:S07]  /*5b50*/  HMMA.16816.F32 R8, R16.reuse, R10, RZ ;  /* 0x0000000a1008723c */ /* 0x040fee00000018ff */
[----:B------:R-:W-:Y:S01]  /*5b60*/  LDSM.16.M88.4 R92, [R191+0x18000] ;  /* 0x01800000bf5c783b */ /* 0x000fe20000000200 */
[C---:B------:R-:W-:Y:S06]  /*5b70*/  HMMA.16816.F32 R12, R16.reuse, R68, RZ ;  /* 0x00000044100c723c */ /* 0x040fec00000018ff */
[----:B------:R-:W-:Y:S01]  /*5b80*/  HMMA.16816.F32 R16, R16, R70, RZ ;  /* 0x000000461010723c */ /* 0x000fe200000018ff */
[----:B------:R-:W4:Y:S05]  /*5b90*/  LDSM.16.M88.4 R68, [R192+0x18800] ;  /* 0x01880000c044783b */ /* 0x000f2a0000000200 */
[C---:B--2---:R-:W-:Y:S06]  /*5ba0*/  HMMA.16816.F32 R4, R72.reuse, R76, R4 ;  /* 0x0000004c4804723c */ /* 0x044fec0000001804 */
[C---:B------:R-:W-:Y:S01]  /*5bb0*/  HMMA.16816.F32 R8, R72.reuse, R78, R8 ;  /* 0x0000004e4808723c */ /* 0x040fe20000001808 */
[----:B------:R-:W2:Y:S05]  /*5bc0*/  LDSM.16.M88.4 R76, [R96+0xc000] ;  /* 0x00c00000604c783b */ /* 0x000eaa0000000200 */
[C---:B---3--:R-:W-:Y:S06]  /*5bd0*/  HMMA.16816.F32 R12, R72.reuse, R80, R12 ;  /* 0x00000050480c723c */ /* 0x048fec000000180c */
[----:B------:R-:W-:Y:S01]  /*5be0*/  HMMA.16816.F32 R16, R72, R82, R16 ;  /* 0x000000524810723c */ /* 0x000fe20000001810 */
[----:B------:R-:W3:Y:S05]  /*5bf0*/  LDSM.16.M88.4 R72, [R191+0x18800] ;  /* 0x01880000bf48783b */ /* 0x000eea0000000200 */
[C---:B-1----:R-:W-:Y:S03]  /*5c00*/  HMMA.16816.F32 R4, R84.reuse, R88, R4 ;  /* 0x000000585404723c */ /* 0x042fe60000001804 */
[----:B------:R-:W-:Y:S03]  /*5c10*/  LDSM.16.M88.4 R80, [R0+0xe000] ;  /* 0x00e000000050783b */ /* 0x000fe60000000200 */
[C---:B------:R-:W-:Y:S05]  /*5c20*/  HMMA.16816.F32 R8, R84.reuse, R90, R8 ;  /* 0x0000005a5408723c */ /* 0x040fea0000001808 */
[----:B------:R-:W1:Y:S01]  /*5c30*/  LDSM.16.M88.4 R88, [R189+0x1a000] ;  /* 0x01a00000bd58783b */ /* 0x000e620000000200 */
[C---:B----4-:R-:W-:Y:S06]  /*5c40*/  HMMA.16816.F32 R12, R84.reuse, R68, R12 ;  /* 0x00000044540c723c */ /* 0x050fec000000180c */
[----:B------:R-:W-:Y:S01]  /*5c50*/  HMMA.16816.F32 R16, R84, R70, R16 ;  /* 0x000000465410723c */ /* 0x000fe20000001810 */
[----:B------:R-:W4:Y:S05]  /*5c60*/  LDSM.16.M88.4 R68, [R189+0x1a800] ;  /* 0x01a80000bd44783b */ /* 0x000f2a0000000200 */
[C---:B--2---:R-:W-:Y:S03]  /*5c70*/  HMMA.16816.F32 R4, R76.reuse, R92, R4 ;  /* 0x0000005c4c04723c */ /* 0x044fe60000001804 */
[----:B------:R-:W-:Y:S03]  /*5c80*/  LDSM.16.M88.4 R84, [R2+0xe000] ;  /* 0x00e000000254783b */ /* 0x000fe60000000200 */
[C---:B------:R-:W-:Y:S05]  /*5c90*/  HMMA.16816.F32 R8, R76.reuse, R94, R8 ;  /* 0x0000005e4c08723c */ /* 0x040fea0000001808 */
[----:B------:R-:W2:Y:S01]  /*5ca0*/  LDSM.16.M88.4 R92, [R190+0x1a000] ;  /* 0x01a00000be5c783b */ /* 0x000ea20000000200 */
        /* <DEDUP_REMOVED lines=53> */
[----:B-----5:R-:W-:Y:S01]  /*6000*/  FADD.FTZ R2, -R150, R4 ;  /* 0x0000000496027221 */ /* 0x020fe20000010100 */
[----:B------:R-:W-:Y:S01]  /*6010*/  FADD.FTZ R7, -R148, R7 ;  /* 0x0000000794077221 */ /* 0x000fe20000010100 */
[----:B------:R-:W-:Y:S03]  /*6020*/  FADD.FTZ R5, -R150, R5 ;  /* 0x0000000596057221 */ /* 0x000fe60000010100 */
[----:B------:R-:W-:Y:S01]  /*6030*/  FSEL R2, R2, R150, P3 ;  /* 0x0000009602027208 */ /* 0x000fe20001800000 */
[----:B------:R-:W-:Y:S01]  /*6040*/  FADD.FTZ R8, -R150, R8 ;  /* 0x0000000896087221 */ /* 0x000fe20000010100 */
[----:B------:R-:W-:Y:S01]  /*6050*/  FSEL R68, R7, R148, P0 ;  /* 0x0000009407447208 */ /* 0x000fe20000000000 */
[C---:B------:R-:W-:Y:S01]  /*6060*/  FADD.FTZ R0, -R148.reuse, R11 ;  /* 0x0000000b94007221 */ /* 0x040fe20000010100 */
[----:B------:R-:W-:Y:S01]  /*6070*/  FSETP.GE.FTZ.AND P3, PT, R161, RZ, PT ;  /* 0x000000ffa100720b */ /* 0x000fe20003f76000 */
[----:B------:R-:W-:Y:S01]  /*6080*/  FADD.FTZ R6, -R148, R6 ;  /* 0x0000000694067221 */ /* 0x000fe20000010100 */
[----:B------:R-:W-:Y:S01]  /*6090*/  FSETP.GE.FTZ.AND P0, PT, R160, RZ, PT ;  /* 0x000000ffa000720b */ /* 0x000fe20003f16000 */
[----:B------:R-:W-:Y:S01]  /*60a0*/  FADD.FTZ R4, -R150, R9 ;  /* 0x0000000996047221 */ /* 0x000fe20000010100 */
[-C--:B------:R-:W-:Y:S01]  /*60b0*/  FSEL R69, R5, R150.reuse, P2 ;  /* 0x0000009605457208 */ /* 0x080fe20001000000 */
[----:B------:R-:W-:Y:S01]  /*60c0*/  FADD.FTZ R3, -R148, R10 ;  /* 0x0000000a94037221 */ /* 0x000fe20000010100 */
[----:B------:R-:W-:Y:S01]  /*60d0*/  FSEL R5, R8, R150, P3 ;  /* 0x0000009608057208 */ /* 0x000fe20001800000 */
        /* <DEDUP_REMOVED lines=8> */
[----:B------:R-:W-:Y:S01]  /*6160*/  FADD.FTZ R15, -R148, R15 ;  /* 0x0000000f940f7221 */ /* 0x000fe20000010100 */
[----:B------:R-:W-:Y:S01]  /*6170*/  FSETP.GE.FTZ.AND P0, PT, R152, RZ, PT ;  /* 0x000000ff9800720b */ /* 0x000fe20003f16000 */
[----:B------:R-:W-:Y:S01]  /*6180*/  FMUL.FTZ R2, R158, R2 ;  /* 0x000000029e027220 */ /* 0x000fe20000410000 */
[----:B------:R-:W-:Y:S01]  /*6190*/  FSEL R4, R4, R150, P2 ;  /* 0x0000009604047208 */ /* 0x000fe20001000000 */
[----:B------:R-:W-:Y:S01]  /*61a0*/  FMUL.FTZ R69, R153, R69 ;  /* 0x0000004599457220 */ /* 0x000fe20000410000 */
[----:B------:R-:W-:Y:S01]  /*61b0*/  FSEL R3, R3, R148, P1 ;  /* 0x0000009403037208 */ /* 0x000fe20000800000 */
[----:B------:R-:W-:Y:S01]  /*61c0*/  FADD.FTZ R14, -R148, R14 ;  /* 0x0000000e940e7221 */ /* 0x000fe20000010100 */
[----:B------:R-:W-:Y:S01]  /*61d0*/  FSEL R0, R12, R150, P0 ;  /* 0x000000960c007208 */ /* 0x000fe20000000000 */
[----:B------:R-:W-:Y:S01]  /*61e0*/  FMUL.FTZ R8, R157, R4 ;  /* 0x000000049d087220 */ /* 0x000fe20000410000 */
        /* <DEDUP_REMOVED lines=8> */
[----:B------:R-:W-:Y:S02]  /*6270*/  FSEL R0, R15, R148, P0 ;  /* 0x000000940f007208 */ /* 0x000fe40000000000 */
[----:B------:R-:W-:Y:S01]  /*6280*/  F2FP.F16.F32.PACK_AB R69, R69, R2 ;  /* 0x000000024545723e */ /* 0x000fe200000000ff */
[----:B------:R-:W-:Y:S01]  /*6290*/  FMUL.FTZ R13, R99, R3 ;  /* 0x00000003630d7220 */ /* 0x000fe20000410000 */
[----:B------:R-:W-:Y:S01]  /*62a0*/  FSETP.GE.FTZ.AND P2, PT, R149, RZ, PT ;  /* 0x000000ff9500720b */ /* 0x000fe20003f56000 */
[----:B------:R-:W-:Y:S01]  /*62b0*/  FMUL.FTZ R12, R151, R0 ;  /* 0x00000000970c7220 */ /* 0x000fe20000410000 */
[----:B------:R-:W-:Y:S01]  /*62c0*/  FSETP.GE.FTZ.AND P0, PT, R155, RZ, PT ;  /* 0x000000ff9b00720b */ /* 0x000fe20003f16000 */
[----:B------:R-:W-:Y:S01]  /*62d0*/  FADD.FTZ R0, -R148, R18 ;  /* 0x0000001294007221 */ /* 0x000fe20000010100 */
[----:B------:R-:W-:Y:S02]  /*62e0*/  FSEL R2, R14, R148, P1 ;  /* 0x000000940e027208 */ /* 0x000fe40000800000 */
[----:B------:R-:W-:Y:S02]  /*62f0*/  FSETP.GE.FTZ.AND P3, PT, R162, RZ, PT ;  /* 0x000000ffa200720b */ /* 0x000fe40003f76000 */
[----:B------:R-:W-:Y:S01]  /*6300*/  FSETP.GE.FTZ.AND P1, PT, R97, RZ, PT ;  /* 0x000000ff6100720b */ /* 0x000fe20003f36000 */
[----:B------:R-:W-:Y:S01]  /*6310*/  FMUL.FTZ R3, R98, R2 ;  /* 0x0000000262037220 */ /* 0x000fe20000410000 */
[----:B------:R-:W-:Y:S01]  /*6320*/  F2FP.F16.F32.PACK_AB R68, R68, R6 ;  /* 0x000000064444723e */ /* 0x000fe200000000ff */
[----:B------:R-:W-:Y:S01]  /*6330*/  FADD.FTZ R2, -R150, R16 ;  /* 0x0000001096027221 */ /* 0x000fe20000010100 */
[----:B------:R-:W-:Y:S02]  /*6340*/  FSEL R0, R0, R148, P1 ;  /* 0x0000009400007208 */ /* 0x000fe40000800000 */
[----:B------:R-:W-:Y:S01]  /*6350*/  F2FP.F16.F32.PACK_AB R15, R8, R9 ;  /* 0x00000009080f723e */ /* 0x000fe200000000ff */
        /* <DEDUP_REMOVED lines=9> */
[----:B------:R-:W-:Y:S01]  /*63f0*/  FMUL.FTZ R148, R155, R148 ;  /* 0x000000949b947220 */ /* 0x000fe20000410000 */
[----:B------:R-:W-:Y:S06]  /*6400*/  @!P6 BRA `(.L_x_1495) ;  /* 0x00000004002ce947 */ /* 0x000fec0003800000 */
[----:B------:R-:W1:Y:S01]  /*6410*/  LDC R11, c[0x0][0x240] ;  /* 0x00009000ff0b7b82 */ /* 0x000e620000000800 */
[----:B------:R-:W-:Y:S01]  /*6420*/  ISETP.GE.AND P3, PT, R222, UR4, PT ;  /* 0x00000004de007c0c */ /* 0x000fe2000bf66270 */
[----:B------:R-:W-:Y:S01]  /*6430*/  IMAD.MOV.U32 R4, RZ, RZ, -0x6000 ;  /* 0xffffa000ff047424 */ /* 0x000fe200078e00ff */
[----:B------:R-:W-:Y:S02]  /*6440*/  ISETP.GE.AND P2, PT, R229, UR4, PT ;  /* 0x00000004e5007c0c */ /* 0x000fe4000bf46270 */
[----:B------:R-:W-:Y:S02]  /*6450*/  ISETP.GE.AND P1, PT, R236, UR4, PT ;  /* 0x00000004ec007c0c */ /* 0x000fe4000bf26270 */
[----:B------:R-:W-:Y:S01]  /*6460*/  LOP3.LUT R0, R212, 0x1, RZ, 0xc0, !PT ;  /* 0x00000001d4007812 */ /* 0x000fe200078ec0ff */
[----:B------:R-:W2:Y:S03]  /*6470*/  LDC R18, c[0x0][0x244] ;  /* 0x00009100ff127b82 */ /* 0x000ea60000000800 */
[----:B------:R-:W-:Y:S04]  /*6480*/  ISETP.NE.U32.AND P4, PT, R0, 0x1, PT ;  /* 0x000000010000780c */ /* 0x000fe80003f85070 */
[----:B------:R-:W-:Y:S05]  /*6490*/  SEL R4, R4, 0x6000, !P4 ;  /* 0x0000600004047807 */ /* 0x000fea0006000000 */
[--C-:B------:R-:W-:Y:S02]  /*64a0*/  IMAD.IADD R207, R207, 0x1, R4.reuse ;  /* 0x00000001cfcf7824 */ /* 0x100fe400078e0204 */
[--C-:B------:R-:W-:Y:S02]  /*64b0*/  IMAD.IADD R211, R211, 0x1, R4.reuse ;  /* 0x00000001d3d37824 */ /* 0x100fe400078e0204 */
[----:B------:R-:W-:Y:S01]  /*64c0*/  IMAD.IADD R195, R195, 0x1, R4 ;  /* 0x00000001c3c37824 */ /* 0x000fe200078e0204 */
[----:B------:R3:W-:Y:S04]  /*64d0*/  @P3 STS [R207], RZ ;  /* 0x000000ffcf003388 */ /* 0x0007e80000000800 */
[----:B------:R3:W-:Y:S04]  /*64e0*/  @P3 STS [R207+0x4], RZ ;  /* 0x000004ffcf003388 */ /* 0x0007e80000000800 */
[----:B------:R3:W-:Y:S01]  /*64f0*/  @P3 STS [R207+0x8], RZ ;  /* 0x000008ffcf003388 */ /* 0x0007e20000000800 */
[----:B-1----:R-:W-:Y:S03]  /*6500*/  IMAD.U32 R3, R11, -0x40, RZ ;  /* 0xffffffc00b037824 */ /* 0x002fe600078e00ff */
[----:B------:R3:W-:Y:S02]  /*6510*/  @P3 STS [R207+0xc], RZ ;  /* 0x00000cffcf003388 */ /* 0x0007e40000000800 */
[-C--:B------:R-:W-:Y:S02]  /*6520*/  LEA R2, P0, R3, R216.reuse, 0x1 ;  /* 0x000000d803027211 */ /* 0x080fe400078008ff */
[----:B------:R-:W-:Y:S02]  /*6530*/  LEA R0, P5, R11, R3, 0x5 ;  /* 0x000000030b007211 */ /* 0x000fe400078a28ff */
[----:B------:R-:W-:Y:S02]  /*6540*/  SHF.R.S32.HI R5, RZ, 0x1f, R3 ;  /* 0x0000001fff057819 */ /* 0x000fe40000011403 */
[----:B------:R-:W-:Y:S02]  /*6550*/  LEA.HI.X.SX32 R3, R3, R217, 0x1, P0 ;  /* 0x000000d903037211 */ /* 0x000fe400000f0eff */
[CC--:B------:R-:W-:Y:S02]  /*6560*/  @!P2 LEA R8, P4, R0.reuse, R216.reuse, 0x1 ;  /* 0x000000d80008a211 */ /* 0x0c0fe400078808ff */
[C---:B------:R-:W-:Y:S01]  /*6570*/  @!P1 LEA R6, P0, R0.reuse, R216, 0x1 ;  /* 0x000000d800069211 */ /* 0x040fe200078008ff */
[----:B------:R-:W-:Y:S01]  /*6580*/  @!PT LDS RZ, [RZ] ;  /* 0x00000000fffff984 */ /* 0x000fe20000000800 */
[----:B------:R-:W-:Y:S01]  /*6590*/  @!PT LDS RZ, [RZ] ;  /* 0x00000000fffff984 */ /* 0x000fe20000000800 */
[----:B------:R-:W-:Y:S01]  /*65a0*/  @!PT LDS RZ, [RZ] ;  /* 0x00000000fffff984 */ /* 0x000fe20000000800 */
[----:B------:R3:W-:Y:S01]  /*65b0*/  @!P3 LDGSTS.E.BYPASS.LTC128B.128 [R211], desc[UR14][R2.64] ;  /* 0x0000000002d3bfae */ /* 0x0007e2000b901d4e */
[C---:B--2---:R-:W-:Y:S01]  /*65c0*/  LEA.HI.X R5, R11.reuse, R5, R18, 0x5, P5 ;  /* 0x000000050b057211 */ /* 0x044fe200028f2c12 */
[----:B------:R-:W-:Y:S01]  /*65d0*/  IMAD.MOV.U32 R216, RZ, RZ, R2 ;  /* 0x000000ffffd87224 */ /* 0x000fe200078e0002 */
[C---:B------:R-:W-:Y:S01]  /*65e0*/  @!P3 LEA R10, P5, R11.reuse, R2, 0x6 ;  /* 0x000000020b0ab211 */ /* 0x040fe200078a30ff */
[----:B------:R3:W-:Y:S01]  /*65f0*/  @P2 STS [R207+0x2000], RZ ;  /* 0x002000ffcf002388 */ /* 0x0007e20000000800 */
[C-C-:B------:R-:W-:Y:S02]  /*6600*/  @!P2 LEA.HI.X R9, R0.reuse, R217, R5.reuse, 0x1, P4 ;  /* 0x000000d90009a211 */ /* 0x140fe400020f0c05 */
[----:B------:R-:W-:Y:S01]  /*6610*/  @!P3 LEA.HI.X R11, R11, R3, R18, 0x6, P5 ;  /* 0x000000030b0bb211 */ /* 0x000fe200028f3412 */
[----:B------:R3:W-:Y:S01]  /*6620*/  @P2 STS [R207+0x2004], RZ ;  /* 0x002004ffcf002388 */ /* 0x0007e20000000800 */
[----:B------:R-:W-:Y:S01]  /*6630*/  @!P1 LEA.HI.X R7, R0, R217, R5, 0x1, P0 ;  /* 0x000000d900079211 */ /* 0x000fe200000f0c05 */
[----:B------:R-:W-:Y:S02]  /*6640*/  IMAD.MOV.U32 R217, RZ, RZ, R3 ;  /* 0x000000ffffd97224 */ /* 0x000fe400078e0003 */
        /* <DEDUP_REMOVED lines=39> */
.L_x_1495:
[----:B------:R-:W-:Y:S01]  /*68c0*/  STS [R230+0x1e000], R69 ;  /* 0x01e00045e6007388 */ /* 0x000fe20000000800 */
[----:B---3--:R-:W-:Y:S01]  /*68d0*/  F2FP.F16.F32.PACK_AB R2, R150, R17 ;  /* 0x000000119602723e */ /* 0x008fe200000000ff */
[----:B------:R-:W1:Y:S01]  /*68e0*/  LDC R206, c[0x0][0x270] ;  /* 0x00009c00ffce7b82 */ /* 0x000e620000000800 */
        /* <DEDUP_REMOVED lines=8> */
[----:B-1----:R-:W-:Y:S03]  /*6970*/  IMAD R206, R206, UR6, RZ ;  /* 0x00000006cece7c24 */ /* 0x002fe6000f8e02ff */
[----:B------:R1:W-:Y:S01]  /*6980*/  STS [R232+0x1e400], R0 ;  /* 0x01e40000e8007388 */ /* 0x0003e20000000800 */
[----:B------:R-:W-:Y:S01]  /*6990*/  BAR.SYNC.DEFER_BLOCKING 0x0 ;  /* 0x0000000000007b1d */ /* 0x000fe20000010000 */
[----:B-1----:R-:W-:Y:S05]  /*69a0*/  IMAD.U32 R0, R206, -0x40, RZ ;  /* 0xffffffc0ce007824 */ /* 0x002fea00078e00ff */
[----:B------:R-:W-:Y:S01]  /*69b0*/  LDSM.16.MT88.4 R4, [R193+0x20000] ;  /* 0x02000000c104783b */ /* 0x000fe20000004200 */
[C---:B------:R-:W-:Y:S03]  /*69c0*/  LEA R204, P0, R0.reuse, R204, 0x2 ;  /* 0x000000cc00cc7211 */ /* 0x040fe600078010ff */
[----:B------:R-:W1:Y:S01]  /*69d0*/  LDSM.16.MT88.4 R8, [R184+0xc000] ;  /* 0x00c00000b808783b */ /* 0x000e620000004200 */
[----:B------:R-:W-:Y:S03]  /*69e0*/  LEA.HI.X.SX32 R205, R0, R205, 0x2, P0 ;  /* 0x000000cd00cd7211 */ /* 0x000fe600000f16ff */
        /* <DEDUP_REMOVED lines=86> */
[----:B------:R3:W-:Y:S01]  /*6f50*/  @!P3 LDGSTS.E.BYPASS.LTC128B.128 [R209+0xc000], desc[UR14][R2.64] ;  /* 0x0c00000002d1bfae */ /* 0x0007e2000b901d4e */
[C---:B--2---:R-:W-:Y:S01]  /*6f60*/  LEA.HI.X R5, R9.reuse, R5, R10, 0x5, P5 ;  /* 0x0000000509057211 */ /* 0x044fe200028f2c0a */
[----:B------:R-:W-:Y:S01]  /*6f70*/  IMAD.MOV.U32 R214, RZ, RZ, R2 ;  /* 0x000000ffffd67224 */ /* 0x000fe200078e0002 */
[C---:B------:R-:W-:Y:S01]  /*6f80*/  @!P3 LEA R8, P5, R9.reuse, R2, 0x6 ;  /* 0x000000020908b211 */ /* 0x040fe200078a30ff */
[----:B------:R3:W-:Y:S01]  /*6f90*/  @P2 STS.128 [R209+0xe000], RZ ;  /* 0x00e000ffd1002388 */ /* 0x0007e20000000c00 */
[C-C-:B------:R-:W-:Y:S02]  /*6fa0*/  @!P2 LEA.HI.X R7, R0.reuse, R215, R5.reuse, 0x1, P4 ;  /* 0x000000d70007a211 */ /* 0x140fe400020f0c05 */
[----:B------:R-:W-:Y:S01]  /*6fb0*/  @!P3 LEA.HI.X R9, R9, R3, R10, 0x6, P5 ;  /* 0x000000030909b211 */ /* 0x000fe200028f340a */
[----:B------:R-:W-:Y:S01]  /*6fc0*/  @!PT LDS RZ, [RZ] ;  /* 0x00000000fffff984 */ /* 0x000fe20000000800 */
[----:B------:R-:W-:Y:S01]  /*6fd0*/  @!PT LDS RZ, [RZ] ;  /* 0x00000000fffff984 */ /* 0x000fe20000000800 */
[----:B------:R-:W-:Y:S01]  /*6fe0*/  @!PT LDS RZ, [RZ] ;  /* 0x00000000fffff984 */ /* 0x000fe20000000800 */
[----:B------:R3:W-:Y:S01]  /*6ff0*/  @!P2 LDGSTS.E.BYPASS.LTC128B.128 [R209+0xe000], desc[UR14][R2.64+0x80] ;  /* 0x0e00008002d1afae */ /* 0x0007e2000b901d4e */
[----:B------:R-:W-:Y:S01]  /*7000*/  @!P1 LEA.HI.X R5, R0, R215, R5, 0x1, P0 ;  /* 0x000000d700059211 */ /* 0x000fe200000f0c05 */
[----:B------:R-:W-:Y:S02]  /*7010*/  IMAD.MOV.U32 R215, RZ, RZ, R3 ;  /* 0x000000ffffd77224 */ /* 0x000fe400078e0003 */
        /* <DEDUP_REMOVED lines=21> */
.L_x_1496:
[----:B------:R-:W-:Y:S01]  /*7170*/  LDSM.16.M88.4 R96, [R198] ;  /* 0x00000000c660783b */ /* 0x000fe20000000200 */
[----:B---3--:R-:W-:Y:S03]  /*7180*/  @P6 IADD3 R2, P0, R220, -0x100, RZ ;  /* 0xffffff00dc026810 */ /* 0x008fe60007f1e0ff */
[----:B------:R-:W1:Y:S01]  /*7190*/  LDSM.16.MT88.4 R16, [R184+0x12000] ;  /* 0x01200000b810783b */ /* 0x000e620000004200 */
[----:B------:R-:W-:Y:S01]  /*71a0*/  @P6 IADD3.X R0, R221, -0x1, RZ, P0, !PT ;  /* 0xffffffffdd006810 */ /* 0x000fe200007fe4ff */
[----:B------:R-:W-:Y:S02]  /*71b0*/  @P6 IMAD.MOV.U32 R220, RZ, RZ, R2 ;  /* 0x000000ffffdc6224 */ /* 0x000fe400078e0002 */
[----:B------:R-:W2:Y:S02]  /*71c0*/  LDSM.16.M88.4 R92, [R198+0x1000] ;  /* 0x00100000c65c783b */ /* 0x000ea40000000200 */
[----:B------:R-:W-:Y:S02]  /*71d0*/  @P6 IMAD.MOV.U32 R221, RZ, RZ, R0 ;  /* 0x000000ffffdd6224 */ /* 0x000fe400078e0000 */
[----:B------:R-:W3:Y:S01]  /*71e0*/  LDSM.16.MT88.4 R80, [R184+0x14000] ;  /* 0x01400000b850783b */ /* 0x000ee20000004200 */
[----:B------:R-:W-:Y:S02]  /*71f0*/  IMAD R0, R206, 0x18, RZ ;  /* 0x00000018ce007824 */ /* 0x000fe400078e02ff */
[----:B------:R-:W-:Y:S01]  /*7200*/  @P6 IMAD.WIDE R2, R226, 0x4, R220 ;  /* 0x00000004e2026825 */ /* 0x000fe200078e02dc */
        /* <DEDUP_REMOVED lines=11> */
[----:B------:R-:W5:Y:S03]  /*72c0*/  @P6 LDG.E R224, desc[UR14][R2.64] ;  /* 0x0000000e02e06981 */ /* 0x000f66000c1e1900 */
[-C--:B------:R-:W-:Y:S01]  /*72d0*/  HMMA.16816.F32 R12, R92, R18.reuse, RZ ;  /* 0x000000125c0c723c */ /* 0x080fe200000018ff */
[----:B------:R1:W5:Y:S05]  /*72e0*/  @P6 LDG.E R225, desc[UR14][R2.64+0x20] ;  /* 0x0000200e02e16981 */ /* 0x00036a000c1e1900 */
        /* <DEDUP_REMOVED lines=9> */
[----:B------:R-:W2:Y:S05]  /*7380*/  LDSM.16.M88.4 R148, [R200] ;  /* 0x00000000c894783b */ /* 0x000eaa0000000200 */
[-C--:B------:R-:W-:Y:S06]  /*7390*/  HMMA.16816.F32 R4, R152, R156.reuse, R4 ;  /* 0x0000009c9804723c */ /* 0x080fec0000001804 */
[C---:B------:R-:W-:Y:S06]  /*73a0*/  HMMA.16816.F32 R8, R160.reuse, R156, R8 ;  /* 0x0000009ca008723c */ /* 0x040fec0000001808 */
[-C--:B------:R-:W-:Y:S06]  /*73b0*/  HMMA.16816.F32 R12, R160, R158.reuse, R12 ;  /* 0x0000009ea00c723c */ /* 0x080fec000000180c */
[C---:B------:R-:W-:Y:S01]  /*73c0*/  HMMA.16816.F32 R16, R152.reuse, R158, R16 ;  /* 0x0000009e9810723c */ /* 0x040fe20000001810 */
[----:B------:R-:W3:Y:S05]  /*73d0*/  LDSM.16.MT88.4 R156, [R184+0x15000] ;  /* 0x01500000b89c783b */ /* 0x000eea0000004200 */
        /* <DEDUP_REMOVED lines=12> */
[-C--:B--2---:R-:W-:Y:S03]  /*74a0*/  HMMA.16816.F32 R4, R148, R172.reuse, R4 ;  /* 0x000000ac9404723c */ /* 0x084fe60000001804 */
[----:B------:R-:W2:Y:S03]  /*74b0*/  LDSM.16.MT88.4 R184, [R184+0x17800] ;  /* 0x01780000b8b8783b */ /* 0x000ea60000004200 */
[C---:B------:R-:W-:Y:S06]  /*74c0*/  HMMA.16816.F32 R8, R176.reuse, R172, R8 ;  /* 0x000000acb008723c */ /* 0x040fec0000001808 */
[-C--:B------:R-:W-:Y:S06]  /*74d0*/  HMMA.16816.F32 R12, R176, R174.reuse, R12 ;  /* 0x000000aeb00c723c */ /* 0x080fec000000180c */
[C---:B------:R-:W-:Y:S06]  /*74e0*/  HMMA.16816.F32 R16, R148.reuse, R174, R16 ;  /* 0x000000ae9410723c */ /* 0x040fec0000001810 */
[-C--:B---3--:R-:W-:Y:S06]  /*74f0*/  HMMA.16816.F32 R68, R148, R156.reuse, R68 ;  /* 0x0000009c9444723c */ /* 0x088fec0000001844 */
[C---:B------:R-:W-:Y:S06]  /*7500*/  HMMA.16816.F32 R72, R176.reuse, R156, R72 ;  /* 0x0000009cb048723c */ /* 0x040fec0000001848 */
[-C--:B------:R-:W-:Y:S05]  /*7510*/  HMMA.16816.F32 R76, R176, R158.reuse, R76 ;  /* 0x0000009eb04c723c */ /* 0x080fea000000184c */
[C---:B------:R-:W-:Y:S01]  /*7520*/  IMAD.SHL.U32 R157, R206.reuse, 0x8, RZ ;  /* 0x00000008ce9d7824 */ /* 0x040fe200078e00ff */
[C---:B------:R-:W-:Y:S05]  /*7530*/  HMMA.16816.F32 R80, R148.reuse, R158, R80 ;  /* 0x0000009e9450723c */ /* 0x040fea0000001850 */
[CC--:B-1----:R-:W-:Y:S01]  /*7540*/  LEA R2, P0, R157.reuse, R204.reuse, 0x2 ;  /* 0x000000cc9d027211 */ /* 0x0c2fe200078010ff */
[-C--:B------:R-:W-:Y:S05]  /*7550*/  HMMA.16816.F32 R84, R148, R180.reuse, R84 ;  /* 0x000000b49454723c */ /* 0x080fea0000001854 */
[-C--:B------:R-:W-:Y:S01]  /*7560*/  LEA.HI.X.SX32 R3, R157, R205.reuse, 0x2, P0 ;  /* 0x000000cd9d037211 */ /* 0x080fe200000f16ff */
[C---:B------:R-:W-:Y:S05]  /*7570*/  HMMA.16816.F32 R88, R176.reuse, R180, R88 ;  /* 0x000000b4b058723c */ /* 0x040fea0000001858 */
[----:B------:R-:W-:Y:S01]  /*7580*/  IMAD.SHL.U32 R156, R206, 0x10, RZ ;  /* 0x00000010ce9c7824 */ /* 0x000fe200078e00ff */
[-C--:B------:R-:W-:Y:S06]  /*7590*/  HMMA.16816.F32 R92, R176, R182.reuse, R92 ;  /* 0x000000b6b05c723c */ /* 0x080fec000000185c */
[----:B------:R-:W-:Y:S06]  /*75a0*/  HMMA.16816.F32 R96, R148, R182, R96 ;  /* 0x000000b69460723c */ /* 0x000fec0000001860 */
[-C--:B----4-:R-:W-:Y:S05]  /*75b0*/  HMMA.16816.F32 R4, R152, R160.reuse, R4 ;  /* 0x000000a09804723c */ /* 0x090fea0000001804 */
[CC--:B------:R-:W-:Y:S01]  /*75c0*/  LEA R150, P1, R156.reuse, R204.reuse, 0x2 ;  /* 0x000000cc9c967211 */ /* 0x0c0fe200078210ff */
[C---:B------:R-:W-:Y:S05]  /*75d0*/  HMMA.16816.F32 R8, R164.reuse, R160, R8 ;  /* 0x000000a0a408723c */ /* 0x040fea0000001808 */
[-C--:B------:R-:W-:Y:S01]  /*75e0*/  LEA.HI.X.SX32 R151, R156, R205.reuse, 0x2, P1 ;  /* 0x000000cd9c977211 */ /* 0x080fe200008f16ff */
[-C--:B------:R-:W-:Y:S05]  /*75f0*/  HMMA.16816.F32 R12, R164, R162.reuse, R12 ;  /* 0x000000a2a40c723c */ /* 0x080fea000000180c */
[----:B------:R-:W-:Y:S01]  /*7600*/  IMAD.SHL.U32 R149, R206, 0x20, RZ ;  /* 0x00000020ce957824 */ /* 0x000fe200078e00ff */
[C---:B------:R-:W-:Y:S05]  /*7610*/  HMMA.16816.F32 R16, R152.reuse, R162, R16 ;  /* 0x000000a29810723c */ /* 0x040fea0000001810 */
[----:B------:R1:W-:Y:S01]  /*7620*/  REDG.E.ADD.F32.FTZ.RN.STRONG.GPU desc[UR14][R204.64], R4 ;  /* 0x00000004cc0079a6 */ /* 0x0003e2000c10f38e */
[-C--:B------:R-:W-:Y:S03]  /*7630*/  HMMA.16816.F32 R68, R152, R168.reuse, R68 ;  /* 0x000000a89844723c */ /* 0x080fe60000001844 */
[----:B------:R3:W-:Y:S02]  /*7640*/  REDG.E.ADD.F32.FTZ.RN.STRONG.GPU desc[UR14][R2.64], R5 ;  /* 0x00000005020079a6 */ /* 0x0007e4000c10f38e */
[CC--:B------:R-:W-:Y:S01]  /*7650*/  LEA R148, P1, R149.reuse, R204.reuse, 0x2 ;  /* 0x000000cc95947211 */ /* 0x0c0fe200078210ff */
[C---:B------:R-:W-:Y:S01]  /*7660*/  HMMA.16816.F32 R72, R164.reuse, R168, R72 ;  /* 0x000000a8a448723c */ /* 0x040fe20000001848 */
[----:B------:R4:W-:Y:S04]  /*7670*/  REDG.E.ADD.F32.FTZ.RN.STRONG.GPU desc[UR14][R150.64], R6 ;  /* 0x00000006960079a6 */ /* 0x0009e8000c10f38e */
[-C--:B------:R-:W-:Y:S01]  /*7680*/  LEA.HI.X.SX32 R149, R149, R205.reuse, 0x2, P1 ;  /* 0x000000cd95957211 */ /* 0x080fe200008f16ff */
[-C--:B------:R-:W-:Y:S06]  /*7690*/  HMMA.16816.F32 R76, R164, R170.reuse, R76 ;  /* 0x000000aaa44c723c */ /* 0x080fec000000184c */
[C---:B------:R-:W-:Y:S06]  /*76a0*/  HMMA.16816.F32 R80, R152.reuse, R170, R80 ;  /* 0x000000aa9850723c */ /* 0x040fec0000001850 */
[-C--:B--2---:R-:W-:Y:S05]  /*76b0*/  HMMA.16816.F32 R84, R152, R184.reuse, R84 ;  /* 0x000000b89854723c */ /* 0x084fea0000001854 */
[CC--:B-1----:R-:W-:Y:S01]  /*76c0*/  LEA R4, P0, R0.reuse, R204.reuse, 0x2 ;  /* 0x000000cc00047211 */ /* 0x0c2fe200078010ff */
[C---:B------:R-:W-:Y:S05]  /*76d0*/  HMMA.16816.F32 R88, R164.reuse, R184, R88 ;  /* 0x000000b8a458723c */ /* 0x040fea0000001858 */
[-C--:B---3--:R-:W-:Y:S01]  /*76e0*/  LEA.HI.X.SX32 R5, R0, R205.reuse, 0x2, P0 ;  /* 0x000000cd00057211 */ /* 0x088fe200000f16ff */
[-C--:B------:R-:W-:Y:S04]  /*76f0*/  HMMA.16816.F32 R92, R164, R186.reuse, R92 ;  /* 0x000000baa45c723c */ /* 0x080fe8000000185c */
[----:B------:R1:W-:Y:S01]  /*7700*/  REDG.E.ADD.F32.FTZ.RN.STRONG.GPU desc[UR14][R4.64], R7 ;  /* 0x00000007040079a6 */ /* 0x0003e2000c10f38e */
[C---:B------:R-:W-:Y:S01]  /*7710*/  IMAD R0, R206.reuse, 0x30, RZ ;  /* 0x00000030ce007824 */ /* 0x040fe200078e02ff */
[----:B------:R-:W-:Y:S02]  /*7720*/  HMMA.16816.F32 R96, R152, R186, R96 ;  /* 0x000000ba9860723c */ /* 0x000fe40000001860 */
[----:B------:R2:W-:Y:S05]  /*7730*/  REDG.E.ADD.F32.FTZ.RN.STRONG.GPU desc[UR14][R148.64], R8 ;  /* 0x00000008940079a6 */ /* 0x0005ea000c10f38e */
[C---:B------:R-:W-:Y:S04]  /*7740*/  IMAD R152, R206.reuse, 0x28, RZ ;  /* 0x00000028ce987824 */ /* 0x040fe800078e02ff */
[----:B------:R-:W-:Y:S01]  /*7750*/  IMAD R206, R206, 0x38, RZ ;  /* 0x00000038cece7824 */ /* 0x000fe200078e02ff */
[CC--:B----4-:R-:W-:Y:S04]  /*7760*/  LEA R6, P0, R152.reuse, R204.reuse, 0x2 ;  /* 0x000000cc98067211 */ /* 0x0d0fe800078010ff */
        /* <DEDUP_REMOVED lines=136> */
[----:B------:R-:W-:Y:S01]  /*7ff0*/  LEA.HI.X.SX32 R9, R4, R205, 0x2, P2 ;  /* 0x000000cd04097211 */ /* 0x000fe200010f16ff */
[----:B------:R-:W-:Y:S01]  /*8000*/  LDSM.16.MT88.4 R12, [R194+0x1e000] ;  /* 0x01e00000c20c783b */ /* 0x000fe20000004200 */
[----:B------:R-:W-:Y:S02]  /*8010*/  ISETP.GT.AND P2, PT, R212, R237, PT ;  /* 0x000000edd400720c */ /* 0x000fe40003f44270 */
        /* <DEDUP_REMOVED lines=11> */
[----:B------:R-:W-:Y:S01]  /*80d0*/  VIADD R0, R188, 0xffffa000 ;  /* 0xffffa000bc007836 */ /* 0x000fe20000000000 */
        /* <DEDUP_REMOVED lines=152> */
[----:B------:R1:W-:Y:S01]  /*8a60*/  STS [R246+0x400], R26 ;  /* 0x0004001af6007388 */ /* 0x0003e20000000800 */
        /* <DEDUP_REMOVED lines=63> */
[----:B------:R2:W-:Y:S01]  /*8e60*/  STS [R246+0x4400], R10 ;  /* 0x0044000af6007388 */ /* 0x0005e20000000800 */
        /* <DEDUP_REMOVED lines=11> */
[----:B------:R-:W3:Y:S01]  /*8f20*/  S2R R173, SR_CTAID.Y ;  /* 0x0000000000ad7919 */ /* 0x000ee20000002600 */
        /* <DEDUP_REMOVED lines=10> */
[----:B------:R3:W-:Y:S01]  /*8fd0*/  STS [R243+0x6000], R7 ;  /* 0x00600007f3007388 */ /* 0x0007e20000000800 */
[----:B--2---:R-:W2:Y:S01]  /*8fe0*/  @P0 LDC.64 R10, c[0x0][0x450] ;  /* 0x00011400ff0a0b82 */ /* 0x004ea20000000a00 */
[----:B------:R-:W-:Y:S02]  /*8ff0*/  F2FP.F16.F32.PACK_AB R35, R35, R58 ;  /* 0x0000003a2323723e */ /* 0x000fe400000000ff */
[----:B------:R-:W-:Y:S01]  /*9000*/  STS [R243+0x6400], R6 ;  /* 0x00640006f3007388 */ /* 0x000fe20000000800 */
[----:B------:R-:W-:Y:S02]  /*9010*/  F2FP.F16.F32.PACK_AB R60, R61, R60 ;  /* 0x0000003c3d3c723e */ /* 0x000fe400000000ff */
[----:B------:R-:W-:Y:S01]  /*9020*/  F2FP.F16.F32.PACK_AB R62, R63, R62 ;  /* 0x0000003e3f3e723e */ /* 0x000fe200000000ff */
[----:B------:R-:W-:Y:S04]  /*9030*/  STS [R246+0x6000], R3 ;  /* 0x00600003f6007388 */ /* 0x000fe80000000800 */
[----:B------:R4:W-:Y:S04]  /*9040*/  STS [R246+0x6400], R2 ;  /* 0x00640002f6007388 */ /* 0x0009e80000000800 */
[----:B------:R-:W-:Y:S04]  /*9050*/  STS [R243+0x7000], R5 ;  /* 0x00700005f3007388 */ /* 0x000fe80000000800 */
[----:B------:R1:W-:Y:S04]  /*9060*/  STS [R243+0x7400], R4 ;  /* 0x00740004f3007388 */ /* 0x0003e80000000800 */
[----:B------:R2:W-:Y:S01]  /*9070*/  STS [R246+0x7000], R0 ;  /* 0x00700000f6007388 */ /* 0x0005e20000000800 */
[----:B---3--:R-:W-:-:S03]  /*9080*/  SHF.R.S32.HI R7, RZ, 0x1f, R173 ;  /* 0x0000001fff077819 */ /* 0x008fc600000114ad */
[----:B------:R-:W-:Y:S04]  /*9090*/  STS [R246+0x7400], R32 ;  /* 0x00740020f6007388 */ /* 0x000fe80000000800 */
[----:B------:R-:W-:Y:S04]  /*90a0*/  STS [R243+0x8000], R46 ;  /* 0x0080002ef3007388 */ /* 0x000fe80000000800 */
[----:B------:R-:W-:Y:S01]  /*90b0*/  STS [R243+0x8400], R45 ;  /* 0x0084002df3007388 */ /* 0x000fe20000000800 */
[----:B----4-:R-:W-:-:S03]  /*90c0*/  @P0 IADD3 R2, R239, R252, RZ ;  /* 0x000000fcef020210 */ /* 0x010fc60007ffe0ff */
[----:B------:R-:W-:Y:S04]  /*90d0*/  STS [R246+0x8000], R42 ;  /* 0x0080002af6007388 */ /* 0x000fe80000000800 */
[----:B------:R-:W-:Y:S01]  /*90e0*/  STS [R246+0x8400], R41 ;  /* 0x00840029f6007388 */ /* 0x000fe20000000800 */
[----:B-1----:R-:W-:-:S03]  /*90f0*/  @P0 IADD3 R4, R239, R252, RZ ;  /* 0x000000fcef040210 */ /* 0x002fc60007ffe0ff */
[----:B------:R1:W-:Y:S01]  /*9100*/  STS [R243+0x9000], R44 ;  /* 0x0090002cf3007388 */ /* 0x0003e20000000800 */
[----:B--2---:R-:W-:Y:S02]  /*9110*/  @P0 IMAD R0, R2, R27, RZ ;  /* 0x0000001b02000224 */ /* 0x004fe400078e02ff */
[C---:B------:R-:W-:Y:S01]  /*9120*/  @P0 IMAD R6, R4.reuse, R11, RZ ;  /* 0x0000000b04060224 */ /* 0x040fe200078e02ff */
[----:B------:R2:W-:Y:S01]  /*9130*/  STS [R243+0x9400], R43 ;  /* 0x0094002bf3007388 */ /* 0x0005e20000000800 */
[----:B------:R-:W-:-:S03]  /*9140*/  @P0 IMAD.WIDE.U32 R4, R4, R10, RZ ;  /* 0x0000000a04040225 */ /* 0x000fc600078e00ff */
[----:B------:R2:W-:Y:S01]  /*9150*/  STS [R246+0x9000], R40 ;  /* 0x00900028f6007388 */ /* 0x0005e20000000800 */
[----:B------:R-:W-:Y:S01]  /*9160*/  @P0 IMAD.WIDE.U32 R2, R2, R26, RZ ;  /* 0x0000001a02020225 */ /* 0x000fe200078e00ff */
[----:B------:R-:W-:Y:S02]  /*9170*/  @P0 IADD3 R9, R5, R6, RZ ;  /* 0x0000000605090210 */ /* 0x000fe40007ffe0ff */
[----:B------:R2:W-:Y:S01]  /*9180*/  STS [R246+0x9400], R39 ;  /* 0x00940027f6007388 */ /* 0x0005e20000000800 */
[----:B------:R-:W-:Y:S02]  /*9190*/  @P0 MOV R8, R4 ;  /* 0x0000000400080202 */ /* 0x000fe40000000f00 */
[----:B------:R-:W-:Y:S01]  /*91a0*/  @P0 MOV R31, R2 ;  /* 0x00000002001f0202 */ /* 0x000fe20000000f00 */
[----:B------:R2:W-:Y:S04]  /*91b0*/  STS [R243+0xa000], R38 ;  /* 0x00a00026f3007388 */ /* 0x0005e80000000800 */
[----:B------:R2:W-:Y:S04]  /*91c0*/  STS [R243+0xa400], R37 ;  /* 0x00a40025f3007388 */ /* 0x0005e80000000800 */
[----:B------:R2:W-:Y:S01]  /*91d0*/  STS [R246+0xa000], R34 ;  /* 0x00a00022f6007388 */ /* 0x0005e20000000800 */
[----:B-1----:R-:W-:-:S03]  /*91e0*/  @P0 IADD3 R44, R3, R0, RZ ;  /* 0x00000000032c0210 */ /* 0x002fc60007ffe0ff */
[----:B------:R2:W-:Y:S04]  /*91f0*/  STS [R246+0xa400], R33 ;  /* 0x00a40021f6007388 */ /* 0x0005e80000000800 */
[----:B------:R2:W-:Y:S04]  /*9200*/  STS [R243+0xb000], R36 ;  /* 0x00b00024f3007388 */ /* 0x0005e80000000800 */
[----:B------:R2:W-:Y:S01]  /*9210*/  STS [R243+0xb400], R35 ;  /* 0x00b40023f3007388 */ /* 0x0005e20000000800 */
        /* <DEDUP_REMOVED lines=13> */
.L_x_1498:
        /* <DEDUP_REMOVED lines=13> */
.L_x_1499:
[----:B------:R1:W-:Y:S01]  /*93c0*/  STS [R246+0xb000], R60 ;  /* 0x00b0003cf6007388 */ /* 0x0003e20000000800 */
[----:B------:R-:W-:Y:S01]  /*93d0*/  IMAD.SHL.U32 R0, R242, 0x40, RZ ;  /* 0x00000040f2007824 */ /* 0x000fe200078e00ff */
[----:B------:R-:W-:Y:S01]  /*93e0*/  SHF.R.S32.HI R5, RZ, 0x1f, R222 ;  /* 0x0000001fff057819 */ /* 0x000fe200000114de */
[----:B------:R-:W-:Y:S01]  /*93f0*/  ULDC.64 UR6, c[0x0][0x468] ;  /* 0x00011a0000067ab9 */ /* 0x000fe20000000a00 */
[----:B------:R1:W-:Y:S01]  /*9400*/  STS [R246+0xb400], R62 ;  /* 0x00b4003ef6007388 */ /* 0x0003e20000000800 */
[----:B------:R-:W-:Y:S01]  /*9410*/  MOV R4, R222 ;  /* 0x000000de00047202 */ /* 0x000fe20000000f00 */
[----:B------:R-:W-:Y:S01]  /*9420*/  BSSY B0, `(.L_x_1500) ;  /* 0x0000030000007945 */ /* 0x000fe20003800000 */
[----:B------:R-:W-:Y:S01]  /*9430*/  SHF.R.S32.HI R29, RZ, 0x1f, R0 ;  /* 0x0000001fff1d7819 */ /* 0x000fe20000011400 */
[----:B------:R-:W-:Y:S01]  /*9440*/  BAR.SYNC.DEFER_BLOCKING 0x0 ;  /* 0x0000000000007b1d */ /* 0x000fe20000010000 */
[----:B------:R-:W-:Y:S01]  /*9450*/  SHF.R.S32.HI R30, RZ, 0x1f, R240 ;  /* 0x0000001fff1e7819 */ /* 0x000fe200000114f0 */
[----:B------:R-:W-:Y:S01]  /*9460*/  IMAD.WIDE.U32 R2, R0, R10, R4 ;  /* 0x0000000a00027225 */ /* 0x000fe200078e0004 */
[----:B------:R-:W-:-:S02]  /*9470*/  SHF.R.S32.HI R45, RZ, 0x1f, R238 ;  /* 0x0000001fff2d7819 */ /* 0x000fc400000114ee */
[----:B------:R-:W-:Y:S01]  /*9480*/  IADD3 R25, R222, 0x40, RZ ;  /* 0x00000040de197810 */ /* 0x000fe20007ffe0ff */
[----:B------:R-:W-:Y:S01]  /*9490*/  IMAD R6, R29, R10, RZ ;  /* 0x0000000a1d067224 */ /* 0x000fe200078e02ff */
[----:B------:R-:W-:Y:S01]  /*94a0*/  IADD3 R2, P0, R8, R2, RZ ;  /* 0x0000000208027210 */ /* 0x000fe20007f1e0ff */
[----:B------:R-:W-:Y:S02]  /*94b0*/  VIADD R8, R238, 0x20 ;  /* 0x00000020ee087836 */ /* 0x000fe40000000000 */
[----:B------:R-:W-:Y:S02]  /*94c0*/  IMAD R7, R0, R11, R6 ;  /* 0x0000000b00077224 */ /* 0x000fe400078e0206 */
[----:B------:R-:W-:-:S03]  /*94d0*/  IMAD R6, R242, -0x40, R213 ;  /* 0xffffffc0f2067824 */ /* 0x000fc600078e02d5 */
[----:B------:R-:W-:Y:S01]  /*94e0*/  IADD3.X R3, R9, R3, R7, P0, !PT ;  /* 0x0000000309037210 */ /* 0x000fe200007fe407 */
[----:B------:R-:W-:Y:S01]  /*94f0*/  IMAD R7, R30, UR6, RZ ;  /* 0x000000061e077c24 */ /* 0x000fe2000f8e02ff */
[-C--:B------:R-:W-:Y:S02]  /*9500*/  ISETP.GE.AND P4, PT, R238, R6.reuse, PT ;  /* 0x00000006ee00720c */ /* 0x080fe40003f86270 */
[----:B------:R-:W-:Y:S01]  /*9510*/  ISETP.GE.AND P3, PT, R8, R6, PT ;  /* 0x000000060800720c */ /* 0x000fe20003f66270 */
[C---:B------:R-:W-:Y:S02]  /*9520*/  IMAD R8, R240.reuse, UR7, R7 ;  /* 0x00000007f0087c24 */ /* 0x040fe4000f8e0207 */
[----:B------:R-:W-:Y:S01]  /*9530*/  IMAD.WIDE.U32 R6, R240, UR6, R2 ;  /* 0x00000006f0067c25 */ /* 0x000fe2000f8e0002 */
[----:B--2---:R1:W2:Y:S03]  /*9540*/  LDS.128 R40, [R209+0x13000] ;  /* 0x01300000d1287984 */ /* 0x0042a60000000c00 */
[----:B------:R-:W-:Y:S01]  /*9550*/  IMAD.IADD R24, R8, 0x1, R7 ;  /* 0x0000000108187824 */ /* 0x000fe200078e0207 */
        /* <DEDUP_REMOVED lines=12> */
[----:B------:R-:W-:Y:S01]  /*9620*/  IMAD.MOV.U32 R2, RZ, RZ, R6 ;  /* 0x000000ffff027224 */ /* 0x000fe200078e0006 */
[----:B------:R-:W-:Y:S01]  /*9630*/  MOV R3, R24 ;  /* 0x0000001800037202 */ /* 0x000fe20000000f00 */
[----:B------:R-:W3:Y:S01]  /*9640*/  LDS.128 R16, [R209+0x16000] ;  /* 0x01600000d1107984 */ /* 0x000ee20000000c00 */
[-C--:B------:R-:W-:Y:S01]  /*9650*/  IMAD R28, R45, R10.reuse, RZ ;  /* 0x0000000a2d1c7224 */ /* 0x080fe200078e02ff */
[----:B------:R-:W-:Y:S01]  /*9660*/  ISETP.GE.AND P1, PT, R25, UR4, PT ;  /* 0x0000000419007c0c */ /* 0x000fe2000bf26270 */
[----:B------:R-:W-:Y:S01]  /*9670*/  ULDC.64 UR6, c[0x0][0x3f0] ;  /* 0x0000fc0000067ab9 */ /* 0x000fe20000000a00 */
[----:B------:R-:W-:Y:S01]  /*9680*/  IMAD.WIDE.U32 R8, R238, R10, R2 ;  /* 0x0000000aee087225 */ /* 0x000fe200078e0002 */
[----:B------:R-:W-:-:S03]  /*9690*/  ISETP.GE.AND P0, PT, R236, UR4, PT ;  /* 0x00000004ec007c0c */ /* 0x000fc6000bf06270 */
[----:B------:R-:W-:Y:S02]  /*96a0*/  IMAD R2, R238, R11, R28 ;  /* 0x0000000bee027224 */ /* 0x000fe400078e021c */
[----:B------:R-:W4:Y:S02]  /*96b0*/  @!P2 LDS.128 R12, [R209+0x12000] ;  /* 0x01200000d10ca984 */ /* 0x000f240000000c00 */
[----:B------:R-:W-:Y:S01]  /*96c0*/  IMAD.IADD R3, R2, 0x1, R9 ;  /* 0x0000000102037824 */ /* 0x000fe200078e0209 */
[----:B------:R-:W-:-:S04]  /*96d0*/  LEA R2, P5, R8, UR6, 0x1 ;  /* 0x0000000608027c11 */ /* 0x000fc8000f8a08ff */
[----:B------:R-:W-:-:S05]  /*96e0*/  LEA.HI.X R3, R8, UR7, R3, 0x1, P5 ;  /* 0x0000000708037c11 */ /* 0x000fca000a8f0c03 */
[----:B--2---:R2:W-:Y:S04]  /*96f0*/  @!P1 STG.E.128 desc[UR14][R2.64+0x80], R20 ;  /* 0x0000801402009986 */ /* 0x0045e8000c101d0e */
[----:B---3--:R2:W-:Y:S04]  /*9700*/  @!P0 STG.E.128 desc[UR14][R2.64+0x100], R16 ;  /* 0x0001001002008986 */ /* 0x0085e8000c101d0e */
[----:B----4-:R2:W-:Y:S02]  /*9710*/  @!P2 STG.E.128 desc[UR14][R2.64], R12 ;  /* 0x0000000c0200a986 */ /* 0x0105e4000c101d0e */
.L_x_1501:
[----:B------:R-:W-:Y:S05]  /*9720*/  BSYNC B0 ;  /* 0x0000000000007941 */ /* 0x000fea0003800000 */
.L_x_1500:
        /* <DEDUP_REMOVED lines=16> */
[----:B------:R2:W-:Y:S04]  /*9830*/  @!P2 STG.E.128 desc[UR14][R2.64], R40 ;  /* 0x000000280200a986 */ /* 0x0005e8000c101d0e */
[----:B---3--:R2:W-:Y:S04]  /*9840*/  @!P1 STG.E.128 desc[UR14][R2.64+0x80], R36 ;  /* 0x0000802402009986 */ /* 0x0085e8000c101d0e */
[----:B----4-:R2:W-:Y:S02]  /*9850*/  @!P0 STG.E.128 desc[UR14][R2.64+0x100], R32 ;  /* 0x0001002002008986 */ /* 0x0105e4000c101d0e */
.L_x_1503:
[----:B------:R-:W-:Y:S05]  /*9860*/  BSYNC B0 ;  /* 0x0000000000007941 */ /* 0x000fea0003800000 */
.L_x_1502:
        /* <DEDUP_REMOVED lines=28> */
.L_x_1505:
[----:B------:R-:W-:Y:S05]  /*9a30*/  BSYNC B0 ;  /* 0x0000000000007941 */ /* 0x000fea0003800000 */
.L_x_1504:
[----:B------:R-:W-:Y:S05]  /*9a40*/  @P3 BRA `(.L_x_1474) ;  /* 0x0000000000483947 */ /* 0x000fea0003800000 */
[----:B------:R-:W-:Y:S01]  /*9a50*/  IADD3 R0, P0, R238, 0x20, RZ ;  /* 0x00000020ee007810 */ /* 0x000fe20007f1e0ff */
[----:B--2---:R-:W-:Y:S01]  /*9a60*/  IMAD.MOV.U32 R2, RZ, RZ, R4 ;  /* 0x000000ffff027224 */ /* 0x004fe200078e0004 */
        /* <DEDUP_REMOVED lines=13> */
[----:B-1----:R1:W-:Y:S04]  /*9b40*/  @!P2 STG.E.128 desc[UR14][R2.64], R68 ;  /* 0x000000440200a986 */ /* 0x0023e8000c101d0e */
[----:B------:R1:W-:Y:S04]  /*9b50*/  @!P1 STG.E.128 desc[UR14][R2.64+0x80], R64 ;  /* 0x0000804002009986 */ /* 0x0003e8000c101d0e */
[----:B------:R1:W-:Y:S02]  /*9b60*/  @!P0 STG.E.128 desc[UR14][R2.64+0x100], R60 ;  /* 0x0001003c02008986 */ /* 0x0003e4000c101d0e */
.L_x_1474:
[----:B------:R-:W-:Y:S05]  /*9b70*/  BSYNC B1 ;  /* 0x0000000000017941 */ /* 0x000fea0003800000 */
.L_x_1460:
[----:B------:R-:W3:Y:S02]  /*9b80*/  LDC R0, c[0x0][0xc] ;  /* 0x00000300ff007b82 */ /* 0x000ee40000000800 */
[----:B---3--:R-:W-:-:S04]  /*9b90*/  IADD3 R242, R0, R242, RZ ;  /* 0x000000f200f27210 */ /* 0x008fc80007ffe0ff */
[----:B------:R-:W-:-:S13]  /*9ba0*/  ISETP.GE.AND P0, PT, R242, UR12, PT ;  /* 0x0000000cf2007c0c */ /* 0x000fda000bf06270 */
[----:B------:R-:W-:Y:S05]  /*9bb0*/  @P0 BRA `(.L_x_1506) ;  /* 0x0000000000040947 */ /* 0x000fea0003800000 */
[----:B------:R-:W-:Y:S05]  /*9bc0*/  BRA `(.L_x_1507) ;  /* 0xffffff6c003c7947 */ /* 0x000fea000383ffff */
.L_x_1506:
[----:B------:R-:W-:Y:S05]  /*9bd0*/  EXIT ;  /* 0x000000000000794d */ /* 0x000fea0003800000 */
.L_x_1508:
        /* <DEDUP_REMOVED lines=10> */
.L_x_1620:


//--------------------- .text._ZN5flash44flash_bwd_dq_dk_dv_loop_seqk_parallel_kernelI23Flash_bwd_kernel_traitsILi192ELi64ELi64ELi8ELi4ELi2ELi2ELb0ELb0EN7cutlass6half_tE19Flash_kernel_traitsILi192ELi64ELi64ELi8ES3_EELb0ELb0ELb1ELb1ELb0ELb0ELb1EEEvNS_16Flash_bwd_paramsE --------------------------
	.section	.text._ZN5flash44flash_bwd_dq_dk_dv_loop_seqk_parallel_kernelI23Flash_bwd_kernel_traitsILi192ELi64ELi64ELi8ELi4ELi2ELi2ELb0ELb0EN7cutlass6half_tE19Flash_kernel_traitsILi192ELi64ELi64ELi8ES3_EELb0ELb0ELb1ELb1ELb0ELb0ELb1EEEvNS_16Flash_bwd_paramsE,"ax",@progbits
	.align	128
        .global         _ZN5flash44flash_bwd_dq_dk_dv_loop_seqk_parallel_kernelI23Flash_bwd_kernel_traitsILi192ELi64ELi64ELi8ELi4ELi2ELi2ELb0ELb0EN7cutlass6half_tE19Flash_kernel_traitsILi192ELi64ELi64ELi8ES3_EELb0ELb0ELb1ELb1ELb0ELb0ELb1EEEvNS_16Flash_bwd_paramsE
        .type           _ZN5flash44flash_bwd_dq_dk_dv_loop_seqk_parallel_kernelI23Flash_bwd_kernel_traitsILi192ELi64ELi64ELi8ELi4ELi2ELi2ELb0ELb0EN7cutlass6half_tE19Flash_kernel_traitsILi192ELi64ELi64ELi8ES3_EELb0ELb0ELb1ELb1ELb0ELb0ELb1EEEvNS_16Flash_bwd_paramsE,@function
        .size           _ZN5flash44flash_bwd_dq_dk_dv_loop_seqk_parallel_kernelI23Flash_bwd_kernel_traitsILi192ELi64ELi64ELi8ELi4ELi2ELi2ELb0ELb0EN7cutlass6half_tE19Flash_kernel_traitsILi192ELi64ELi64ELi8ES3_EELb0ELb0ELb1ELb1ELb0ELb0ELb1EEEvNS_16Flash_bwd_paramsE,(.L_x_1621 - _ZN5flash44flash_bwd_dq_dk_dv_loop_seqk_parallel_kernelI23Flash_bwd_kernel_traitsILi192ELi64ELi64ELi8ELi4ELi2ELi2ELb0ELb0EN7cutlass6half_tE19Flash_kernel_traitsILi192ELi64ELi64ELi8ES3_EELb0ELb0ELb1ELb1ELb0ELb0ELb1EEEvNS_16Flash_bwd_paramsE)
        .other          _ZN5flash44flash_bwd_dq_dk_dv_loop_seqk_parallel_kernelI23Flash_bwd_kernel_traitsILi192ELi64ELi64ELi8ELi4ELi2ELi2ELb0ELb0EN7cutlass6half_tE19Flash_kernel_traitsILi192ELi64ELi64ELi8ES3_EELb0ELb0ELb1ELb1ELb0ELb0ELb1EEEvNS_16Flash_bwd_paramsE,@"STO_CUDA_ENTRY STV_DEFAULT"
_ZN5flash44flash_bwd_dq_dk_dv_loop_seqk_parallel_kernelI23Flash_bwd_kernel_traitsILi192ELi64ELi64ELi8ELi4ELi2ELi2ELb0ELb0EN7cutlass6half_tE19Flash_kernel_traitsILi192ELi64ELi64ELi8ES3_EELb0ELb0ELb1ELb1ELb0ELb0ELb1EEEvNS_16Flash_bwd_paramsE:
.text._ZN5flash44flash_bwd_dq_dk_dv_loop_seqk_parallel_kernelI23Flash_bwd_kernel_traitsILi192ELi64ELi64ELi8ELi4ELi2ELi2ELb0ELb0EN7cutlass6half_tE19Flash_kernel_traitsILi192ELi64ELi64ELi8ES3_EELb0ELb0ELb1ELb1ELb0ELb0ELb1EEEvNS_16Flash_bwd_paramsE:
        /* <DEDUP_REMOVED lines=145> */
.L_x_1557:
        /* <DEDUP_REMOVED lines=47> */
.L_x_1509:
        /* <DEDUP_REMOVED lines=136> */
.L_x_1511:
        /* <DEDUP_REMOVED lines=13> */
.L_x_1512:
        /* <DEDUP_REMOVED lines=10> */
.L_x_1513:
[----:B------:R-:W-:-:S04]  /*15f0*/  IMAD R4, R208, R29, R214 ;  /* 0x0000001dd0047224 */ /* 0x000fc800078e02d6 */
[----:B------:R-:W-:-:S07]  /*1600*/  IMAD R23, R4, R31, RZ ;  /* 0x0000001f04177224 */ /* 0x000fce00078e02ff */
.L_x_1514:
        /* <DEDUP_REMOVED lines=96> */
.L_x_1516:
        /* <DEDUP_REMOVED lines=13> */
.L_x_1517:
        /* <DEDUP_REMOVED lines=32> */
.L_x_1519:
[----:B------:R-:W-:Y:S05]  /*1ee0*/  BSYNC B0 ;  /* 0x0000000000007941 */ /* 0x000fea0003800000 */
.L_x_1518:
        /* <DEDUP_REMOVED lines=19> */
.L_x_1521:
[----:B------:R-:W-:Y:S05]  /*2020*/  BSYNC B0 ;  /* 0x0000000000007941 */ /* 0x000fea0003800000 */
.L_x_1520:
        /* <DEDUP_REMOVED lines=28> */
.L_x_1523:
[----:B------:R-:W-:Y:S05]  /*21f0*/  BSYNC B0 ;  /* 0x0000000000007941 */ /* 0x000fea0003800000 */
.L_x_1522:
        /* <DEDUP_REMOVED lines=20> */
.L_x_1515:
        /* <DEDUP_REMOVED lines=33> */
.L_x_1526:
[----:B------:R-:W-:Y:S05]  /*2550*/  BSYNC B0 ;  /* 0x0000000000007941 */ /* 0x000fea0003800000 */
.L_x_1525:
        /* <DEDUP_REMOVED lines=38> */
.L_x_1528:
[----:B------:R-:W-:Y:S05]  /*27c0*/  BSYNC B0 ;  /* 0x0000000000007941 */ /* 0x000fea0003800000 */
.L_x_1527:
        /* <DEDUP_REMOVED lines=16> */
.L_x_1530:
        /* <DEDUP_REMOVED lines=29> */
.L_x_1531:
[----:B------:R-:W-:Y:S05]  /*2aa0*/  BSYNC B0 ;  /* 0x0000000000007941 */ /* 0x000fea0003800000 */
.L_x_1529:
        /* <DEDUP_REMOVED lines=17> */
.L_x_1533:
        /* <DEDUP_REMOVED lines=37> */
.L_x_1534:
[----:B------:R-:W-:Y:S05]  /*2e10*/  BSYNC B0 ;  /* 0x0000000000007941 */ /* 0x000fea0003800000 */
.L_x_1532:
        /* <DEDUP_REMOVED lines=58> */
.L_x_1536:
[----:B------:R-:W-:Y:S05]  /*31c0*/  BSYNC B0 ;  /* 0x0000000000007941 */ /* 0x000fea0003800000 */
.L_x_1535:
        /* <DEDUP_REMOVED lines=41> */
.L_x_1538:
[----:B------:R-:W-:Y:S05]  /*3460*/  BSYNC B0 ;  /* 0x0000000000007941 */ /* 0x000fea0003800000 */
.L_x_1537:
        /* <DEDUP_REMOVED lines=45> */
.L_x_1540:
[----:B------:R-:W-:Y:S05]  /*3740*/  BSYNC B0 ;  /* 0x0000000000007941 */ /* 0x000fea0003800000 */
.L_x_1539:
        /* <DEDUP_REMOVED lines=42> */
.L_x_1542:
[----:B------:R-:W-:Y:S05]  /*39f0*/  BSYNC B0 ;  /* 0x0000000000007941 */ /* 0x000fea0003800000 */
.L_x_1541:
        /* <DEDUP_REMOVED lines=9> */
[----:B------:R-:W-:Y:S01]  /*3a90*/  IMAD.MOV.U32 R190, RZ, RZ, 0x20 ;  /* 0x00000020ffbe7424 */ /* 0x000fe200078e00ff */
[----:B------:R-:W-:-:S06]  /*3aa0*/  ULDC UR8, c[0x0][0x398] ;  /* 0x0000e60000087ab9 */ /* 0x000fcc0000000800 */
        /* <DEDUP_REMOVED lines=98> */
.L_x_1547:
[----:B------:R-:W0:Y:S01]  /*40d0*/  LDGDEPBAR ;  /* 0x00000000000079af */ /* 0x000e220000000000 */
[C---:B------:R-:W-:Y:S02]  /*40e0*/  IADD3 R150, R191.reuse, R190, RZ ;  /* 0x000000bebf967210 */ /* 0x040fe40007ffe0ff */
[-C--:B------:R-:W-:Y:S02]  /*40f0*/  IADD3 R149, R191, R189.reuse, RZ ;  /* 0x000000bdbf957210 */ /* 0x080fe40007ffe0ff */
[----:B------:R-:W-:Y:S02]  /*4100*/  IADD3 R148, R150, R189, RZ ;  /* 0x000000bd96947210 */ /* 0x000fe40007ffe0ff */
[----:B------:R-:W-:Y:S02]  /*4110*/  IADD3 R154, P0, R231, R226, RZ ;  /* 0x000000e2e79a7210 */ /* 0x000fe40007f1e0ff */
[----:B------:R-:W-:Y:S02]  /*4120*/  SHF.L.U32 R170, R238, 0x6, RZ ;  /* 0x00000006eeaa7819 */ /* 0x000fe400000006ff */
[----:B------:R-:W-:Y:S02]  /*4130*/  IADD3.X R155, R212, R227, RZ, P0, !PT ;  /* 0x000000e3d49b7210 */ /* 0x000fe400007fe4ff */
[----:B------:R-:W-:Y:S02]  /*4140*/  IADD3 R151, R243, R170, RZ ;  /* 0x000000aaf3977210 */ /* 0x000fe40007ffe0ff */
[----:B------:R-:W-:Y:S02]  /*4150*/  MOV R185, R221 ;  /* 0x000000dd00b97202 */ /* 0x000fe40000000f00 */
[C---:B------:R-:W-:Y:S02]  /*4160*/  IADD3 R177, R151.reuse, 0x8, RZ ;  /* 0x0000000897b17810 */ /* 0x040fe40007ffe0ff */
[----:B------:R-:W-:Y:S02]  /*4170*/  IADD3 R183, R151, 0x7, RZ ;  /* 0x0000000797b77810 */ /* 0x000fe40007ffe0ff */
[----:B------:R-:W-:Y:S02]  /*4180*/  ISETP.GE.AND P1, PT, R177, RZ, PT ;  /* 0x000000ffb100720c */ /* 0x000fe40003f26270 */
[----:B------:R-:W-:Y:S01]  /*4190*/  ISETP.GE.AND P0, PT, R183, RZ, PT ;  /* 0x000000ffb700720c */ /* 0x000fe20003f06270 */
[----:B------:R-:W-:Y:S04]  /*41a0*/  DEPBAR.LE SB0, 0x0 ;  /* 0x000080000000791a */ /* 0x000fe80000000000 */
[----:B------:R-:W-:Y:S01]  /*41b0*/  BAR.SYNC.DEFER_BLOCKING 0x0 ;  /* 0x0000000000007b1d */ /* 0x000fe20000010000 */
[C---:B------:R-:W-:Y:S02]  /*41c0*/  IADD3 R181, R151.reuse, -0x1, RZ ;  /* 0xffffffff97b57810 */ /* 0x040fe40007ffe0ff */
[----:B------:R-:W-:Y:S02]  /*41d0*/  IADD3 R159, R151, -0x11, RZ ;  /* 0xffffffef979f7810 */ /* 0x000fe40007ffe0ff */
[----:B------:R-:W-:Y:S02]  /*41e0*/  ISETP.GE.AND P6, PT, R181, RZ, PT ;  /* 0x000000ffb500720c */ /* 0x000fe40003fc6270 */
[C---:B------:R-:W-:Y:S02]  /*41f0*/  IADD3 R173, R151.reuse, -0x8, RZ ;  /* 0xfffffff897ad7810 */ /* 0x040fe40007ffe0ff */
[C---:B------:R-:W-:Y:S02]  /*4200*/  IADD3 R179, R151.reuse, -0x9, RZ ;  /* 0xfffffff797b37810 */ /* 0x040fe40007ffe0ff */
[C---:B------:R-:W-:Y:S02]  /*4210*/  IADD3 R171, R151.reuse, -0x10, RZ ;  /* 0xfffffff097ab7810 */ /* 0x040fe40007ffe0ff */
[C---:B------:R-:W-:Y:S02]  /*4220*/  IADD3 R157, R151.reuse, -0x18, RZ ;  /* 0xffffffe8979d7810 */ /* 0x040fe40007ffe0ff */
[----:B------:R-:W-:Y:S02]  /*4230*/  IADD3 R178, R151, -0x19, RZ ;  /* 0xffffffe797b27810 */ /* 0x000fe40007ffe0ff */
[----:B------:R-:W-:Y:S02]  /*4240*/  ISETP.GE.AND P2, PT, R159, RZ, PT ;  /* 0x000000ff9f00720c */ /* 0x000fe40003f46270 */
[C---:B------:R-:W-:Y:S02]  /*4250*/  @!P1 IADD3 R177, -R151.reuse, -0x8, RZ ;  /* 0xfffffff897b19810 */ /* 0x040fe40007ffe1ff */
[----:B------:R-:W-:Y:S02]  /*4260*/  @!P0 IADD3 R183, -R151, -0x7, RZ ;  /* 0xfffffff997b78810 */ /* 0x000fe40007ffe1ff */
[----:B------:R-:W-:Y:S01]  /*4270*/  ISETP.GE.AND P5, PT, R173, RZ, PT ;  /* 0x000000ffad00720c */ /* 0x000fe20003fa6270 */
[----:B------:R-:W-:Y:S01]  /*4280*/  LDSM.16.M88.4 R68, [R191] ;  /* 0x00000000bf44783b */ /* 0x000fe20000000200 */
[----:B------:R-:W-:Y:S02]  /*4290*/  ISETP.GE.AND P4, PT, R179, RZ, PT ;  /* 0x000000ffb300720c */ /* 0x000fe40003f86270 */
[----:B------:R-:W-:Y:S02]  /*42a0*/  ISETP.GE.AND P3, PT, R171, RZ, PT ;  /* 0x000000ffab00720c */ /* 0x000fe40003f66270 */
[----:B------:R-:W-:Y:S01]  /*42b0*/  ISETP.GE.AND P1, PT, R157, RZ, PT ;  /* 0x000000ff9d00720c */ /* 0x000fe20003f26270 */
[----:B------:R-:W1:Y:S01]  /*42c0*/  LDSM.16.M88.4 R72, [R198+UR5+0x12000] ;  /* 0x01200005c648783b */ /* 0x000e620008000200 */
[----:B------:R-:W-:Y:S02]  /*42d0*/  ISETP.GE.AND P0, PT, R178, RZ, PT ;  /* 0x000000ffb200720c */ /* 0x000fe40003f06270 */
[C---:B------:R-:W-:Y:S02]  /*42e0*/  @!P6 IADD3 R181, -R151.reuse, 0x1, RZ ;  /* 0x0000000197b5e810 */ /* 0x040fe40007ffe1ff */
[----:B------:R-:W-:Y:S01]  /*42f0*/  I2FP.F32.S32 R183, R183 ;  /* 0x000000b700b77245 */ /* 0x000fe20000201400 */
[----:B------:R-:W2:Y:S01]  /*4300*/  LDSM.16.M88.4 R76, [R198+UR5+0x12800] ;  /* 0x01280005c64c783b */ /* 0x000ea20008000200 */
[----:B------:R-:W-:Y:S02]  /*4310*/  I2FP.F32.S32 R177, R177 ;  /* 0x000000b100b17245 */ /* 0x000fe40000201400 */
[----:B------:R-:W-:Y:S02]  /*4320*/  I2FP.F32.S32 R181, R181 ;  /* 0x000000b500b57245 */ /* 0x000fe40000201400 */
[C---:B------:R-:W-:Y:S01]  /*4330*/  @!P2 IADD3 R159, -R151.reuse, 0x11, RZ ;  /* 0x00000011979fa810 */ /* 0x040fe20007ffe1ff */
[----:B------:R-:W-:Y:S01]  /*4340*/  LDSM.16.M88.4 R80, [R150] ;  /* 0x000000009650783b */ /* 0x000fe20000000200 */
[----:B------:R-:W-:Y:S02]  /*4350*/  IABS R175, R151 ;  /* 0x0000009700af7213 */ /* 0x000fe40000000000 */
[C---:B------:R-:W-:Y:S02]  /*4360*/  @!P5 IADD3 R173, -R151.reuse, 0x8, RZ ;  /* 0x0000000897add810 */ /* 0x040fe40007ffe1ff */
[C---:B------:R-:W-:Y:S01]  /*4370*/  @!P4 IADD3 R179, -R151.reuse, 0x9, RZ ;  /* 0x0000000997b3c810 */ /* 0x040fe20007ffe1ff */
[----:B------:R-:W3:Y:S01]  /*4380*/  LDSM.16.M88.4 R84, [R197] ;  /* 0x00000000c554783b */ /* 0x000ee20000000200 */
[C---:B------:R-:W-:Y:S02]  /*4390*/  @!P3 IADD3 R171, -R151.reuse, 0x10, RZ ;  /* 0x0000001097abb810 */ /* 0x040fe40007ffe1ff */
[C---:B------:R-:W-:Y:S02]  /*43a0*/  @!P1 IADD3 R157, -R151.reuse, 0x18, RZ ;  /* 0x00000018979d9810 */ /* 0x040fe40007ffe1ff */
[----:B------:R-:W-:Y:S01]  /*43b0*/  @!P0 IADD3 R178, -R151, 0x19, RZ ;  /* 0x0000001997b28810 */ /* 0x000fe20007ffe1ff */
[----:B------:R-:W4:Y:S01]  /*43c0*/  LDSM.16.M88.4 R88, [R197+0x800] ;  /* 0x00080000c558783b */ /* 0x000f220000000200 */
[----:B------:R-:W-:Y:S02]  /*43d0*/  I2FP.F32.S32 R151, R159 ;  /* 0x0000009f00977245 */ /* 0x000fe40000201400 */
[----:B------:R-:W-:Y:S02]  /*43e0*/  I2FP.F32.S32 R175, R175 ;  /* 0x000000af00af7245 */ /* 0x000fe40000201400 */
[----:B------:R-:W-:Y:S01]  /*43f0*/  ISETP.GE.AND P0, PT, R170, R241, PT ;  /* 0x000000f1aa00720c */ /* 0x000fe20003f06270 */
[----:B------:R-:W-:Y:S01]  /*4400*/  LDSM.16.M88.4 R92, [R149] ;  /* 0x00000000955c783b */ /* 0x000fe20000000200 */
[----:B------:R-:W-:Y:S02]  /*4410*/  I2FP.F32.S32 R179, R179 ;  /* 0x000000b300b37245 */ /* 0x000fe40000201400 */
[----:B------:R-:W-:Y:S02]  /*4420*/  I2FP.F32.S32 R173, R173 ;  /* 0x000000ad00ad7245 */ /* 0x000fe40000201400 */
[----:B------:R-:W-:Y:S01]  /*4430*/  I2FP.F32.S32 R171, R171 ;  /* 0x000000ab00ab7245 */ /* 0x000fe20000201400 */
[----:B------:R-:W4:Y:S01]  /*4440*/  LDSM.16.M88.4 R96, [R196] ;  /* 0x00000000c460783b */ /* 0x000f220000000200 */
[----:B------:R-:W-:Y:S02]  /*4450*/  I2FP.F32.S32 R157, R157 ;  /* 0x0000009d009d7245 */ /* 0x000fe40000201400 */
[----:B------:R-:W-:Y:S01]  /*4460*/  I2FP.F32.S32 R178, R178 ;  /* 0x000000b200b27245 */ /* 0x000fe20000201400 */
[C---:B-1----:R-:W-:Y:S02]  /*4470*/  HMMA.16816.F32 R4, R68.reuse, R72, RZ ;  /* 0x000000484404723c */ /* 0x042fe400000018ff */
[----:B-----5:R-:W5:Y:S04]  /*4480*/  LDG.E R153, desc[UR14][R154.64] ;  /* 0x0000000e9a997981 */ /* 0x020f68000c1e1900 */
[C---:B------:R-:W-:Y:S02]  /*4490*/  HMMA.16816.F32 R8, R68.reuse, R74, RZ ;  /* 0x0000004a4408723c */ /* 0x040fe400000018ff */
[----:B------:R-:W-:Y:S04]  /*44a0*/  LDSM.16.M88.4 R72, [R148] ;  /* 0x000000009448783b */ /* 0x000fe80000000200 */
[C---:B--2---:R-:W-:Y:S02]  /*44b0*/  HMMA.16816.F32 R12, R68.reuse, R76, RZ ;  /* 0x0000004c440c723c */ /* 0x044fe400000018ff */
[----:B------:R1:W5:Y:S04]  /*44c0*/  LDG.E R152, desc[UR14][R154.64+0x20] ;  /* 0x0000200e9a987981 */ /* 0x000368000c1e1900 */
[----:B------:R-:W-:Y:S02]  /*44d0*/  HMMA.16816.F32 R16, R68, R78, RZ ;  /* 0x0000004e4410723c */ /* 0x000fe400000018ff */
[----:B------:R-:W2:Y:S04]  /*44e0*/  LDSM.16.M88.4 R68, [R196+0x800] ;  /* 0x00080000c444783b */ /* 0x000ea80000000200 */
[C---:B---3--:R-:W-:Y:S02]  /*44f0*/  HMMA.16816.F32 R4, R80.reuse, R84, R4 ;  /* 0x000000545004723c */ /* 0x048fe40000001804 */
[----:B------:R-:W3:Y:S04]  /*4500*/  LDSM.16.M88.4 R76, [R195] ;  /* 0x00000000c34c783b */ /* 0x000ee80000000200 */
[C---:B------:R-:W-:Y:S02]  /*4510*/  HMMA.16816.F32 R8, R80.reuse, R86, R8 ;  /* 0x000000565008723c */ /* 0x040fe40000001808 */
[----:B------:R-:W-:Y:S04]  /*4520*/  LDSM.16.M88.4 R84, [R191+0x2000] ;  /* 0x00200000bf54783b */ /* 0x000fe80000000200 */
[C---:B----4-:R-:W-:Y:S06]  /*4530*/  HMMA.16816.F32 R12, R80.reuse, R88, R12 ;  /* 0x00000058500c723c */ /* 0x050fec000000180c */
[----:B------:R-:W-:Y:S01]  /*4540*/  HMMA.16816.F32 R16, R80, R90, R16 ;  /* 0x0000005a5010723c */ /* 0x000fe20000001810 */
[----:B------:R-:W4:Y:S05]  /*4550*/  LDSM.16.M88.4 R80, [R195+0x800] ;  /* 0x00080000c350783b */ /* 0x000f2a0000000200 */
[C---:B------:R-:W-:Y:S01]  /*4560*/  HMMA.16816.F32 R4, R92.reuse, R96, R4 ;  /* 0x000000605c04723c */ /* 0x040fe20000001804 */
[----:B------:R-:W1:Y:S05]  /*4570*/  LDSM.16.M88.4 R88, [R198+UR5+0x14000] ;  /* 0x01400005c658783b */ /* 0x000e6a0008000200 */
[C---:B------:R-:W-:Y:S01]  /*4580*/  HMMA.16816.F32 R8, R92.reuse, R98, R8 ;  /* 0x000000625c08723c */ /* 0x040fe20000001808 */
[----:B------:R-:W-:Y:S05]  /*4590*/  LDSM.16.M88.4 R96, [R197+0x2000] ;  /* 0x00200000c560783b */ /* 0x000fea0000000200 */
[C---:B--2---:R-:W-:Y:S06]  /*45a0*/  HMMA.16816.F32 R12, R92.reuse, R68, R12 ;  /* 0x000000445c0c723c */ /* 0x044fec000000180c */
[----:B------:R-:W-:Y:S01]  /*45b0*/  HMMA.16816.F32 R16, R92, R70, R16 ;  /* 0x000000465c10723c */ /* 0x000fe20000001810 */
[----:B------:R-:W2:Y:S05]  /*45c0*/  LDSM.16.M88.4 R68, [R198+UR5+0x14800] ;  /* 0x01480005c644783b */ /* 0x000eaa0008000200 */
[C---:B---3--:R-:W-:Y:S01]  /*45d0*/  HMMA.16816.F32 R4, R72.reuse, R76, R4 ;  /* 0x0000004c4804723c */ /* 0x048fe20000001804 */
[----:B------:R-:W3:Y:S05]  /*45e0*/  LDSM.16.M88.4 R92, [R150+0x2000] ;  /* 0x00200000965c783b */ /* 0x000eea0000000200 */
[C---:B------:R-:W-:Y:S01]  /*45f0*/  HMMA.16816.F32 R8, R72.reuse, R78, R8 ;  /* 0x0000004e4808723c */ /* 0x040fe20000001808 */
[----:B------:R-:W-:Y:S05]  /*4600*/  LDSM.16.M88.4 R76, [R149+0x2000] ;  /* 0x00200000954c783b */ /* 0x000fea0000000200 */
[C---:B----4-:R-:W-:Y:S06]  /*4610*/  HMMA.16816.F32 R12, R72.reuse, R80, R12 ;  /* 0x00000050480c723c */ /* 0x050fec000000180c */
[----:B------:R-:W-:Y:S01]  /*4620*/  HMMA.16816.F32 R16, R72, R82, R16 ;  /* 0x000000524810723c */ /* 0x000fe20000001810 */
[----:B------:R-:W4:Y:S05]  /*4630*/  LDSM.16.M88.4 R72, [R197+0x2800] ;  /* 0x00280000c548783b */ /* 0x000f2a0000000200 */
[C---:B-1----:R-:W-:Y:S01]  /*4640*/  HMMA.16816.F32 R4, R84.reuse, R88, R4 ;  /* 0x000000585404723c */ /* 0x042fe20000001804 */
[----:B------:R-:W1:Y:S05]  /*4650*/  LDSM.16.M88.4 R80, [R196+0x2000] ;  /* 0x00200000c450783b */ /* 0x000e6a0000000200 */
        /* <DEDUP_REMOVED lines=8> */
[----:B------:R-:W-:Y:S05]  /*46e0*/  LDSM.16.M88.4 R96, [R198+UR5+0x16000] ;  /* 0x01600005c660783b */ /* 0x000fea0008000200 */
        /* <DEDUP_REMOVED lines=26> */
[C---:B------:R-:W-:Y:S06]  /*4890*/  HMMA.16816.F32 R8, R76.reuse, R82, R8 ;  /* 0x000000524c08723c */ /* 0x040fec0000001808 */
[C---:B----4-:R-:W-:Y:S06]  /*48a0*/  HMMA.16816.F32 R12, R76.reuse, R72, R12 ;  /* 0x000000484c0c723c */ /* 0x050fec000000180c */
[----:B------:R-:W-:Y:S06]  /*48b0*/  HMMA.16816.F32 R16, R76, R74, R16 ;  /* 0x0000004a4c10723c */ /* 0x000fec0000001810 */
[C---:B-1----:R-:W-:Y:S06]  /*48c0*/  HMMA.16816.F32 R4, R84.reuse, R88, R4 ;  /* 0x000000585404723c */ /* 0x042fec0000001804 */
[C---:B------:R-:W-:Y:S06]  /*48d0*/  HMMA.16816.F32 R8, R84.reuse, R90, R8 ;  /* 0x0000005a5408723c */ /* 0x040fec0000001808 */
[C---:B--2---:R-:W-:Y:S06]  /*48e0*/  HMMA.16816.F32 R12, R84.reuse, R68, R12 ;  /* 0x00000044540c723c */ /* 0x044fec000000180c */
        /* <DEDUP_REMOVED lines=18> */
[-C--:B--2---:R-:W-:Y:S01]  /*4a10*/  FFMA.FTZ R183, R183, -R233.reuse, R154 ;  /* 0x800000e9b7b77223 */ /* 0x084fe2000001009a */
[----:B------:R-:W-:Y:S07]  /*4a20*/  FFMA.FTZ R154, -R154, R154, 1 ;  /* 0x3f8000009a9a7423 */ /* 0x000fee000001019a */
[----:B------:R-:W2:Y:S01]  /*4a30*/  MUFU.TANH R166, R166 ;  /* 0x000000a600a67308 */ /* 0x000ea20000002400 */
[----:B-1----:R-:W-:Y:S01]  /*4a40*/  FFMA.FTZ R167, -R176, R176, 1 ;  /* 0x3f800000b0a77423 */ /* 0x002fe200000101b0 */
[-C--:B------:R-:W-:Y:S01]  /*4a50*/  FFMA.FTZ R176, R181, -R233.reuse, R176 ;  /* 0x800000e9b5b07223 */ /* 0x080fe200000100b0 */
[----:B------:R-:W-:Y:S01]  /*4a60*/  FMUL.FTZ R162, R15, UR9 ;  /* 0x000000090fa27c20 */ /* 0x000fe20008410000 */
[----:B------:R-:W-:Y:S01]  /*4a70*/  FMUL.FTZ R180, R12, UR9 ;  /* 0x000000090cb47c20 */ /* 0x000fe20008410000 */
[----:B------:R-:W-:Y:S05]  /*4a80*/  FMUL.FTZ R172, R13, UR9 ;  /* 0x000000090dac7c20 */ /* 0x000fea0008410000 */
[----:B------:R-:W1:Y:S01]  /*4a90*/  MUFU.TANH R184, R184 ;  /* 0x000000b800b87308 */ /* 0x000e620000002400 */
[----:B------:R-:W-:Y:S01]  /*4aa0*/  FMUL.FTZ R160, R14, UR9 ;  /* 0x000000090ea07c20 */ /* 0x000fe20008410000 */
[-C--:B---3--:R-:W-:Y:S01]  /*4ab0*/  FFMA.FTZ R177, R177, -R233.reuse, R156 ;  /* 0x800000e9b1b17223 */ /* 0x088fe2000001009c */
[----:B------:R-:W-:Y:S01]  /*4ac0*/  FMUL.FTZ R250, R16, UR9 ;  /* 0x0000000910fa7c20 */ /* 0x000fe20008410000 */
[----:B------:R-:W-:Y:S01]  /*4ad0*/  FMUL.FTZ R161, R18, UR9 ;  /* 0x0000000912a17c20 */ /* 0x000fe20008410000 */
[----:B------:R-:W-:Y:S01]  /*4ae0*/  FMUL.FTZ R155, R17, UR9 ;  /* 0x00000009119b7c20 */ /* 0x000fe20008410000 */
[----:B------:R-:W-:Y:S01]  /*4af0*/  FMUL.FTZ R186, R19, UR9 ;  /* 0x0000000913ba7c20 */ /* 0x000fe20008410000 */
[----:B------:R-:W-:Y:S03]  /*4b00*/  FFMA.FTZ R168, -R156, R156, 1 ;  /* 0x3f8000009ca87423 */ /* 0x000fe6000001019c */
[----:B------:R-:W3:Y:S01]  /*4b10*/  MUFU.TANH R174, R174 ;  /* 0x000000ae00ae7308 */ /* 0x000ee20000002400 */
[-C--:B--2---:R-:W-:Y:S01]  /*4b20*/  FFMA.FTZ R181, R181, -R233.reuse, R166 ;  /* 0x800000e9b5b57223 */ /* 0x084fe200000100a6 */
[----:B------:R-:W-:Y:S01]  /*4b30*/  FFMA.FTZ R159, -R166, R166, 1 ;  /* 0x3f800000a69f7423 */ /* 0x000fe200000101a6 */
[----:B------:R-:W-:Y:S01]  /*4b40*/  FMUL.FTZ R166, R154, UR9 ;  /* 0x000000099aa67c20 */ /* 0x000fe20008410000 */
[----:B------:R-:W-:Y:S01]  /*4b50*/  FMUL.FTZ R168, R168, UR9 ;  /* 0x00000009a8a87c20 */ /* 0x000fe20008410000 */
[----:B------:R-:W-:Y:S05]  /*4b60*/  FMUL.FTZ R167, R167, UR9 ;  /* 0x00000009a7a77c20 */ /* 0x000fea0008410000 */
[----:B------:R-:W2:Y:S01]  /*4b70*/  MUFU.TANH R158, R158 ;  /* 0x0000009e009e7308 */ /* 0x000ea20000002400 */
[----:B-1----:R-:W-:Y:S01]  /*4b80*/  FFMA.FTZ R169, -R184, R184, 1 ;  /* 0x3f800000b8a97423 */ /* 0x002fe200000101b8 */
[-C--:B------:R-:W-:Y:S03]  /*4b90*/  FFMA.FTZ R184, R175, -R233.reuse, R184 ;  /* 0x800000e9afb87223 */ /* 0x080fe600000100b8 */
[----:B------:R-:W-:Y:S05]  /*4ba0*/  FMUL.FTZ R169, R169, UR9 ;  /* 0x00000009a9a97c20 */ /* 0x000fea0008410000 */
[----:B------:R-:W1:Y:S01]  /*4bb0*/  MUFU.TANH R162, R162 ;  /* 0x000000a200a27308 */ /* 0x000e620000002400 */
[----:B---3--:R-:W-:Y:S01]  /*4bc0*/  FFMA.FTZ R163, -R174, R174, 1 ;  /* 0x3f800000aea37423 */ /* 0x008fe200000101ae */
[-C--:B------:R-:W-:Y:S03]  /*4bd0*/  FFMA.FTZ R174, R179, -R233.reuse, R174 ;  /* 0x800000e9b3ae7223 */ /* 0x080fe600000100ae */
[----:B------:R-:W-:Y:S05]  /*4be0*/  FMUL.FTZ R163, R163, UR9 ;  /* 0x00000009a3a37c20 */ /* 0x000fea0008410000 */
[----:B------:R-:W3:Y:S01]  /*4bf0*/  MUFU.TANH R182, R182 ;  /* 0x000000b600b67308 */ /* 0x000ee20000002400 */
[-C--:B--2---:R-:W-:Y:S01]  /*4c00*/  FFMA.FTZ R175, R175, -R233.reuse, R158 ;  /* 0x800000e9afaf7223 */ /* 0x084fe2000001009e */
[----:B------:R-:W-:Y:S04]  /*4c10*/  FFMA.FTZ R164, -R158, R158, 1 ;  /* 0x3f8000009ea47423 */ /* 0x000fe8000001019e */
[----:B------:R-:W-:Y:S04]  /*4c20*/  FMUL.FTZ R164, R164, UR9 ;  /* 0x00000009a4a47c20 */ /* 0x000fe80008410000 */
[----:B------:R-:W-:Y:S01]  /*4c30*/  MUFU.TANH R180, R180 ;  /* 0x000000b400b47308 */ /* 0x000fe20000002400 */
[-C--:B-1----:R-:W-:Y:S01]  /*4c40*/  FFMA.FTZ R179, R179, -R233.reuse, R162 ;  /* 0x800000e9b3b37223 */ /* 0x082fe200000100a2 */
[----:B------:R-:W-:Y:S01]  /*4c50*/  FFMA.FTZ R158, -R162, R162, 1 ;  /* 0x3f800000a29e7423 */ /* 0x000fe200000101a2 */
[----:B------:R-:W-:Y:S03]  /*4c60*/  FMUL.FTZ R162, R159, UR9 ;  /* 0x000000099fa27c20 */ /* 0x000fe60008410000 */
[----:B------:R-:W-:Y:S04]  /*4c70*/  FMUL.FTZ R158, R158, UR9 ;  /* 0x000000099e9e7c20 */ /* 0x000fe80008410000 */
[----:B------:R-:W1:Y:S01]  /*4c80*/  MUFU.TANH R172, R172 ;  /* 0x000000ac00ac7308 */ /* 0x000e620000002400 */
[----:B---3--:R-:W-:Y:S01]  /*4c90*/  FFMA.FTZ R165, -R182, R182, 1 ;  /* 0x3f800000b6a57423 */ /* 0x008fe200000101b6 */
[-C--:B------:R-:W-:Y:S03]  /*4ca0*/  FFMA.FTZ R182, R173, -R233.reuse, R182 ;  /* 0x800000e9adb67223 */ /* 0x080fe600000100b6 */
[----:B------:R-:W-:Y:S05]  /*4cb0*/  FMUL.FTZ R165, R165, UR9 ;  /* 0x00000009a5a57c20 */ /* 0x000fea0008410000 */
[----:B------:R2:W3:Y:S10]  /*4cc0*/  MUFU.TANH R156, R161 ;  /* 0x000000a1009c7308 */ /* 0x0004f40000002400 */
[----:B------:R-:W4:Y:S01]  /*4cd0*/  MUFU.TANH R160, R160 ;  /* 0x000000a000a07308 */ /* 0x000f220000002400 */
[----:B-1----:R-:W-:Y:S01]  /*4ce0*/  FFMA.FTZ R159, -R172, R172, 1 ;  /* 0x3f800000ac9f7423 */ /* 0x002fe200000101ac */
[-C--:B------:R-:W-:Y:S03]  /*4cf0*/  FFMA.FTZ R172, R151, -R233.reuse, R172 ;  /* 0x800000e997ac7223 */ /* 0x080fe600000100ac */
[----:B------:R-:W-:Y:S05]  /*4d00*/  FMUL.FTZ R159, R159, UR9 ;  /* 0x000000099f9f7c20 */ /* 0x000fea0008410000 */
[----:B------:R-:W-:Y:S01]  /*4d10*/  MUFU.TANH R250, R250 ;  /* 0x000000fa00fa7308 */ /* 0x000fe20000002400 */
[----:B--2---:R-:W-:Y:S01]  /*4d20*/  FFMA.FTZ R161, -R180, R180, 1 ;  /* 0x3f800000b4a17423 */ /* 0x004fe200000101b4 */
[CC--:B------:R-:W-:Y:S01]  /*4d30*/  FFMA.FTZ R180, R171.reuse, -R233.reuse, R180 ;  /* 0x800000e9abb47223 */ /* 0x0c0fe200000100b4 */
[-C--:B---3--:R-:W-:Y:S01]  /*4d40*/  FFMA.FTZ R171, R171, -R233.reuse, R156 ;  /* 0x800000e9abab7223 */ /* 0x088fe2000001009c */
[----:B------:R-:W-:Y:S01]  /*4d50*/  FFMA.FTZ R156, -R156, R156, 1 ;  /* 0x3f8000009c9c7423 */ /* 0x000fe2000001019c */
[----:B------:R-:W-:Y:S05]  /*4d60*/  FMUL.FTZ R161, R161, UR9 ;  /* 0x00000009a1a17c20 */ /* 0x000fea0008410000 */
[----:B------:R-:W1:Y:S01]  /*4d70*/  MUFU.TANH R155, R155 ;  /* 0x0000009b009b7308 */ /* 0x000e620000002400 */
[-C--:B----4-:R-:W-:Y:S01]  /*4d80*/  FFMA.FTZ R173, R173, -R233.reuse, R160 ;  /* 0x800000e9adad7223 */ /* 0x090fe200000100a0 */
[----:B------:R-:W-:Y:S01]  /*4d90*/  FFMA.FTZ R160, -R160, R160, 1 ;  /* 0x3f800000a0a07423 */ /* 0x000fe200000101a0 */
[----:B------:R-:W-:Y:S03]  /*4da0*/  FMUL.FTZ R156, R156, UR9 ;  /* 0x000000099c9c7c20 */ /* 0x000fe60008410000 */
[----:B------:R-:W-:Y:S04]  /*4db0*/  FMUL.FTZ R160, R160, UR9 ;  /* 0x00000009a0a07c20 */ /* 0x000fe80008410000 */
[----:B------:R2:W3:Y:S01]  /*4dc0*/  MUFU.TANH R154, R186 ;  /* 0x000000ba009a7308 */ /* 0x0004e20000002400 */
[----:B-1----:R-:W-:Y:S01]  /*4dd0*/  FFMA.FTZ R178, R178, -R233, R155 ;  /* 0x800000e9b2b27223 */ /* 0x002fe2000001009b */
[----:B------:R-:W-:Y:S04]  /*4de0*/  FFMA.FTZ R155, -R155, R155, 1 ;  /* 0x3f8000009b9b7423 */ /* 0x000fe8000001019b */
[----:B------:R-:W-:Y:S01]  /*4df0*/  FMUL.FTZ R155, R155, UR9 ;  /* 0x000000099b9b7c20 */ /* 0x000fe20008410000 */
[-C--:B--2---:R-:W-:Y:S01]  /*4e00*/  FFMA.FTZ R186, R157, -R233.reuse, R250 ;  /* 0x800000e99dba7223 */ /* 0x084fe200000100fa */
[----:B---3--:R-:W-:Y:S01]  /*4e10*/  FFMA.FTZ R151, R151, -R233, R154 ;  /* 0x800000e997977223 */ /* 0x008fe2000001009a */
[----:B------:R-:W-:Y:S01]  /*4e20*/  FFMA.FTZ R157, -R250, R250, 1 ;  /* 0x3f800000fa9d7423 */ /* 0x000fe200000101fa */
[----:B------:R-:W-:Y:S03]  /*4e30*/  FFMA.FTZ R154, -R154, R154, 1 ;  /* 0x3f8000009a9a7423 */ /* 0x000fe6000001019a */
[----:B------:R-:W-:Y:S01]  /*4e40*/  FMUL.FTZ R157, R157, UR9 ;  /* 0x000000099d9d7c20 */ /* 0x000fe20008410000 */
[----:B------:R-:W-:Y:S01]  /*4e50*/  FMUL.FTZ R154, R154, UR9 ;  /* 0x000000099a9a7c20 */ /* 0x000fe20008410000 */
        /* <DEDUP_REMOVED lines=10> */
.L_x_1543:
        /* <DEDUP_REMOVED lines=66> */
.L_x_1544:
[C---:B------:R-:W-:Y:S01]  /*5320*/  FMUL.FTZ R5, R234.reuse, 1.4426950216293334961 ;  /* 0x3fb8aa3bea057820 */ /* 0x040fe20000410000 */
[----:B------:R-:W-:Y:S01]  /*5330*/  FSETP.NEU.FTZ.AND P0, PT, R234, -INF , PT ;  /* 0xff800000ea00780b */ /* 0x000fe20003f1d000 */
[----:B------:R-:W-:Y:S01]  /*5340*/  FMUL.FTZ R4, R235, 1.4426950216293334961 ;  /* 0x3fb8aa3beb047820 */ /* 0x000fe20000410000 */
[----:B------:R-:W-:Y:S02]  /*5350*/  ISETP.GT.AND P4, PT, R238, R223, PT ;  /* 0x000000dfee00720c */ /* 0x000fe40003f84270 */
[----:B------:R-:W-:Y:S02]  /*5360*/  FSEL R5, R5, RZ, P0 ;  /* 0x000000ff05057208 */ /* 0x000fe40000000000 */
[----:B------:R-:W-:Y:S03]  /*5370*/  FSETP.NEU.FTZ.AND P0, PT, R235, -INF , PT ;  /* 0xff800000eb00780b */ /* 0x000fe60003f1d000 */
[--C-:B------:R-:W-:Y:S01]  /*5380*/  FFMA.FTZ R185, R184, UR4, -R5.reuse ;  /* 0x00000004b8b97c23 */ /* 0x100fe20008010805 */
[----:B------:R-:W-:Y:S01]  /*5390*/  FSEL R4, R4, RZ, P0 ;  /* 0x000000ff04047208 */ /* 0x000fe20000000000 */
[--C-:B------:R-:W-:Y:S04]  /*53a0*/  FFMA.FTZ R184, R176, UR4, -R5.reuse ;  /* 0x00000004b0b87c23 */ /* 0x100fe80008010805 */
        /* <DEDUP_REMOVED lines=12> */
[--C-:B------:R-:W-:Y:S01]  /*5470*/  FFMA.FTZ R171, R171, UR4, -R4.reuse ;  /* 0x00000004abab7c23 */ /* 0x100fe20008010804 */
[----:B------:R-:W-:Y:S03]  /*5480*/  FFMA.FTZ R4, R151, UR4, -R4 ;  /* 0x0000000497047c23 */ /* 0x000fe60008010804 */
[----:B------:R-:W-:Y:S01]  /*5490*/  MUFU.EX2 R184, R184 ;  /* 0x000000b800b87308 */ /* 0x000fe20000000800 */
[----:B------:R-:W-:Y:S01]  /*54a0*/  FFMA.FTZ R5, R178, UR4, -R5 ;  /* 0x00000004b2057c23 */ /* 0x000fe20008010805 */
[----:B------:R-:W-:Y:S04]  /*54b0*/  LEA R151, R200, UR5, 0x1 ;  /* 0x00000005c8977c11 */ /* 0x000fe8000f8e08ff */
[-C--:B------:R-:W-:Y:S04]  /*54c0*/  IADD3 R150, R190, R151.reuse, RZ ;  /* 0x00000097be967210 */ /* 0x080fe80007ffe0ff */
[----:B------:R-:W-:Y:S01]  /*54d0*/  MUFU.EX2 R177, R177 ;  /* 0x000000b100b17308 */ /* 0x000fe20000000800 */
[C---:B------:R-:W-:Y:S02]  /*54e0*/  IADD3 R149, R189.reuse, R151, RZ ;  /* 0x00000097bd957210 */ /* 0x040fe40007ffe0ff */
[----:B------:R-:W-:Y:S07]  /*54f0*/  IADD3 R148, R189, R150, RZ ;  /* 0x00000096bd947210 */ /* 0x000fee0007ffe0ff */
        /* <DEDUP_REMOVED lines=38> */
[C---:B-1----:R-:W-:Y:S04]  /*5760*/  HMMA.16816.F32 R4, R16.reuse, R8, RZ ;  /* 0x000000081004723c */ /* 0x042fe800000018ff */
[----:B------:R-:W-:Y:S02]  /*5770*/  LDSM.16.M88.4 R96, [R195+0x6000] ;  /* 0x00600000c360783b */ /* 0x000fe40000000200 */
        /* <DEDUP_REMOVED lines=65> */
[C---:B---3--:R-:W-:Y:S06]  /*5b90*/  HMMA.16816.F32 R4, R76.reuse, R80, R4 ;  /* 0x000000504c04723c */ /* 0x048fec0000001804 */
[C---:B------:R-:W-:Y:S06]  /*5ba0*/  HMMA.16816.F32 R8, R76.reuse, R82, R8 ;  /* 0x000000524c08723c */ /* 0x040fec0000001808 */
[C---:B-1----:R-:W-:Y:S06]  /*5bb0*/  HMMA.16816.F32 R12, R76.reuse, R68, R12 ;  /* 0x000000444c0c723c */ /* 0x042fec000000180c */
[----:B------:R-:W-:Y:S06]  /*5bc0*/  HMMA.16816.F32 R16, R76, R70, R16 ;  /* 0x000000464c10723c */ /* 0x000fec0000001810 */
[C---:B----4-:R-:W-:Y:S06]  /*5bd0*/  HMMA.16816.F32 R4, R84.reuse, R88, R4 ;  /* 0x000000585404723c */ /* 0x050fec0000001804 */
[C---:B------:R-:W-:Y:S06]  /*5be0*/  HMMA.16816.F32 R8, R84.reuse, R90, R8 ;  /* 0x0000005a5408723c */ /* 0x040fec0000001808 */
[C---:B--2---:R-:W-:Y:S06]  /*5bf0*/  HMMA.16816.F32 R12, R84.reuse, R72, R12 ;  /* 0x00000048540c723c */ /* 0x044fec000000180c */
        /* <DEDUP_REMOVED lines=133> */
.L_x_1545:
        /* <DEDUP_REMOVED lines=137> */
.L_x_1546:
        /* <DEDUP_REMOVED lines=485> */
.L_x_1548:
        /* <DEDUP_REMOVED lines=12> */
.L_x_1549:
        /* <DEDUP_REMOVED lines=51> */
.L_x_1551:
[----:B------:R-:W-:Y:S05]  /*8f20*/  BSYNC B0 ;  /* 0x0000000000007941 */ /* 0x000fea0003800000 */
.L_x_1550:
        /* <DEDUP_REMOVED lines=19> */
.L_x_1553:
[----:B------:R-:W-:Y:S05]  /*9060*/  BSYNC B0 ;  /* 0x0000000000007941 */ /* 0x000fea0003800000 */
.L_x_1552:
        /* <DEDUP_REMOVED lines=28> */
.L_x_1555:
[----:B------:R-:W-:Y:S05]  /*9230*/  BSYNC B0 ;  /* 0x0000000000007941 */ /* 0x000fea0003800000 */
.L_x_1554:
        /* <DEDUP_REMOVED lines=19> */
.L_x_1524:
[----:B------:R-:W-:Y:S05]  /*9370*/  BSYNC B1 ;  /* 0x0000000000017941 */ /* 0x000fea0003800000 */
.L_x_1510:
[----:B-1-34-:R-:W1:Y:S02]  /*9380*/  LDC R2, c[0x0][0xc] ;  /* 0x00000300ff027b82 */ /* 0x01ae640000000800 */
[----:B-1----:R-:W-:-:S04]  /*9390*/  IADD3 R211, R2, R211, RZ ;  /* 0x000000d302d37210 */ /* 0x002fc80007ffe0ff */
[----:B------:R-:W-:-:S13]  /*93a0*/  ISETP.GE.AND P0, PT, R211, UR12, PT ;  /* 0x0000000cd3007c0c */ /* 0x000fda000bf06270 */
[----:B------:R-:W-:Y:S05]  /*93b0*/  @P0 BRA `(.L_x_1556) ;  /* 0x0000000000040947 */ /* 0x000fea0003800000 */
[----:B------:R-:W-:Y:S05]  /*93c0*/  BRA `(.L_x_1557) ;  /* 0xffffff7400507947 */ /* 0x000fea000383ffff */
.L_x_1556:
[----:B------:R-:W-:Y:S05]  /*93d0*/  EXIT ;  /* 0x000000000000794d */ /* 0x000fea0003800000 */
.L_x_1558:
        /* <DEDUP_REMOVED lines=10> */
.L_x_1621:


//--------------------- .text._ZN5flash25flash_bwd_dot_do_o_kernelILb0E23Flash_bwd_kernel_traitsILi192ELi64ELi64ELi8ELi4ELi2ELi2ELb0ELb0EN7cutlass6half_tE19Flash_kernel_traitsILi192ELi64ELi64ELi8ES3_EEEEvNS_16Flash_bwd_paramsE --------------------------
	.section	.text._ZN5flash25flash_bwd_dot_do_o_kernelILb0E23Flash_bwd_kernel_traitsILi192ELi64ELi64ELi8ELi4ELi2ELi2ELb0ELb0EN7cutlass6half_tE19Flash_kernel_traitsILi192ELi64ELi64ELi8ES3_EEEEvNS_16Flash_bwd_paramsE,"ax",@progbits
	.align	128
        .global         _ZN5flash25flash_bwd_dot_do_o_kernelILb0E23Flash_bwd_kernel_traitsILi192ELi64ELi64ELi8ELi4ELi2ELi2ELb0ELb0EN7cutlass6half_tE19Flash_kernel_traitsILi192ELi64ELi64ELi8ES3_EEEEvNS_16Flash_bwd_paramsE
        .type           _ZN5flash25flash_bwd_dot_do_o_kernelILb0E23Flash_bwd_kernel_traitsILi192ELi64ELi64ELi8ELi4ELi2ELi2ELb0ELb0EN7cutlass6half_tE19Flash_kernel_traitsILi192ELi64ELi64ELi8ES3_EEEEvNS_16Flash_bwd_paramsE,@function
        .size           _ZN5flash25flash_bwd_dot_do_o_kernelILb0E23Flash_bwd_kernel_traitsILi192ELi64ELi64ELi8ELi4ELi2ELi2ELb0ELb0EN7cutlass6half_tE19Flash_kernel_traitsILi192ELi64ELi64ELi8ES3_EEEEvNS_16Flash_bwd_paramsE,(.L_x_1622 - _ZN5flash25flash_bwd_dot_do_o_kernelILb0E23Flash_bwd_kernel_traitsILi192ELi64ELi64ELi8ELi4ELi2ELi2ELb0ELb0EN7cutlass6half_tE19Flash_kernel_traitsILi192ELi64ELi64ELi8ES3_EEEEvNS_16Flash_bwd_paramsE)
        .other          _ZN5flash25flash_bwd_dot_do_o_kernelILb0E23Flash_bwd_kernel_traitsILi192ELi64ELi64ELi8ELi4ELi2ELi2ELb0ELb0EN7cutlass6half_tE19Flash_kernel_traitsILi192ELi64ELi64ELi8ES3_EEEEvNS_16Flash_bwd_paramsE,@"STO_CUDA_ENTRY STV_DEFAULT"
_ZN5flash25flash_bwd_dot_do_o_kernelILb0E23Flash_bwd_kernel_traitsILi192ELi64ELi64ELi8ELi4ELi2ELi2ELb0ELb0EN7cutlass6half_tE19Flash_kernel_traitsILi192ELi64ELi64ELi8ES3_EEEEvNS_16Flash_bwd_paramsE:
.text._ZN5flash25flash_bwd_dot_do_o_kernelILb0E23Flash_bwd_kernel_traitsILi192ELi64ELi64ELi8ELi4ELi2ELi2ELb0ELb0EN7cutlass6half_tE19Flash_kernel_traitsILi192ELi64ELi64ELi8ES3_EEEEvNS_16Flash_bwd_paramsE:
        /* <DEDUP_REMOVED lines=52> */
.L_x_1559:
[----:B------:R-:W0:Y:S08]  /*0340*/  LDC R46, c[0x0][0x270] ;  /* 0x00009c00ff2e7b82 */ /* 0x000e300000000800 */
[----:B------:R-:W1:Y:S01]  /*0350*/  LDC R3, c[0x0][0x2d4] ;  /* 0x0000b500ff037b82 */ /* 0x000e620000000800 */
[----:B0-----:R-:W-:-:S04]  /*0360*/  IMAD R46, R7, R46, UR5 ;  /* 0x00000005072e7e24 */ /* 0x001fc8000f8e022e */
[----:B-1----:R-:W-:-:S07]  /*0370*/  IMAD R46, R46, R3, RZ ;  /* 0x000000032e2e7224 */ /* 0x002fce00078e02ff */
.L_x_1560:
        /* <DEDUP_REMOVED lines=54> */
.L_x_1562:
[----:B------:R-:W-:Y:S05]  /*06e0*/  BSYNC B0 ;  /* 0x0000000000007941 */ /* 0x000fea0003800000 */
.L_x_1561:
        /* <DEDUP_REMOVED lines=37> */
.L_x_1564:
[----:B------:R-:W-:Y:S05]  /*0940*/  BSYNC B0 ;  /* 0x0000000000007941 */ /* 0x000fea0003800000 */
.L_x_1563:
        /* <DEDUP_REMOVED lines=41> */
.L_x_1566:
[----:B------:R-:W-:Y:S05]  /*0be0*/  BSYNC B0 ;  /* 0x0000000000007941 */ /* 0x000fea0003800000 */
.L_x_1565:
        /* <DEDUP_REMOVED lines=29> */
.L_x_1568:
[----:B------:R-:W-:Y:S05]  /*0dc0*/  BSYNC B0 ;  /* 0x0000000000007941 */ /* 0x000fea0003800000 */
.L_x_1567:
        /* <DEDUP_REMOVED lines=171> */
.L_x_1569:
        /* <DEDUP_REMOVED lines=16> */
.L_x_1622:


//--------------------- .text._ZN5flash25flash_bwd_dot_do_o_kernelILb1E23Flash_bwd_kernel_traitsILi192ELi64ELi64ELi8ELi4ELi2ELi2ELb0ELb0EN7cutlass6half_tE19Flash_kernel_traitsILi192ELi64ELi64ELi8ES3_EEEEvNS_16Flash_bwd_paramsE --------------------------
	.section	.text._ZN5flash25flash_bwd_dot_do_o_kernelILb1E23Flash_bwd_kernel_traitsILi192ELi64ELi64ELi8ELi4ELi2ELi2ELb0ELb0EN7cutlass6half_tE19Flash_kernel_traitsILi192ELi64ELi64ELi8ES3_EEEEvNS_16Flash_bwd_paramsE,"ax",@progbits
	.align	128
        .global         _ZN5flash25flash_bwd_dot_do_o_kernelILb1E23Flash_bwd_kernel_traitsILi192ELi64ELi64ELi8ELi4ELi2ELi2ELb0ELb0EN7cutlass6half_tE19Flash_kernel_traitsILi192ELi64ELi64ELi8ES3_EEEEvNS_16Flash_bwd_paramsE
        .type           _ZN5flash25flash_bwd_dot_do_o_kernelILb1E23Flash_bwd_kernel_traitsILi192ELi64ELi64ELi8ELi4ELi2ELi2ELb0ELb0EN7cutlass6half_tE19Flash_kernel_traitsILi192ELi64ELi64ELi8ES3_EEEEvNS_16Flash_bwd_paramsE,@function
        .size           _ZN5flash25flash_bwd_dot_do_o_kernelILb1E23Flash_bwd_kernel_traitsILi192ELi64ELi64ELi8ELi4ELi2ELi2ELb0ELb0EN7cutlass6half_tE19Flash_kernel_traitsILi192ELi64ELi64ELi8ES3_EEEEvNS_16Flash_bwd_paramsE,(.L_x_1623 - _ZN5flash25flash_bwd_dot_do_o_kernelILb1E23Flash_bwd_kernel_traitsILi192ELi64ELi64ELi8ELi4ELi2ELi2ELb0ELb0EN7cutlass6half_tE19Flash_kernel_traitsILi192ELi64ELi64ELi8ES3_EEEEvNS_16Flash_bwd_paramsE)
        .other          _ZN5flash25flash_bwd_dot_do_o_kernelILb1E23Flash_bwd_kernel_traitsILi192ELi64ELi64ELi8ELi4ELi2ELi2ELb0ELb0EN7cutlass6half_tE19Flash_kernel_traitsILi192ELi64ELi64ELi8ES3_EEEEvNS_16Flash_bwd_paramsE,@"STO_CUDA_ENTRY STV_DEFAULT"
_ZN5flash25flash_bwd_dot_do_o_kernelILb1E23Flash_bwd_kernel_traitsILi192ELi64ELi64ELi8ELi4ELi2ELi2ELb0ELb0EN7cutlass6half_tE19Flash_kernel_traitsILi192ELi64ELi64ELi8ES3_EEEEvNS_16Flash_bwd_paramsE:
.text._ZN5flash25flash_bwd_dot_do_o_kernelILb1E23Flash_bwd_kernel_traitsILi192ELi64ELi64ELi8ELi4ELi2ELi2ELb0ELb0EN7cutlass6half_tE19Flash_kernel_traitsILi192ELi64ELi64ELi8ES3_EEEEvNS_16Flash_bwd_paramsE:
        /* <DEDUP_REMOVED lines=60> */
.L_x_1570:
        /* <DEDUP_REMOVED lines=27> */
.L_x_1571:
[----:B------:R-:W-:-:S04]  /*0570*/  IMAD R16, R16, R11, R29 ;  /* 0x0000000b10107224 */ /* 0x000fc800078e021d */
[----:B------:R-:W-:-:S07]  /*0580*/  IMAD R16, R16, R19, RZ ;  /* 0x0000001310107224 */ /* 0x000fce00078e02ff */
.L_x_1572:
        /* <DEDUP_REMOVED lines=71> */
.L_x_1574:
[----:B------:R-:W-:Y:S05]  /*0a00*/  BSYNC B0 ;  /* 0x0000000000007941 */ /* 0x000fea0003800000 */
.L_x_1573:
        /* <DEDUP_REMOVED lines=31> */
.L_x_1576:
[----:B------:R-:W-:Y:S05]  /*0c00*/  BSYNC B0 ;  /* 0x0000000000007941 */ /* 0x000fea0003800000 */
.L_x_1575:
        /* <DEDUP_REMOVED lines=38> */
.L_x_1578:
[----:B------:R-:W-:Y:S05]  /*0e70*/  BSYNC B0 ;  /* 0x0000000000007941 */ /* 0x000fea0003800000 */
.L_x_1577:
        /* <DEDUP_REMOVED lines=34> */
.L_x_1580:
[----:B------:R-:W-:Y:S05]  /*10a0*/  BSYNC B0 ;  /* 0x0000000000007941 */ /* 0x000fea0003800000 */
.L_x_1579:
        /* <DEDUP_REMOVED lines=188> */
.L_x_1581:
        /* <DEDUP_REMOVED lines=9> */
.L_x_1623:


//--------------------- .nv.shared._ZN5flash44flash_bwd_dq_dk_dv_loop_seqk_parallel_kernelI23Flash_bwd_kernel_traitsILi192ELi64ELi64ELi8ELi4ELi2ELi2ELb1ELb1EN7cutlass6half_tE19Flash_kernel_traitsILi192ELi64ELi64ELi8ES3_EELb0ELb0ELb0ELb0ELb0ELb0ELb0EEEvNS_16Flash_bwd_paramsE --------------------------
	.section	.nv.shared._ZN5flash44flash_bwd_dq_dk_dv_loop_seqk_parallel_kernelI23Flash_bwd_kernel_traitsILi192ELi64ELi64ELi8ELi4ELi2ELi2ELb1ELb1EN7cutlass6half_tE19Flash_kernel_traitsILi192ELi64ELi64ELi8ES3_EELb0ELb0ELb0ELb0ELb0ELb0ELb0EEEvNS_16Flash_bwd_paramsE,"aw",@nobits
	.sectionflags	@""
	.align	16
	.zero		1024


//--------------------- .nv.shared.reserved.0     --------------------------
	.section	.nv.shared.reserved.0,"aw",@nobits
	.weak		__nv_reservedSMEM_offset_0_alias
	.size		__nv_reservedSMEM_offset_0_alias, 0, 0
	.other		__nv_reservedSMEM_offset_0_alias,@"STO_CUDA_RESERVED_SHARED STV_DEFAULT"
__nv_reservedSMEM_offset_0_alias:
	.zero		0


//--------------------- .nv.global                --------------------------
	.section	.nv.global,"aw",@nobits
.nv.global:
	.type		_ZN66_INTERNAL_bd075e13_30_flash_bwd_hdim192_fp16_sm80_cu_0106449f_35554cute1_E,@object
	.size		_ZN66_INTERNAL_bd075e13_30_flash_bwd_hdim192_fp16_sm80_cu_0106449f_35554cute1_E,(_ZN66_INTERNAL_bd075e13_30_flash_bwd_hdim192_fp16_sm80_cu_0106449f_35554cuda3std3__45__cpo6cbeginE - _ZN66_INTERNAL_bd075e13_30_flash_bwd_hdim192_fp16_sm80_cu_0106449f_35554cute1_E)
_ZN66_INTERNAL_bd075e13_30_flash_bwd_hdim192_fp16_sm80_cu_0106449f_35554cute1_E:
	.zero		1
	.type		_ZN66_INTERNAL_bd075e13_30_flash_bwd_hdim192_fp16_sm80_cu_0106449f_35554cuda3std3__45__cpo6cbeginE,@object
	.size		_ZN66_INTERNAL_bd075e13_30_flash_bwd_hdim192_fp16_sm80_cu_0106449f_35554cuda3std3__45__cpo6cbeginE,(_ZN66_INTERNAL_bd075e13_30_flash_bwd_hdim192_fp16_sm80_cu_0106449f_35554cuda3std3__48in_placeE - _ZN66_INTERNAL_bd075e13_30_flash_bwd_hdim192_fp16_sm80_cu_0106449f_35554cuda3std3__45__cpo6cbeginE)
_ZN66_INTERNAL_bd075e13_30_flash_bwd_hdim192_fp16_sm80_cu_0106449f_35554cuda3std3__45__cpo6cbeginE:
	.zero		1
	.type		_ZN66_INTERNAL_bd075e13_30_flash_bwd_hdim192_fp16_sm80_cu_0106449f_35554cuda3std3__48in_placeE,@object
	.size		_ZN66_INTERNAL_bd075e13_30_flash_bwd_hdim192_fp16_sm80_cu_0106449f_35554cuda3std3__48in_placeE,(_ZN66_INTERNAL_bd075e13_30_flash_bwd_hdim192_fp16_sm80_cu_0106449f_35554cuda3std6ranges3__45__cpo9iter_moveE - _ZN66_INTERNAL_bd075e13_30_flash_bwd_hdim192_fp16_sm80_cu_0106449f_35554cuda3std3__48in_placeE)
_ZN66_INTERNAL_bd075e13_30_flash_bwd_hdim192_fp16_sm80_cu_0106449f_35554cuda3std3__48in_placeE:
	.zero		1
	.type		_ZN66_INTERNAL_bd075e13_30_flash_bwd_hdim192_fp16_sm80_cu_0106449f_35554cuda3std6ranges3__45__cpo9iter_moveE,@object
	.size		_ZN66_INTERNAL_bd075e13_30_flash_bwd_hdim192_fp16_sm80_cu_0106449f_35554cuda3std6ranges3__45__cpo9iter_moveE,(_ZN66_INTERNAL_bd075e13_30_flash_bwd_hdim192_fp16_sm80_cu_0106449f_35554cuda3std3__45__cpo5beginE - _ZN66_INTERNAL_bd075e13_30_flash_bwd_hdim192_fp16_sm80_cu_0106449f_35554cuda3std6ranges3__45__cpo9iter_moveE)
_ZN66_INTERNAL_bd075e13_30_flash_bwd_hdim192_fp16_sm80_cu_0106449f_35554cuda3std6ranges3__45__cpo9iter_moveE:
	.zero		1
	.type		_ZN66_INTERNAL_bd075e13_30_flash_bwd_hdim192_fp16_sm80_cu_0106449f_35554cuda3std3__45__cpo5beginE,@object
	.size		_ZN66_INTERNAL_bd075e13_30_flash_bwd_hdim192_fp16_sm80_cu_0106449f_35554cuda3std3__45__cpo5beginE,(_ZN66_INTERNAL_bd075e13_30_flash_bwd_hdim192_fp16_sm80_cu_0106449f_35554cuda3std3__468_GLOBAL__N__bd075e13_30_flash_bwd_hdim192_fp16_sm80_cu_0106449f_35556ignoreE - _ZN66_INTERNAL_bd075e13_30_flash_bwd_hdim192_fp16_sm80_cu_0106449f_35554cuda3std3__45__cpo5beginE)
_ZN66_INTERNAL_bd075e13_30_flash_bwd_hdim192_fp16_sm80_cu_0106449f_35554cuda3std3__45__cpo5beginE:
	.zero		1
	.type		_ZN66_INTERNAL_bd075e13_30_flash_bwd_hdim192_fp16_sm80_cu_0106449f_35554cuda3std3__468_GLOBAL__N__bd075e13_30_flash_bwd_hdim192_fp16_sm80_cu_0106449f_35556ignoreE,@object
	.size		_ZN66_INTERNAL_bd075e13_30_flash_bwd_hdim192_fp16_sm80_cu_0106449f_35554cuda3std3__468_GLOBAL__N__bd075e13_30_flash_bwd_hdim192_fp16_sm80_cu_0106449f_35556ignoreE,(_ZN66_INTERNAL_bd075e13_30_flash_bwd_hdim192_fp16_sm80_cu_0106449f_35554cute7productE - _ZN66_INTERNAL_bd075e13_30_flash_bwd_hdim192_fp16_sm80_cu_0106449f_35554cuda3std3__468_GLOBAL__N__bd075e13_30_flash_bwd_hdim192_fp16_sm80_cu_0106449f_35556ignoreE)
_ZN66_INTERNAL_bd075e13_30_flash_bwd_hdim192_fp16_sm80_cu_0106449f_35554cuda3std3__468_GLOBAL__N__bd075e13_30_flash_bwd_hdim192_fp16_sm80_cu_0106449f_35556ignoreE:
	.zero		1
	.type		_ZN66_INTERNAL_bd075e13_30_flash_bwd_hdim192_fp16_sm80_cu_0106449f_35554cute7productE,@object
	.size		_ZN66_INTERNAL_bd075e13_30_flash_bwd_hdim192_fp16_sm80_cu_0106449f_35554cute7productE,(_ZN66_INTERNAL_bd075e13_30_flash_bwd_hdim192_fp16_sm80_cu_0106449f_35554cuda3std3__45__cpo3endE - _ZN66_INTERNAL_bd075e13_30_flash_bwd_hdim192_fp16_sm80_cu_0106449f_35554cute7productE)
_ZN66_INTERNAL_bd075e13_30_flash_bwd_hdim192_fp16_sm80_cu_0106449f_35554cute7productE:
	.zero		1
	.type		_ZN66_INTERNAL_bd075e13_30_flash_bwd_hdim192_fp16_sm80_cu_0106449f_35554cuda3std3__45__cpo3endE,@object
	.size		_ZN66_INTERNAL_bd075e13_30_flash_bwd_hdim192_fp16_sm80_cu_0106449f_35554cuda3std3__45__cpo3endE,(_ZN66_INTERNAL_bd075e13_30_flash_bwd_hdim192_fp16_sm80_cu_0106449f_35554cuda3std3__419piecewise_constructE - _ZN66_INTERNAL_bd075e13_30_flash_bwd_hdim192_fp16_sm80_cu_0106449f_35554cuda3std3__45__cpo3endE)
_ZN66_INTERNAL_bd075e13_30_flash_bwd_hdim192_fp16_sm80_cu_0106449f_35554cuda3std3__45__cpo3endE:
	.zero		1
	.type		_ZN66_INTERNAL_bd075e13_30_flash_bwd_hdim192_fp16_sm80_cu_0106449f_35554cuda3std3__419piecewise_constructE,@object
	.size		_ZN66_INTERNAL_bd075e13_30_flash_bwd_hdim192_fp16_sm80_cu_0106449f_35554cuda3std3__419piecewise_constructE,(_ZN66_INTERNAL_bd075e13_30_flash_bwd_hdim192_fp16_sm80_cu_0106449f_35554cuda3std3__45__cpo4cendE - _ZN66_INTERNAL_bd075e13_30_flash_bwd_hdim192_fp16_sm80_cu_0106449f_35554cuda3std3__419piecewise_constructE)
_ZN66_INTERNAL_bd075e13_30_flash_bwd_hdim192_fp16_sm80_cu_0106449f_35554cuda3std3__419piecewise_constructE:
	.zero		1
	.type		_ZN66_INTERNAL_bd075e13_30_flash_bwd_hdim192_fp16_sm80_cu_0106449f_35554cuda3std3__45__cpo4cendE,@object
	.size		_ZN66_INTERNAL_bd075e13_30_flash_bwd_hdim192_fp16_sm80_cu_0106449f_35554cuda3std3__45__cpo4cendE,(_ZN66_INTERNAL_bd075e13_30_flash_bwd_hdim192_fp16_sm80_cu_0106449f_35554cuda3std6ranges3__45__cpo4swapE - _ZN66_INTERNAL_bd075e13_30_flash_bwd_hdim192_fp16_sm80_cu_0106449f_35554cuda3std3__45__cpo4cendE)
_ZN66_INTERNAL_bd075e13_30_flash_bwd_hdim192_fp16_sm80_cu_0106449f_35554cuda3std3__45__cpo4cendE:
	.zero		1
	.type		_ZN66_INTERNAL_bd075e13_30_flash_bwd_hdim192_fp16_sm80_cu_0106449f_35554cuda3std6ranges3__45__cpo4swapE,@object
	.size		_ZN66_INTERNAL_bd075e13_30_flash_bwd_hdim192_fp16_sm80_cu_0106449f_35554cuda3std6ranges3__45__cpo4swapE,(.L_7 - _ZN66_INTERNAL_bd075e13_30_flash_bwd_hdim192_fp16_sm80_cu_0106449f_35554cuda3std6ranges3__45__cpo4swapE)
_ZN66_INTERNAL_bd075e13_30_flash_bwd_hdim192_fp16_sm80_cu_0106449f_35554cuda3std6ranges3__45__cpo4swapE:
	.zero		1
.L_7:


//--------------------- .nv.shared._ZN5flash44flash_bwd_dq_dk_dv_loop_seqk_parallel_kernelI23Flash_bwd_kernel_traitsILi192ELi64ELi64ELi8ELi4ELi2ELi2ELb1ELb1EN7cutlass6half_tE19Flash_kernel_traitsILi192ELi64ELi64ELi8ES3_EELb0ELb0ELb1ELb0ELb0ELb0ELb0EEEvNS_16Flash_bwd_paramsE --------------------------
	.section	.nv.shared._ZN5flash44flash_bwd_dq_dk_dv_loop_seqk_parallel_kernelI23Flash_bwd_kernel_traitsILi192ELi64ELi64ELi8ELi4ELi2ELi2ELb1ELb1EN7cutlass6half_tE19Flash_kernel_traitsILi192ELi64ELi64ELi8ES3_EELb0ELb0ELb1ELb0ELb0ELb0ELb0EEEvNS_16Flash_bwd_paramsE,"aw",@nobits
	.sectionflags	@""
	.align	16
	.zero		1024


//--------------------- .nv.shared._ZN5flash44flash_bwd_dq_dk_dv_loop_seqk_parallel_kernelI23Flash_bwd_kernel_traitsILi192ELi64ELi64ELi8ELi4ELi2ELi2ELb1ELb1EN7cutlass6half_tE19Flash_kernel_traitsILi192ELi64ELi64ELi8ES3_EELb0ELb0ELb0ELb0ELb0ELb1ELb0EEEvNS_16Flash_bwd_paramsE --------------------------
	.section	.nv.shared._ZN5flash44flash_bwd_dq_dk_dv_loop_seqk_parallel_kernelI23Flash_bwd_kernel_traitsILi192ELi64ELi64ELi8ELi4ELi2ELi2ELb1ELb1EN7cutlass6half_tE19Flash_kernel_traitsILi192ELi64ELi64ELi8ES3_EELb0ELb0ELb0ELb0ELb0ELb1ELb0EEEvNS_16Flash_bwd_paramsE,"aw",@nobits
	.sectionflags	@""
	.align	16
	.zero		1024


//--------------------- .nv.shared._ZN5flash44flash_bwd_dq_dk_dv_loop_seqk_parallel_kernelI23Flash_bwd_kernel_traitsILi192ELi64ELi64ELi8ELi4ELi2ELi2ELb1ELb1EN7cutlass6half_tE19Flash_kernel_traitsILi192ELi64ELi64ELi8ES3_EELb0ELb0ELb0ELb1ELb0ELb0ELb0EEEvNS_16Flash_bwd_paramsE --------------------------
	.section	.nv.shared._ZN5flash44flash_bwd_dq_dk_dv_loop_seqk_parallel_kernelI23Flash_bwd_kernel_traitsILi192ELi64ELi64ELi8ELi4ELi2ELi2ELb1ELb1EN7cutlass6half_tE19Flash_kernel_traitsILi192ELi64ELi64ELi8ES3_EELb0ELb0ELb0ELb1ELb0ELb0ELb0EEEvNS_16Flash_bwd_paramsE,"aw",@nobits
	.sectionflags	@""
	.align	16
	.zero		1024


//--------------------- .nv.shared._ZN5flash44flash_bwd_dq_dk_dv_loop_seqk_parallel_kernelI23Flash_bwd_kernel_traitsILi192ELi64ELi64ELi8ELi4ELi2ELi2ELb1ELb1EN7cutlass6half_tE19Flash_kernel_traitsILi192ELi64ELi64ELi8ES3_EELb0ELb0ELb1ELb0ELb0ELb1ELb0EEEvNS_16Flash_bwd_paramsE --------------------------
	.section	.nv.shared._ZN5flash44flash_bwd_dq_dk_dv_loop_seqk_parallel_kernelI23Flash_bwd_kernel_traitsILi192ELi64ELi64ELi8ELi4ELi2ELi2ELb1ELb1EN7cutlass6half_tE19Flash_kernel_traitsILi192ELi64ELi64ELi8ES3_EELb0ELb0ELb1ELb0ELb0ELb1ELb0EEEvNS_16Flash_bwd_paramsE,"aw",@nobits
	.sectionflags	@""
	.align	16
	.zero		1024


//--------------------- .nv.shared._ZN5flash44flash_bwd_dq_dk_dv_loop_seqk_parallel_kernelI23Flash_bwd_kernel_traitsILi192ELi64ELi64ELi8ELi4ELi2ELi2ELb1ELb1EN7cutlass6half_tE19Flash_kernel_traitsILi192ELi64ELi64ELi8ES3_EELb0ELb0ELb1ELb1ELb0ELb0ELb0EEEvNS_16Flash_bwd_paramsE --------------------------
	.section	.nv.shared._ZN5flash44flash_bwd_dq_dk_dv_loop_seqk_parallel_kernelI23Flash_bwd_kernel_traitsILi192ELi64ELi64ELi8ELi4ELi2ELi2ELb1ELb1EN7cutlass6half_tE19Flash_kernel_traitsILi192ELi64ELi64ELi8ES3_EELb0ELb0ELb1ELb1ELb0ELb0ELb0EEEvNS_16Flash_bwd_paramsE,"aw",@nobits
	.sectionflags	@""
	.align	16
	.zero		1024


//--------------------- .nv.shared._ZN5flash44flash_bwd_dq_dk_dv_loop_seqk_parallel_kernelI23Flash_bwd_kernel_traitsILi192ELi64ELi64ELi8ELi4ELi2ELi2ELb0ELb0EN7cutlass6half_tE19Flash_kernel_traitsILi192ELi64ELi64ELi8ES3_EELb0ELb0ELb0ELb0ELb0ELb0ELb0EEEvNS_16Flash_bwd_paramsE --------------------------
	.section	.nv.shared._ZN5flash44flash_bwd_dq_dk_dv_loop_seqk_parallel_kernelI23Flash_bwd_kernel_traitsILi192ELi64ELi64ELi8ELi4ELi2ELi2ELb0ELb0EN7cutlass6half_tE19Flash_kernel_traitsILi192ELi64ELi64ELi8ES3_EELb0ELb0ELb0ELb0ELb0ELb0ELb0EEEvNS_16Flash_bwd_paramsE,"aw",@nobits
	.sectionflags	@""
	.align	16
	.zero		1024


//--------------------- .nv.shared._ZN5flash44flash_bwd_dq_dk_dv_loop_seqk_parallel_kernelI23Flash_bwd_kernel_traitsILi192ELi64ELi64ELi8ELi4ELi2ELi2ELb0ELb0EN7cutlass6half_tE19Flash_kernel_traitsILi192ELi64ELi64ELi8ES3_EELb0ELb0ELb1ELb0ELb0ELb0ELb0EEEvNS_16Flash_bwd_paramsE --------------------------
	.section	.nv.shared._ZN5flash44flash_bwd_dq_dk_dv_loop_seqk_parallel_kernelI23Flash_bwd_kernel_traitsILi192ELi64ELi64ELi8ELi4ELi2ELi2ELb0ELb0EN7cutlass6half_tE19Flash_kernel_traitsILi192ELi64ELi64ELi8ES3_EELb0ELb0ELb1ELb0ELb0ELb0ELb0EEEvNS_16Flash_bwd_paramsE,"aw",@nobits
	.sectionflags	@""
	.align	16
	.zero		1024


//--------------------- .nv.shared._ZN5flash44flash_bwd_dq_dk_dv_loop_seqk_parallel_kernelI23Flash_bwd_kernel_traitsILi192ELi64ELi64ELi8ELi4ELi2ELi2ELb0ELb0EN7cutlass6half_tE19Flash_kernel_traitsILi192ELi64ELi64ELi8ES3_EELb0ELb0ELb0ELb0ELb0ELb1ELb0EEEvNS_16Flash_bwd_paramsE --------------------------
	.section	.nv.shared._ZN5flash44flash_bwd_dq_dk_dv_loop_seqk_parallel_kernelI23Flash_bwd_kernel_traitsILi192ELi64ELi64ELi8ELi4ELi2ELi2ELb0ELb0EN7cutlass6half_tE19Flash_kernel_traitsILi192ELi64ELi64ELi8ES3_EELb0ELb0ELb0ELb0ELb0ELb1ELb0EEEvNS_16Flash_bwd_paramsE,"aw",@nobits
	.sectionflags	@""
	.align	16
	.zero		1024


//--------------------- .nv.shared._ZN5flash44flash_bwd_dq_dk_dv_loop_seqk_parallel_kernelI23Flash_bwd_kernel_traitsILi192ELi64ELi64ELi8ELi4ELi2ELi2ELb0ELb0EN7cutlass6half_tE19Flash_kernel_traitsILi192ELi64ELi64ELi8ES3_EELb0ELb0ELb0ELb1ELb0ELb0ELb0EEEvNS_16Flash_bwd_paramsE --------------------------
	.section	.nv.shared._ZN5flash44flash_bwd_dq_dk_dv_loop_seqk_parallel_kernelI23Flash_bwd_kernel_traitsILi192ELi64ELi64ELi8ELi4ELi2ELi2ELb0ELb0EN7cutlass6half_tE19Flash_kernel_traitsILi192ELi64ELi64ELi8ES3_EELb0ELb0ELb0ELb1ELb0ELb0ELb0EEEvNS_16Flash_bwd_paramsE,"aw",@nobits
	.sectionflags	@""
	.align	16
	.zero		1024


//--------------------- .nv.shared._ZN5flash44flash_bwd_dq_dk_dv_loop_seqk_parallel_kernelI23Flash_bwd_kernel_traitsILi192ELi64ELi64ELi8ELi4ELi2ELi2ELb0ELb0EN7cutlass6half_tE19Flash_kernel_traitsILi192ELi64ELi64ELi8ES3_EELb0ELb0ELb1ELb0ELb0ELb1ELb0EEEvNS_16Flash_bwd_paramsE --------------------------
	.section	.nv.shared._ZN5flash44flash_bwd_dq_dk_dv_loop_seqk_parallel_kernelI23Flash_bwd_kernel_traitsILi192ELi64ELi64ELi8ELi4ELi2ELi2ELb0ELb0EN7cutlass6half_tE19Flash_kernel_traitsILi192ELi64ELi64ELi8ES3_EELb0ELb0ELb1ELb0ELb0ELb1ELb0EEEvNS_16Flash_bwd_paramsE,"aw",@nobits
	.sectionflags	@""
	.align	16
	.zero		1024


//--------------------- .nv.shared._ZN5flash44flash_bwd_dq_dk_dv_loop_seqk_parallel_kernelI23Flash_bwd_kernel_traitsILi192ELi64ELi64ELi8ELi4ELi2ELi2ELb0ELb0EN7cutlass6half_tE19Flash_kernel_traitsILi192ELi64ELi64ELi8ES3_EELb0ELb0ELb1ELb1ELb0ELb0ELb0EEEvNS_16Flash_bwd_paramsE --------------------------
	.section	.nv.shared._ZN5flash44flash_bwd_dq_dk_dv_loop_seqk_parallel_kernelI23Flash_bwd_kernel_traitsILi192ELi64ELi64ELi8ELi4ELi2ELi2ELb0ELb0EN7cutlass6half_tE19Flash_kernel_traitsILi192ELi64ELi64ELi8ES3_EELb0ELb0ELb1ELb1ELb0ELb0ELb0EEEvNS_16Flash_bwd_paramsE,"aw",@nobits
	.sectionflags	@""
	.align	16
	.zero		1024


//--------------------- .nv.shared._ZN5flash27flash_bwd_convert_dq_kernelI23Flash_bwd_kernel_traitsILi192ELi64ELi64ELi8ELi4ELi2ELi2ELb1ELb1EN7cutlass6half_tE19Flash_kernel_traitsILi192ELi64ELi64ELi8ES3_EEEEvNS_16Flash_bwd_paramsEi --------------------------
	.section	.nv.shared._ZN5flash27flash_bwd_convert_dq_kernelI23Flash_bwd_kernel_traitsILi192ELi64ELi64ELi8ELi4ELi2ELi2ELb1ELb1EN7cutlass6half_tE19Flash_kernel_traitsILi192ELi64ELi64ELi8ES3_EEEEvNS_16Flash_bwd_paramsEi,"aw",@nobits
	.sectionflags	@""
	.align	16
	.zero		1024


//--------------------- .nv.shared._ZN5flash44flash_bwd_dq_dk_dv_loop_seqk_parallel_kernelI23Flash_bwd_kernel_traitsILi192ELi64ELi64ELi8ELi4ELi2ELi2ELb1ELb1EN7cutlass6half_tE19Flash_kernel_traitsILi192ELi64ELi64ELi8ES3_EELb1ELb0ELb0ELb0ELb0ELb0ELb0EEEvNS_16Flash_bwd_paramsE --------------------------
	.section	.nv.shared._ZN5flash44flash_bwd_dq_dk_dv_loop_seqk_parallel_kernelI23Flash_bwd_kernel_traitsILi192ELi64ELi64ELi8ELi4ELi2ELi2ELb1ELb1EN7cutlass6half_tE19Flash_kernel_traitsILi192ELi64ELi64ELi8ES3_EELb1ELb0ELb0ELb0ELb0ELb0ELb0EEEvNS_16Flash_bwd_paramsE,"aw",@nobits
	.sectionflags	@""
	.align	16
	.zero		1024


//--------------------- .nv.shared._ZN5flash44flash_bwd_dq_dk_dv_loop_seqk_parallel_kernelI23Flash_bwd_kernel_traitsILi192ELi64ELi64ELi8ELi4ELi2ELi2ELb1ELb1EN7cutlass6half_tE19Flash_kernel_traitsILi192ELi64ELi64ELi8ES3_EELb0ELb0ELb0ELb0ELb0ELb0ELb1EEEvNS_16Flash_bwd_paramsE --------------------------
	.section	.nv.shared._ZN5flash44flash_bwd_dq_dk_dv_loop_seqk_parallel_kernelI23Flash_bwd_kernel_traitsILi192ELi64ELi64ELi8ELi4ELi2ELi2ELb1ELb1EN7cutlass6half_tE19Flash_kernel_traitsILi192ELi64ELi64ELi8ES3_EELb0ELb0ELb0ELb0ELb0ELb0ELb1EEEvNS_16Flash_bwd_paramsE,"aw",@nobits
	.sectionflags	@""
	.align	16
	.zero		1024


//--------------------- .nv.shared._ZN5flash44flash_bwd_dq_dk_dv_loop_seqk_parallel_kernelI23Flash_bwd_kernel_traitsILi192ELi64ELi64ELi8ELi4ELi2ELi2ELb1ELb1EN7cutlass6half_tE19Flash_kernel_traitsILi192ELi64ELi64ELi8ES3_EELb1ELb0ELb1ELb0ELb0ELb0ELb0EEEvNS_16Flash_bwd_paramsE --------------------------
	.section	.nv.shared._ZN5flash44flash_bwd_dq_dk_dv_loop_seqk_parallel_kernelI23Flash_bwd_kernel_traitsILi192ELi64ELi64ELi8ELi4ELi2ELi2ELb1ELb1EN7cutlass6half_tE19Flash_kernel_traitsILi192ELi64ELi64ELi8ES3_EELb1ELb0ELb1ELb0ELb0ELb0ELb0EEEvNS_16Flash_bwd_paramsE,"aw",@nobits
	.sectionflags	@""
	.align	16
	.zero		1024


//--------------------- .nv.shared._ZN5flash44flash_bwd_dq_dk_dv_loop_seqk_parallel_kernelI23Flash_bwd_kernel_traitsILi192ELi64ELi64ELi8ELi4ELi2ELi2ELb1ELb1EN7cutlass6half_tE19Flash_kernel_traitsILi192ELi64ELi64ELi8ES3_EELb0ELb0ELb1ELb0ELb0ELb0ELb1EEEvNS_16Flash_bwd_paramsE --------------------------
	.section	.nv.shared._ZN5flash44flash_bwd_dq_dk_dv_loop_seqk_parallel_kernelI23Flash_bwd_kernel_traitsILi192ELi64ELi64ELi8ELi4ELi2ELi2ELb1ELb1EN7cutlass6half_tE19Flash_kernel_traitsILi192ELi64ELi64ELi8ES3_EELb0ELb0ELb1ELb0ELb0ELb0ELb1EEEvNS_16Flash_bwd_paramsE,"aw",@nobits
	.sectionflags	@""
	.align	16
	.zero		1024


//--------------------- .nv.shared._ZN5flash44flash_bwd_dq_dk_dv_loop_seqk_parallel_kernelI23Flash_bwd_kernel_traitsILi192ELi64ELi64ELi8ELi4ELi2ELi2ELb1ELb1EN7cutlass6half_tE19Flash_kernel_traitsILi192ELi64ELi64ELi8ES3_EELb1ELb0ELb0ELb0ELb0ELb1ELb0EEEvNS_16Flash_bwd_paramsE --------------------------
	.section	.nv.shared._ZN5flash44flash_bwd_dq_dk_dv_loop_seqk_parallel_kernelI23Flash_bwd_kernel_traitsILi192ELi64ELi64ELi8ELi4ELi2ELi2ELb1ELb1EN7cutlass6half_tE19Flash_kernel_traitsILi192ELi64ELi64ELi8ES3_EELb1ELb0ELb0ELb0ELb0ELb1ELb0EEEvNS_16Flash_bwd_paramsE,"aw",@nobits
	.sectionflags	@""
	.align	16
	.zero		1024


//--------------------- .nv.shared._ZN5flash44flash_bwd_dq_dk_dv_loop_seqk_parallel_kernelI23Flash_bwd_kernel_traitsILi192ELi64ELi64ELi8ELi4ELi2ELi2ELb1ELb1EN7cutlass6half_tE19Flash_kernel_traitsILi192ELi64ELi64ELi8ES3_EELb0ELb0ELb0ELb0ELb0ELb1ELb1EEEvNS_16Flash_bwd_paramsE --------------------------
	.section	.nv.shared._ZN5flash44flash_bwd_dq_dk_dv_loop_seqk_parallel_kernelI23Flash_bwd_kernel_traitsILi192ELi64ELi64ELi8ELi4ELi2ELi2ELb1ELb1EN7cutlass6half_tE19Flash_kernel_traitsILi192ELi64ELi64ELi8ES3_EELb0ELb0ELb0ELb0ELb0ELb1ELb1EEEvNS_16Flash_bwd_paramsE,"aw",@nobits
	.sectionflags	@""
	.align	16
	.zero		1024


//--------------------- .nv.shared._ZN5flash44flash_bwd_dq_dk_dv_loop_seqk_parallel_kernelI23Flash_bwd_kernel_traitsILi192ELi64ELi64ELi8ELi4ELi2ELi2ELb1ELb1EN7cutlass6half_tE19Flash_kernel_traitsILi192ELi64ELi64ELi8ES3_EELb1ELb0ELb0ELb1ELb0ELb0ELb0EEEvNS_16Flash_bwd_paramsE --------------------------
	.section	.nv.shared._ZN5flash44flash_bwd_dq_dk_dv_loop_seqk_parallel_kernelI23Flash_bwd_kernel_traitsILi192ELi64ELi64ELi8ELi4ELi2ELi2ELb1ELb1EN7cutlass6half_tE19Flash_kernel_traitsILi192ELi64ELi64ELi8ES3_EELb1ELb0ELb0ELb1ELb0ELb0ELb0EEEvNS_16Flash_bwd_paramsE,"aw",@nobits
	.sectionflags	@""
	.align	16
	.zero		1024


//--------------------- .nv.shared._ZN5flash44flash_bwd_dq_dk_dv_loop_seqk_parallel_kernelI23Flash_bwd_kernel_traitsILi192ELi64ELi64ELi8ELi4ELi2ELi2ELb1ELb1EN7cutlass6half_tE19Flash_kernel_traitsILi192ELi64ELi64ELi8ES3_EELb0ELb0ELb0ELb1ELb0ELb0ELb1EEEvNS_16Flash_bwd_paramsE --------------------------
	.section	.nv.shared._ZN5flash44flash_bwd_dq_dk_dv_loop_seqk_parallel_kernelI23Flash_bwd_kernel_traitsILi192ELi64ELi64ELi8ELi4ELi2ELi2ELb1ELb1EN7cutlass6half_tE19Flash_kernel_traitsILi192ELi64ELi64ELi8ES3_EELb0ELb0ELb0ELb1ELb0ELb0ELb1EEEvNS_16Flash_bwd_paramsE,"aw",@nobits
	.sectionflags	@""
	.align	16
	.zero		1024


//--------------------- .nv.shared._ZN5flash44flash_bwd_dq_dk_dv_loop_seqk_parallel_kernelI23Flash_bwd_kernel_traitsILi192ELi64ELi64ELi8ELi4ELi2ELi2ELb1ELb1EN7cutlass6half_tE19Flash_kernel_traitsILi192ELi64ELi64ELi8ES3_EELb1ELb0ELb1ELb0ELb0ELb1ELb0EEEvNS_16Flash_bwd_paramsE --------------------------
	.section	.nv.shared._ZN5flash44flash_bwd_dq_dk_dv_loop_seqk_parallel_kernelI23Flash_bwd_kernel_traitsILi192ELi64ELi64ELi8ELi4ELi2ELi2ELb1ELb1EN7cutlass6half_tE19Flash_kernel_traitsILi192ELi64ELi64ELi8ES3_EELb1ELb0ELb1ELb0ELb0ELb1ELb0EEEvNS_16Flash_bwd_paramsE,"aw",@nobits
	.sectionflags	@""
	.align	16
	.zero		1024


//--------------------- .nv.shared._ZN5flash44flash_bwd_dq_dk_dv_loop_seqk_parallel_kernelI23Flash_bwd_kernel_traitsILi192ELi64ELi64ELi8ELi4ELi2ELi2ELb1ELb1EN7cutlass6half_tE19Flash_kernel_traitsILi192ELi64ELi64ELi8ES3_EELb0ELb0ELb1ELb0ELb0ELb1ELb1EEEvNS_16Flash_bwd_paramsE --------------------------
	.section	.nv.shared._ZN5flash44flash_bwd_dq_dk_dv_loop_seqk_parallel_kernelI23Flash_bwd_kernel_traitsILi192ELi64ELi64ELi8ELi4ELi2ELi2ELb1ELb1EN7cutlass6half_tE19Flash_kernel_traitsILi192ELi64ELi64ELi8ES3_EELb0ELb0ELb1ELb0ELb0ELb1ELb1EEEvNS_16Flash_bwd_paramsE,"aw",@nobits
	.sectionflags	@""
	.align	16
	.zero		1024


//--------------------- .nv.shared._ZN5flash44flash_bwd_dq_dk_dv_loop_seqk_parallel_kernelI23Flash_bwd_kernel_traitsILi192ELi64ELi64ELi8ELi4ELi2ELi2ELb1ELb1EN7cutlass6half_tE19Flash_kernel_traitsILi192ELi64ELi64ELi8ES3_EELb1ELb0ELb1ELb1ELb0ELb0ELb0EEEvNS_16Flash_bwd_paramsE --------------------------
	.section	.nv.shared._ZN5flash44flash_bwd_dq_dk_dv_loop_seqk_parallel_kernelI23Flash_bwd_kernel_traitsILi192ELi64ELi64ELi8ELi4ELi2ELi2ELb1ELb1EN7cutlass6half_tE19Flash_kernel_traitsILi192ELi64ELi64ELi8ES3_EELb1ELb0ELb1ELb1ELb0ELb0ELb0EEEvNS_16Flash_bwd_paramsE,"aw",@nobits
	.sectionflags	@""
	.align	16
	.zero		1024


//--------------------- .nv.shared._ZN5flash44flash_bwd_dq_dk_dv_loop_seqk_parallel_kernelI23Flash_bwd_kernel_traitsILi192ELi64ELi64ELi8ELi4ELi2ELi2ELb1ELb1EN7cutlass6half_tE19Flash_kernel_traitsILi192ELi64ELi64ELi8ES3_EELb0ELb0ELb1ELb1ELb0ELb0ELb1EEEvNS_16Flash_bwd_paramsE --------------------------
	.section	.nv.shared._ZN5flash44flash_bwd_dq_dk_dv_loop_seqk_parallel_kernelI23Flash_bwd_kernel_traitsILi192ELi64ELi64ELi8ELi4ELi2ELi2ELb1ELb1EN7cutlass6half_tE19Flash_kernel_traitsILi192ELi64ELi64ELi8ES3_EELb0ELb0ELb1ELb1ELb0ELb0ELb1EEEvNS_16Flash_bwd_paramsE,"aw",@nobits
	.sectionflags	@""
	.align	16
	.zero		1024


//--------------------- .nv.shared._ZN5flash25flash_bwd_dot_do_o_kernelILb0E23Flash_bwd_kernel_traitsILi192ELi64ELi64ELi8ELi4ELi2ELi2ELb1ELb1EN7cutlass6half_tE19Flash_kernel_traitsILi192ELi64ELi64ELi8ES3_EEEEvNS_16Flash_bwd_paramsE --------------------------
	.section	.nv.shared._ZN5flash25flash_bwd_dot_do_o_kernelILb0E23Flash_bwd_kernel_traitsILi192ELi64ELi64ELi8ELi4ELi2ELi2ELb1ELb1EN7cutlass6half_tE19Flash_kernel_traitsILi192ELi64ELi64ELi8ES3_EEEEvNS_16Flash_bwd_paramsE,"aw",@nobits
	.sectionflags	@""
	.align	16
	.zero		1024


//--------------------- .nv.shared._ZN5flash25flash_bwd_dot_do_o_kernelILb1E23Flash_bwd_kernel_traitsILi192ELi64ELi64ELi8ELi4ELi2ELi2ELb1ELb1EN7cutlass6half_tE19Flash_kernel_traitsILi192ELi64ELi64ELi8ES3_EEEEvNS_16Flash_bwd_paramsE --------------------------
	.section	.nv.shared._ZN5flash25flash_bwd_dot_do_o_kernelILb1E23Flash_bwd_kernel_traitsILi192ELi64ELi64ELi8ELi4ELi2ELi2ELb1ELb1EN7cutlass6half_tE19Flash_kernel_traitsILi192ELi64ELi64ELi8ES3_EEEEvNS_16Flash_bwd_paramsE,"aw",@nobits
	.sectionflags	@""
	.align	16
	.zero		1024


//--------------------- .nv.shared._ZN5flash27flash_bwd_convert_dq_kernelI23Flash_bwd_kernel_traitsILi192ELi64ELi64ELi8ELi4ELi2ELi2ELb0ELb0EN7cutlass6half_tE19Flash_kernel_traitsILi192ELi64ELi64ELi8ES3_EEEEvNS_16Flash_bwd_paramsEi --------------------------
	.section	.nv.shared._ZN5flash27flash_bwd_convert_dq_kernelI23Flash_bwd_kernel_traitsILi192ELi64ELi64ELi8ELi4ELi2ELi2ELb0ELb0EN7cutlass6half_tE19Flash_kernel_traitsILi192ELi64ELi64ELi8ES3_EEEEvNS_16Flash_bwd_paramsEi,"aw",@nobits
	.sectionflags	@""
	.align	16
	.zero		1024


//--------------------- .nv.shared._ZN5flash44flash_bwd_dq_dk_dv_loop_seqk_parallel_kernelI23Flash_bwd_kernel_traitsILi192ELi64ELi64ELi8ELi4ELi2ELi2ELb0ELb0EN7cutlass6half_tE19Flash_kernel_traitsILi192ELi64ELi64ELi8ES3_EELb1ELb0ELb0ELb0ELb0ELb0ELb0EEEvNS_16Flash_bwd_paramsE --------------------------
	.section	.nv.shared._ZN5flash44flash_bwd_dq_dk_dv_loop_seqk_parallel_kernelI23Flash_bwd_kernel_traitsILi192ELi64ELi64ELi8ELi4ELi2ELi2ELb0ELb0EN7cutlass6half_tE19Flash_kernel_traitsILi192ELi64ELi64ELi8ES3_EELb1ELb0ELb0ELb0ELb0ELb0ELb0EEEvNS_16Flash_bwd_paramsE,"aw",@nobits
	.sectionflags	@""
	.align	16
	.zero		1024


//--------------------- .nv.shared._ZN5flash44flash_bwd_dq_dk_dv_loop_seqk_parallel_kernelI23Flash_bwd_kernel_traitsILi192ELi64ELi64ELi8ELi4ELi2ELi2ELb0ELb0EN7cutlass6half_tE19Flash_kernel_traitsILi192ELi64ELi64ELi8ES3_EELb0ELb0ELb0ELb0ELb0ELb0ELb1EEEvNS_16Flash_bwd_paramsE --------------------------
	.section	.nv.shared._ZN5flash44flash_bwd_dq_dk_dv_loop_seqk_parallel_kernelI23Flash_bwd_kernel_traitsILi192ELi64ELi64ELi8ELi4ELi2ELi2ELb0ELb0EN7cutlass6half_tE19Flash_kernel_traitsILi192ELi64ELi64ELi8ES3_EELb0ELb0ELb0ELb0ELb0ELb0ELb1EEEvNS_16Flash_bwd_paramsE,"aw",@nobits
	.sectionflags	@""
	.align	16
	.zero		1024


//--------------------- .nv.shared._ZN5flash44flash_bwd_dq_dk_dv_loop_seqk_parallel_kernelI23Flash_bwd_kernel_traitsILi192ELi64ELi64ELi8ELi4ELi2ELi2ELb0ELb0EN7cutlass6half_tE19Flash_kernel_traitsILi192ELi64ELi64ELi8ES3_EELb1ELb0ELb1ELb0ELb0ELb0ELb0EEEvNS_16Flash_bwd_paramsE --------------------------
	.section	.nv.shared._ZN5flash44flash_bwd_dq_dk_dv_loop_seqk_parallel_kernelI23Flash_bwd_kernel_traitsILi192ELi64ELi64ELi8ELi4ELi2ELi2ELb0ELb0EN7cutlass6half_tE19Flash_kernel_traitsILi192ELi64ELi64ELi8ES3_EELb1ELb0ELb1ELb0ELb0ELb0ELb0EEEvNS_16Flash_bwd_paramsE,"aw",@nobits
	.sectionflags	@""
	.align	16
	.zero		1024


//--------------------- .nv.shared._ZN5flash44flash_bwd_dq_dk_dv_loop_seqk_parallel_kernelI23Flash_bwd_kernel_traitsILi192ELi64ELi64ELi8ELi4ELi2ELi2ELb0ELb0EN7cutlass6half_tE19Flash_kernel_traitsILi192ELi64ELi64ELi8ES3_EELb0ELb0ELb1ELb0ELb0ELb0ELb1EEEvNS_16Flash_bwd_paramsE --------------------------
	.section	.nv.shared._ZN5flash44flash_bwd_dq_dk_dv_loop_seqk_parallel_kernelI23Flash_bwd_kernel_traitsILi192ELi64ELi64ELi8ELi4ELi2ELi2ELb0ELb0EN7cutlass6half_tE19Flash_kernel_traitsILi192ELi64ELi64ELi8ES3_EELb0ELb0ELb1ELb0ELb0ELb0ELb1EEEvNS_16Flash_bwd_paramsE,"aw",@nobits
	.sectionflags	@""
	.align	16
	.zero		1024


//--------------------- .nv.shared._ZN5flash44flash_bwd_dq_dk_dv_loop_seqk_parallel_kernelI23Flash_bwd_kernel_traitsILi192ELi64ELi64ELi8ELi4ELi2ELi2ELb0ELb0EN7cutlass6half_tE19Flash_kernel_traitsILi192ELi64ELi64ELi8ES3_EELb1ELb0ELb0ELb0ELb0ELb1ELb0EEEvNS_16Flash_bwd_paramsE --------------------------
	.section	.nv.shared._ZN5flash44flash_bwd_dq_dk_dv_loop_seqk_parallel_kernelI23Flash_bwd_kernel_traitsILi192ELi64ELi64ELi8ELi4ELi2ELi2ELb0ELb0EN7cutlass6half_tE19Flash_kernel_traitsILi192ELi64ELi64ELi8ES3_EELb1ELb0ELb0ELb0ELb0ELb1ELb0EEEvNS_16Flash_bwd_paramsE,"aw",@nobits
	.sectionflags	@""
	.align	16
	.zero		1024


//--------------------- .nv.shared._ZN5flash44flash_bwd_dq_dk_dv_loop_seqk_parallel_kernelI23Flash_bwd_kernel_traitsILi192ELi64ELi64ELi8ELi4ELi2ELi2ELb0ELb0EN7cutlass6half_tE19Flash_kernel_traitsILi192ELi64ELi64ELi8ES3_EELb0ELb0ELb0ELb0ELb0ELb1ELb1EEEvNS_16Flash_bwd_paramsE --------------------------
	.section	.nv.shared._ZN5flash44flash_bwd_dq_dk_dv_loop_seqk_parallel_kernelI23Flash_bwd_kernel_traitsILi192ELi64ELi64ELi8ELi4ELi2ELi2ELb0ELb0EN7cutlass6half_tE19Flash_kernel_traitsILi192ELi64ELi64ELi8ES3_EELb0ELb0ELb0ELb0ELb0ELb1ELb1EEEvNS_16Flash_bwd_paramsE,"aw",@nobits
	.sectionflags	@""
	.align	16
	.zero		1024


//--------------------- .nv.shared._ZN5flash44flash_bwd_dq_dk_dv_loop_seqk_parallel_kernelI23Flash_bwd_kernel_traitsILi192ELi64ELi64ELi8ELi4ELi2ELi2ELb0ELb0EN7cutlass6half_tE19Flash_kernel_traitsILi192ELi64ELi64ELi8ES3_EELb1ELb0ELb0ELb1ELb0ELb0ELb0EEEvNS_16Flash_bwd_paramsE --------------------------
	.section	.nv.shared._ZN5flash44flash_bwd_dq_dk_dv_loop_seqk_parallel_kernelI23Flash_bwd_kernel_traitsILi192ELi64ELi64ELi8ELi4ELi2ELi2ELb0ELb0EN7cutlass6half_tE19Flash_kernel_traitsILi192ELi64ELi64ELi8ES3_EELb1ELb0ELb0ELb1ELb0ELb0ELb0EEEvNS_16Flash_bwd_paramsE,"aw",@nobits
	.sectionflags	@""
	.align	16
	.zero		1024


//--------------------- .nv.shared._ZN5flash44flash_bwd_dq_dk_dv_loop_seqk_parallel_kernelI23Flash_bwd_kernel_traitsILi192ELi64ELi64ELi8ELi4ELi2ELi2ELb0ELb0EN7cutlass6half_tE19Flash_kernel_traitsILi192ELi64ELi64ELi8ES3_EELb0ELb0ELb0ELb1ELb0ELb0ELb1EEEvNS_16Flash_bwd_paramsE --------------------------
	.section	.nv.shared._ZN5flash44flash_bwd_dq_dk_dv_loop_seqk_parallel_kernelI23Flash_bwd_kernel_traitsILi192ELi64ELi64ELi8ELi4ELi2ELi2ELb0ELb0EN7cutlass6half_tE19Flash_kernel_traitsILi192ELi64ELi64ELi8ES3_EELb0ELb0ELb0ELb1ELb0ELb0ELb1EEEvNS_16Flash_bwd_paramsE,"aw",@nobits
	.sectionflags	@""
	.align	16
	.zero		1024


//--------------------- .nv.shared._ZN5flash44flash_bwd_dq_dk_dv_loop_seqk_parallel_kernelI23Flash_bwd_kernel_traitsILi192ELi64ELi64ELi8ELi4ELi2ELi2ELb0ELb0EN7cutlass6half_tE19Flash_kernel_traitsILi192ELi64ELi64ELi8ES3_EELb1ELb0ELb1ELb0ELb0ELb1ELb0EEEvNS_16Flash_bwd_paramsE --------------------------
	.section	.nv.shared._ZN5flash44flash_bwd_dq_dk_dv_loop_seqk_parallel_kernelI23Flash_bwd_kernel_traitsILi192ELi64ELi64ELi8ELi4ELi2ELi2ELb0ELb0EN7cutlass6half_tE19Flash_kernel_traitsILi192ELi64ELi64ELi8ES3_EELb1ELb0ELb1ELb0ELb0ELb1ELb0EEEvNS_16Flash_bwd_paramsE,"aw",@nobits
	.sectionflags	@""
	.align	16
	.zero		1024


//--------------------- .nv.shared._ZN5flash44flash_bwd_dq_dk_dv_loop_seqk_parallel_kernelI23Flash_bwd_kernel_traitsILi192ELi64ELi64ELi8ELi4ELi2ELi2ELb0ELb0EN7cutlass6half_tE19Flash_kernel_traitsILi192ELi64ELi64ELi8ES3_EELb0ELb0ELb1ELb0ELb0ELb1ELb1EEEvNS_16Flash_bwd_paramsE --------------------------
	.section	.nv.shared._ZN5flash44flash_bwd_dq_dk_dv_loop_seqk_parallel_kernelI23Flash_bwd_kernel_traitsILi192ELi64ELi64ELi8ELi4ELi2ELi2ELb0ELb0EN7cutlass6half_tE19Flash_kernel_traitsILi192ELi64ELi64ELi8ES3_EELb0ELb0ELb1ELb0ELb0ELb1ELb1EEEvNS_16Flash_bwd_paramsE,"aw",@nobits
	.sectionflags	@""
	.align	16
	.zero		1024


//--------------------- .nv.shared._ZN5flash44flash_bwd_dq_dk_dv_loop_seqk_parallel_kernelI23Flash_bwd_kernel_traitsILi192ELi64ELi64ELi8ELi4ELi2ELi2ELb0ELb0EN7cutlass6half_tE19Flash_kernel_traitsILi192ELi64ELi64ELi8ES3_EELb1ELb0ELb1ELb1ELb0ELb0ELb0EEEvNS_16Flash_bwd_paramsE --------------------------
	.section	.nv.shared._ZN5flash44flash_bwd_dq_dk_dv_loop_seqk_parallel_kernelI23Flash_bwd_kernel_traitsILi192ELi64ELi64ELi8ELi4ELi2ELi2ELb0ELb0EN7cutlass6half_tE19Flash_kernel_traitsILi192ELi64ELi64ELi8ES3_EELb1ELb0ELb1ELb1ELb0ELb0ELb0EEEvNS_16Flash_bwd_paramsE,"aw",@nobits
	.sectionflags	@""
	.align	16
	.zero		1024


//--------------------- .nv.shared._ZN5flash44flash_bwd_dq_dk_dv_loop_seqk_parallel_kernelI23Flash_bwd_kernel_traitsILi192ELi64ELi64ELi8ELi4ELi2ELi2ELb0ELb0EN7cutlass6half_tE19Flash_kernel_traitsILi192ELi64ELi64ELi8ES3_EELb0ELb0ELb1ELb1ELb0ELb0ELb1EEEvNS_16Flash_bwd_paramsE --------------------------
	.section	.nv.shared._ZN5flash44flash_bwd_dq_dk_dv_loop_seqk_parallel_kernelI23Flash_bwd_kernel_traitsILi192ELi64ELi64ELi8ELi4ELi2ELi2ELb0ELb0EN7cutlass6half_tE19Flash_kernel_traitsILi192ELi64ELi64ELi8ES3_EELb0ELb0ELb1ELb1ELb0ELb0ELb1EEEvNS_16Flash_bwd_paramsE,"aw",@nobits
	.sectionflags	@""
	.align	16
	.zero		1024


//--------------------- .nv.shared._ZN5flash25flash_bwd_dot_do_o_kernelILb0E23Flash_bwd_kernel_traitsILi192ELi64ELi64ELi8ELi4ELi2ELi2ELb0ELb0EN7cutlass6half_tE19Flash_kernel_traitsILi192ELi64ELi64ELi8ES3_EEEEvNS_16Flash_bwd_paramsE --------------------------
	.section	.nv.shared._ZN5flash25flash_bwd_dot_do_o_kernelILb0E23Flash_bwd_kernel_traitsILi192ELi64ELi64ELi8ELi4ELi2ELi2ELb0ELb0EN7cutlass6half_tE19Flash_kernel_traitsILi192ELi64ELi64ELi8ES3_EEEEvNS_16Flash_bwd_paramsE,"aw",@nobits
	.sectionflags	@""
	.align	16
	.zero		1024


//--------------------- .nv.shared._ZN5flash25flash_bwd_dot_do_o_kernelILb1E23Flash_bwd_kernel_traitsILi192ELi64ELi64ELi8ELi4ELi2ELi2ELb0ELb0EN7cutlass6half_tE19Flash_kernel_traitsILi192ELi64ELi64ELi8ES3_EEEEvNS_16Flash_bwd_paramsE --------------------------
	.section	.nv.shared._ZN5flash25flash_bwd_dot_do_o_kernelILb1E23Flash_bwd_kernel_traitsILi192ELi64ELi64ELi8ELi4ELi2ELi2ELb0ELb0EN7cutlass6half_tE19Flash_kernel_traitsILi192ELi64ELi64ELi8ES3_EEEEvNS_16Flash_bwd_paramsE,"aw",@nobits
	.sectionflags	@""
	.align	16
	.zero		1024


//--------------------- .nv.constant0._ZN5flash44flash_bwd_dq_dk_dv_loop_seqk_parallel_kernelI23Flash_bwd_kernel_traitsILi192ELi64ELi64ELi8ELi4ELi2ELi2ELb1ELb1EN7cutlass6half_tE19Flash_kernel_traitsILi192ELi64ELi64ELi8ES3_EELb0ELb0ELb0ELb0ELb0ELb0ELb0EEEvNS_16Flash_bwd_paramsE --------------------------
	.section	.nv.constant0._ZN5flash44flash_bwd_dq_dk_dv_loop_seqk_parallel_kernelI23Flash_bwd_kernel_traitsILi192ELi64ELi64ELi8ELi4ELi2ELi2ELb1ELb1EN7cutlass6half_tE19Flash_kernel_traitsILi192ELi64ELi64ELi8ES3_EELb0ELb0ELb0ELb0ELb0ELb0ELb0EEEvNS_16Flash_bwd_paramsE,"a",@progbits
	.sectionflags	@""
	.align	4
.nv.constant0._ZN5flash44flash_bwd_dq_dk_dv_loop_seqk_parallel_kernelI23Flash_bwd_kernel_traitsILi192ELi64ELi64ELi8ELi4ELi2ELi2ELb1ELb1EN7cutlass6half_tE19Flash_kernel_traitsILi192ELi64ELi64ELi8ES3_EELb0ELb0ELb0ELb0ELb0ELb0ELb0EEEvNS_16Flash_bwd_paramsE:
	.zero		1168


//--------------------- .nv.constant0._ZN5flash44flash_bwd_dq_dk_dv_loop_seqk_parallel_kernelI23Flash_bwd_kernel_traitsILi192ELi64ELi64ELi8ELi4ELi2ELi2ELb1ELb1EN7cutlass6half_tE19Flash_kernel_traitsILi192ELi64ELi64ELi8ES3_EELb0ELb0ELb1ELb0ELb0ELb0ELb0EEEvNS_16Flash_bwd_paramsE --------------------------
	.section	.nv.constant0._ZN5flash44flash_bwd_dq_dk_dv_loop_seqk_parallel_kernelI23Flash_bwd_kernel_traitsILi192ELi64ELi64ELi8ELi4ELi2ELi2ELb1ELb1EN7cutlass6half_tE19Flash_kernel_traitsILi192ELi64ELi64ELi8ES3_EELb0ELb0ELb1ELb0ELb0ELb0ELb0EEEvNS_16Flash_bwd_paramsE,"a",@progbits
	.sectionflags	@""
	.align	4
.nv.constant0._ZN5flash44flash_bwd_dq_dk_dv_loop_seqk_parallel_kernelI23Flash_bwd_kernel_traitsILi192ELi64ELi64ELi8ELi4ELi2ELi2ELb1ELb1EN7cutlass6half_tE19Flash_kernel_traitsILi192ELi64ELi64ELi8ES3_EELb0ELb0ELb1ELb0ELb0ELb0ELb0EEEvNS_16Flash_bwd_paramsE:
	.zero		1168


//--------------------- .nv.constant0._ZN5flash44flash_bwd_dq_dk_dv_loop_seqk_parallel_kernelI23Flash_bwd_kernel_traitsILi192ELi64ELi64ELi8ELi4ELi2ELi2ELb1ELb1EN7cutlass6half_tE19Flash_kernel_traitsILi192ELi64ELi64ELi8ES3_EELb0ELb0ELb0ELb0ELb0ELb1ELb0EEEvNS_16Flash_bwd_paramsE --------------------------
	.section	.nv.constant0._ZN5flash44flash_bwd_dq_dk_dv_loop_seqk_parallel_kernelI23Flash_bwd_kernel_traitsILi192ELi64ELi64ELi8ELi4ELi2ELi2ELb1ELb1EN7cutlass6half_tE19Flash_kernel_traitsILi192ELi64ELi64ELi8ES3_EELb0ELb0ELb0ELb0ELb0ELb1ELb0EEEvNS_16Flash_bwd_paramsE,"a",@progbits
	.sectionflags	@""
	.align	4
.nv.constant0._ZN5flash44flash_bwd_dq_dk_dv_loop_seqk_parallel_kernelI23Flash_bwd_kernel_traitsILi192ELi64ELi64ELi8ELi4ELi2ELi2ELb1ELb1EN7cutlass6half_tE19Flash_kernel_traitsILi192ELi64ELi64ELi8ES3_EELb0ELb0ELb0ELb0ELb0ELb1ELb0EEEvNS_16Flash_bwd_paramsE:
	.zero		1168


//--------------------- .nv.constant0._ZN5flash44flash_bwd_dq_dk_dv_loop_seqk_parallel_kernelI23Flash_bwd_kernel_traitsILi192ELi64ELi64ELi8ELi4ELi2ELi2ELb1ELb1EN7cutlass6half_tE19Flash_kernel_traitsILi192ELi64ELi64ELi8ES3_EELb0ELb0ELb0ELb1ELb0ELb0ELb0EEEvNS_16Flash_bwd_paramsE --------------------------
	.section	.nv.constant0._ZN5flash44flash_bwd_dq_dk_dv_loop_seqk_parallel_kernelI23Flash_bwd_kernel_traitsILi192ELi64ELi64ELi8ELi4ELi2ELi2ELb1ELb1EN7cutlass6half_tE19Flash_kernel_traitsILi192ELi64ELi64ELi8ES3_EELb0ELb0ELb0ELb1ELb0ELb0ELb0EEEvNS_16Flash_bwd_paramsE,"a",@progbits
	.sectionflags	@""
	.align	4
.nv.constant0._ZN5flash44flash_bwd_dq_dk_dv_loop_seqk_parallel_kernelI23Flash_bwd_kernel_traitsILi192ELi64ELi64ELi8ELi4ELi2ELi2ELb1ELb1EN7cutlass6half_tE19Flash_kernel_traitsILi192ELi64ELi64ELi8ES3_EELb0ELb0ELb0ELb1ELb0ELb0ELb0EEEvNS_16Flash_bwd_paramsE:
	.zero		1168


//--------------------- .nv.constant0._ZN5flash44flash_bwd_dq_dk_dv_loop_seqk_parallel_kernelI23Flash_bwd_kernel_traitsILi192ELi64ELi64ELi8ELi4ELi2ELi2ELb1ELb1EN7cutlass6half_tE19Flash_kernel_traitsILi192ELi64ELi64ELi8ES3_EELb0ELb0ELb1ELb0ELb0ELb1ELb0EEEvNS_16Flash_bwd_paramsE --------------------------
	.section	.nv.constant0._ZN5flash44flash_bwd_dq_dk_dv_loop_seqk_parallel_kernelI23Flash_bwd_kernel_traitsILi192ELi64ELi64ELi8ELi4ELi2ELi2ELb1ELb1EN7cutlass6half_tE19Flash_kernel_traitsILi192ELi64ELi64ELi8ES3_EELb0ELb0ELb1ELb0ELb0ELb1ELb0EEEvNS_16Flash_bwd_paramsE,"a",@progbits
	.sectionflags	@""
	.align	4
.nv.constant0._ZN5flash44flash_bwd_dq_dk_dv_loop_seqk_parallel_kernelI23Flash_bwd_kernel_traitsILi192ELi64ELi64ELi8ELi4ELi2ELi2ELb1ELb1EN7cutlass6half_tE19Flash_kernel_traitsILi192ELi64ELi64ELi8ES3_EELb0ELb0ELb1ELb0ELb0ELb1ELb0EEEvNS_16Flash_bwd_paramsE:
	.zero		1168


//--------------------- .nv.constant0._ZN5flash44flash_bwd_dq_dk_dv_loop_seqk_parallel_kernelI23Flash_bwd_kernel_traitsILi192ELi64ELi64ELi8ELi4ELi2ELi2ELb1ELb1EN7cutlass6half_tE19Flash_kernel_traitsILi192ELi64ELi64ELi8ES3_EELb0ELb0ELb1ELb1ELb0ELb0ELb0EEEvNS_16Flash_bwd_paramsE --------------------------
	.section	.nv.constant0._ZN5flash44flash_bwd_dq_dk_dv_loop_seqk_parallel_kernelI23Flash_bwd_kernel_traitsILi192ELi64ELi64ELi8ELi4ELi2ELi2ELb1ELb1EN7cutlass6half_tE19Flash_kernel_traitsILi192ELi64ELi64ELi8ES3_EELb0ELb0ELb1ELb1ELb0ELb0ELb0EEEvNS_16Flash_bwd_paramsE,"a",@progbits
	.sectionflags	@""
	.align	4
.nv.constant0._ZN5flash44flash_bwd_dq_dk_dv_loop_seqk_parallel_kernelI23Flash_bwd_kernel_traitsILi192ELi64ELi64ELi8ELi4ELi2ELi2ELb1ELb1EN7cutlass6half_tE19Flash_kernel_traitsILi192ELi64ELi64ELi8ES3_EELb0ELb0ELb1ELb1ELb0ELb0ELb0EEEvNS_16Flash_bwd_paramsE:
	.zero		1168


//--------------------- .nv.constant0._ZN5flash44flash_bwd_dq_dk_dv_loop_seqk_parallel_kernelI23Flash_bwd_kernel_traitsILi192ELi64ELi64ELi8ELi4ELi2ELi2ELb0ELb0EN7cutlass6half_tE19Flash_kernel_traitsILi192ELi64ELi64ELi8ES3_EELb0ELb0ELb0ELb0ELb0ELb0ELb0EEEvNS_16Flash_bwd_paramsE --------------------------
	.section	.nv.constant0._ZN5flash44flash_bwd_dq_dk_dv_loop_seqk_parallel_kernelI23Flash_bwd_kernel_traitsILi192ELi64ELi64ELi8ELi4ELi2ELi2ELb0ELb0EN7cutlass6half_tE19Flash_kernel_traitsILi192ELi64ELi64ELi8ES3_EELb0ELb0ELb0ELb0ELb0ELb0ELb0EEEvNS_16Flash_bwd_paramsE,"a",@progbits
	.sectionflags	@""
	.align	4
.nv.constant0._ZN5flash44flash_bwd_dq_dk_dv_loop_seqk_parallel_kernelI23Flash_bwd_kernel_traitsILi192ELi64ELi64ELi8ELi4ELi2ELi2ELb0ELb0EN7cutlass6half_tE19Flash_kernel_traitsILi192ELi64ELi64ELi8ES3_EELb0ELb0ELb0ELb0ELb0ELb0ELb0EEEvNS_16Flash_bwd_paramsE:
	.zero		1168


//--------------------- .nv.constant0._ZN5flash44flash_bwd_dq_dk_dv_loop_seqk_parallel_kernelI23Flash_bwd_kernel_traitsILi192ELi64ELi64ELi8ELi4ELi2ELi2ELb0ELb0EN7cutlass6half_tE19Flash_kernel_traitsILi192ELi64ELi64ELi8ES3_EELb0ELb0ELb1ELb0ELb0ELb0ELb0EEEvNS_16Flash_bwd_paramsE --------------------------
	.section	.nv.constant0._ZN5flash44flash_bwd_dq_dk_dv_loop_seqk_parallel_kernelI23Flash_bwd_kernel_traitsILi192ELi64ELi64ELi8ELi4ELi2ELi2ELb0ELb0EN7cutlass6half_tE19Flash_kernel_traitsILi192ELi64ELi64ELi8ES3_EELb0ELb0ELb1ELb0ELb0ELb0ELb0EEEvNS_16Flash_bwd_paramsE,"a",@progbits
	.sectionflags	@""
	.align	4
.nv.constant0._ZN5flash44flash_bwd_dq_dk_dv_loop_seqk_parallel_kernelI23Flash_bwd_kernel_traitsILi192ELi64ELi64ELi8ELi4ELi2ELi2ELb0ELb0EN7cutlass6half_tE19Flash_kernel_traitsILi192ELi64ELi64ELi8ES3_EELb0ELb0ELb1ELb0ELb0ELb0ELb0EEEvNS_16Flash_bwd_paramsE:
	.zero		1168


//--------------------- .nv.constant0._ZN5flash44flash_bwd_dq_dk_dv_loop_seqk_parallel_kernelI23Flash_bwd_kernel_traitsILi192ELi64ELi64ELi8ELi4ELi2ELi2ELb0ELb0EN7cutlass6half_tE19Flash_kernel_traitsILi192ELi64ELi64ELi8ES3_EELb0ELb0ELb0ELb0ELb0ELb1ELb0EEEvNS_16Flash_bwd_paramsE --------------------------
	.section	.nv.constant0._ZN5flash44flash_bwd_dq_dk_dv_loop_seqk_parallel_kernelI23Flash_bwd_kernel_traitsILi192ELi64ELi64ELi8ELi4ELi2ELi2ELb0ELb0EN7cutlass6half_tE19Flash_kernel_traitsILi192ELi64ELi64ELi8ES3_EELb0ELb0ELb0ELb0ELb0ELb1ELb0EEEvNS_16Flash_bwd_paramsE,"a",@progbits
	.sectionflags	@""
	.align	4
.nv.constant0._ZN5flash44flash_bwd_dq_dk_dv_loop_seqk_parallel_kernelI23Flash_bwd_kernel_traitsILi192ELi64ELi64ELi8ELi4ELi2ELi2ELb0ELb0EN7cutlass6half_tE19Flash_kernel_traitsILi192ELi64ELi64ELi8ES3_EELb0ELb0ELb0ELb0ELb0ELb1ELb0EEEvNS_16Flash_bwd_paramsE:
	.zero		1168


//--------------------- .nv.constant0._ZN5flash44flash_bwd_dq_dk_dv_loop_seqk_parallel_kernelI23Flash_bwd_kernel_traitsILi192ELi64ELi64ELi8ELi4ELi2ELi2ELb0ELb0EN7cutlass6half_tE19Flash_kernel_traitsILi192ELi64ELi64ELi8ES3_EELb0ELb0ELb0ELb1ELb0ELb0ELb0EEEvNS_16Flash_bwd_paramsE --------------------------
	.section	.nv.constant0._ZN5flash44flash_bwd_dq_dk_dv_loop_seqk_parallel_kernelI23Flash_bwd_kernel_traitsILi192ELi64ELi64ELi8ELi4ELi2ELi2ELb0ELb0EN7cutlass6half_tE19Flash_kernel_traitsILi192ELi64ELi64ELi8ES3_EELb0ELb0ELb0ELb1ELb0ELb0ELb0EEEvNS_16Flash_bwd_paramsE,"a",@progbits
	.sectionflags	@""
	.align	4
.nv.constant0._ZN5flash44flash_bwd_dq_dk_dv_loop_seqk_parallel_kernelI23Flash_bwd_kernel_traitsILi192ELi64ELi64ELi8ELi4ELi2ELi2ELb0ELb0EN7cutlass6half_tE19Flash_kernel_traitsILi192ELi64ELi64ELi8ES3_EELb0ELb0ELb0ELb1ELb0ELb0ELb0EEEvNS_16Flash_bwd_paramsE:
	.zero		1168


//--------------------- .nv.constant0._ZN5flash44flash_bwd_dq_dk_dv_loop_seqk_parallel_kernelI23Flash_bwd_kernel_traitsILi192ELi64ELi64ELi8ELi4ELi2ELi2ELb0ELb0EN7cutlass6half_tE19Flash_kernel_traitsILi192ELi64ELi64ELi8ES3_EELb0ELb0ELb1ELb0ELb0ELb1ELb0EEEvNS_16Flash_bwd_paramsE --------------------------
	.section	.nv.constant0._ZN5flash44flash_bwd_dq_dk_dv_loop_seqk_parallel_kernelI23Flash_bwd_kernel_traitsILi192ELi64ELi64ELi8ELi4ELi2ELi2ELb0ELb0EN7cutlass6half_tE19Flash_kernel_traitsILi192ELi64ELi64ELi8ES3_EELb0ELb0ELb1ELb0ELb0ELb1ELb0EEEvNS_16Flash_bwd_paramsE,"a",@progbits
	.sectionflags	@""
	.align	4
.nv.constant0._ZN5flash44flash_bwd_dq_dk_dv_loop_seqk_parallel_kernelI23Flash_bwd_kernel_traitsILi192ELi64ELi64ELi8ELi4ELi2ELi2ELb0ELb0EN7cutlass6half_tE19Flash_kernel_traitsILi192ELi64ELi64ELi8ES3_EELb0ELb0ELb1ELb0ELb0ELb1ELb0EEEvNS_16Flash_bwd_paramsE:
	.zero		1168


//--------------------- .nv.constant0._ZN5flash44flash_bwd_dq_dk_dv_loop_seqk_parallel_kernelI23Flash_bwd_kernel_traitsILi192ELi64ELi64ELi8ELi4ELi2ELi2ELb0ELb0EN7cutlass6half_tE19Flash_kernel_traitsILi192ELi64ELi64ELi8ES3_EELb0ELb0ELb1ELb1ELb0ELb0ELb0EEEvNS_16Flash_bwd_paramsE --------------------------
	.section	.nv.constant0._ZN5flash44flash_bwd_dq_dk_dv_loop_seqk_parallel_kernelI23Flash_bwd_kernel_traitsILi192ELi64ELi64ELi8ELi4ELi2ELi2ELb0ELb0EN7cutlass6half_tE19Flash_kernel_traitsILi192ELi64ELi64ELi8ES3_EELb0ELb0ELb1ELb1ELb0ELb0ELb0EEEvNS_16Flash_bwd_paramsE,"a",@progbits
	.sectionflags	@""
	.align	4
.nv.constant0._ZN5flash44flash_bwd_dq_dk_dv_loop_seqk_parallel_kernelI23Flash_bwd_kernel_traitsILi192ELi64ELi64ELi8ELi4ELi2ELi2ELb0ELb0EN7cutlass6half_tE19Flash_kernel_traitsILi192ELi64ELi64ELi8ES3_EELb0ELb0ELb1ELb1ELb0ELb0ELb0EEEvNS_16Flash_bwd_paramsE:
	.zero		1168


//--------------------- .nv.constant0._ZN5flash27flash_bwd_convert_dq_kernelI23Flash_bwd_kernel_traitsILi192ELi64ELi64ELi8ELi4ELi2ELi2ELb1ELb1EN7cutlass6half_tE19Flash_kernel_traitsILi192ELi64ELi64ELi8ES3_EEEEvNS_16Flash_bwd_paramsEi --------------------------
	.section	.nv.constant0._ZN5flash27flash_bwd_convert_dq_kernelI23Flash_bwd_kernel_traitsILi192ELi64ELi64ELi8ELi4ELi2ELi2ELb1ELb1EN7cutlass6half_tE19Flash_kernel_traitsILi192ELi64ELi64ELi8ES3_EEEEvNS_16Flash_bwd_paramsEi,"a",@progbits
	.sectionflags	@""
	.align	4
.nv.constant0._ZN5flash27flash_bwd_convert_dq_kernelI23Flash_bwd_kernel_traitsILi192ELi64ELi64ELi8ELi4ELi2ELi2ELb1ELb1EN7cutlass6half_tE19Flash_kernel_traitsILi192ELi64ELi64ELi8ES3_EEEEvNS_16Flash_bwd_paramsEi:
	.zero		1172


//--------------------- .nv.constant0._ZN5flash44flash_bwd_dq_dk_dv_loop_seqk_parallel_kernelI23Flash_bwd_kernel_traitsILi192ELi64ELi64ELi8ELi4ELi2ELi2ELb1ELb1EN7cutlass6half_tE19Flash_kernel_traitsILi192ELi64ELi64ELi8ES3_EELb1ELb0ELb0ELb0ELb0ELb0ELb0EEEvNS_16Flash_bwd_paramsE --------------------------
	.section	.nv.constant0._ZN5flash44flash_bwd_dq_dk_dv_loop_seqk_parallel_kernelI23Flash_bwd_kernel_traitsILi192ELi64ELi64ELi8ELi4ELi2ELi2ELb1ELb1EN7cutlass6half_tE19Flash_kernel_traitsILi192ELi64ELi64ELi8ES3_EELb1ELb0ELb0ELb0ELb0ELb0ELb0EEEvNS_16Flash_bwd_paramsE,"a",@progbits
	.sectionflags	@""
	.align	4
.nv.constant0._ZN5flash44flash_bwd_dq_dk_dv_loop_seqk_parallel_kernelI23Flash_bwd_kernel_traitsILi192ELi64ELi64ELi8ELi4ELi2ELi2ELb1ELb1EN7cutlass6half_tE19Flash_kernel_traitsILi192ELi64ELi64ELi8ES3_EELb1ELb0ELb0ELb0ELb0ELb0ELb0EEEvNS_16Flash_bwd_paramsE:
	.zero		1168


//--------------------- .nv.constant0._ZN5flash44flash_bwd_dq_dk_dv_loop_seqk_parallel_kernelI23Flash_bwd_kernel_traitsILi192ELi64ELi64ELi8ELi4ELi2ELi2ELb1ELb1EN7cutlass6half_tE19Flash_kernel_traitsILi192ELi64ELi64ELi8ES3_EELb0ELb0ELb0ELb0ELb0ELb0ELb1EEEvNS_16Flash_bwd_paramsE --------------------------
	.section	.nv.constant0._ZN5flash44flash_bwd_dq_dk_dv_loop_seqk_parallel_kernelI23Flash_bwd_kernel_traitsILi192ELi64ELi64ELi8ELi4ELi2ELi2ELb1ELb1EN7cutlass6half_tE19Flash_kernel_traitsILi192ELi64ELi64ELi8ES3_EELb0ELb0ELb0ELb0ELb0ELb0ELb1EEEvNS_16Flash_bwd_paramsE,"a",@progbits
	.sectionflags	@""
	.align	4
.nv.constant0._ZN5flash44flash_bwd_dq_dk_dv_loop_seqk_parallel_kernelI23Flash_bwd_kernel_traitsILi192ELi64ELi64ELi8ELi4ELi2ELi2ELb1ELb1EN7cutlass6half_tE19Flash_kernel_traitsILi192ELi64ELi64ELi8ES3_EELb0ELb0ELb0ELb0ELb0ELb0ELb1EEEvNS_16Flash_bwd_paramsE:
	.zero		1168


//--------------------- .nv.constant0._ZN5flash44flash_bwd_dq_dk_dv_loop_seqk_parallel_kernelI23Flash_bwd_kernel_traitsILi192ELi64ELi64ELi8ELi4ELi2ELi2ELb1ELb1EN7cutlass6half_tE19Flash_kernel_traitsILi192ELi64ELi64ELi8ES3_EELb1ELb0ELb1ELb0ELb0ELb0ELb0EEEvNS_16Flash_bwd_paramsE --------------------------
	.section	.nv.constant0._ZN5flash44flash_bwd_dq_dk_dv_loop_seqk_parallel_kernelI23Flash_bwd_kernel_traitsILi192ELi64ELi64ELi8ELi4ELi2ELi2ELb1ELb1EN7cutlass6half_tE19Flash_kernel_traitsILi192ELi64ELi64ELi8ES3_EELb1ELb0ELb1ELb0ELb0ELb0ELb0EEEvNS_16Flash_bwd_paramsE,"a",@progbits
	.sectionflags	@""
	.align	4
.nv.constant0._ZN5flash44flash_bwd_dq_dk_dv_loop_seqk_parallel_kernelI23Flash_bwd_kernel_traitsILi192ELi64ELi64ELi8ELi4ELi2ELi2ELb1ELb1EN7cutlass6half_tE19Flash_kernel_traitsILi192ELi64ELi64ELi8ES3_EELb1ELb0ELb1ELb0ELb0ELb0ELb0EEEvNS_16Flash_bwd_paramsE:
	.zero		1168


//--------------------- .nv.constant0._ZN5flash44flash_bwd_dq_dk_dv_loop_seqk_parallel_kernelI23Flash_bwd_kernel_traitsILi192ELi64ELi64ELi8ELi4ELi2ELi2ELb1ELb1EN7cutlass6half_tE19Flash_kernel_traitsILi192ELi64ELi64ELi8ES3_EELb0ELb0ELb1ELb0ELb0ELb0ELb1EEEvNS_16Flash_bwd_paramsE --------------------------
	.section	.nv.constant0._ZN5flash44flash_bwd_dq_dk_dv_loop_seqk_parallel_kernelI23Flash_bwd_kernel_traitsILi192ELi64ELi64ELi8ELi4ELi2ELi2ELb1ELb1EN7cutlass6half_tE19Flash_kernel_traitsILi192ELi64ELi64ELi8ES3_EELb0ELb0ELb1ELb0ELb0ELb0ELb1EEEvNS_16Flash_bwd_paramsE,"a",@progbits
	.sectionflags	@""
	.align	4
.nv.constant0._ZN5flash44flash_bwd_dq_dk_dv_loop_seqk_parallel_kernelI23Flash_bwd_kernel_traitsILi192ELi64ELi64ELi8ELi4ELi2ELi2ELb1ELb1EN7cutlass6half_tE19Flash_kernel_traitsILi192ELi64ELi64ELi8ES3_EELb0ELb0ELb1ELb0ELb0ELb0ELb1EEEvNS_16Flash_bwd_paramsE:
	.zero		1168


//--------------------- .nv.constant0._ZN5flash44flash_bwd_dq_dk_dv_loop_seqk_parallel_kernelI23Flash_bwd_kernel_traitsILi192ELi64ELi64ELi8ELi4ELi2ELi2ELb1ELb1EN7cutlass6half_tE19Flash_kernel_traitsILi192ELi64ELi64ELi8ES3_EELb1ELb0ELb0ELb0ELb0ELb1ELb0EEEvNS_16Flash_bwd_paramsE --------------------------
	.section	.nv.constant0._ZN5flash44flash_bwd_dq_dk_dv_loop_seqk_parallel_kernelI23Flash_bwd_kernel_traitsILi192ELi64ELi64ELi8ELi4ELi2ELi2ELb1ELb1EN7cutlass6half_tE19Flash_kernel_traitsILi192ELi64ELi64ELi8ES3_EELb1ELb0ELb0ELb0ELb0ELb1ELb0EEEvNS_16Flash_bwd_paramsE,"a",@progbits
	.sectionflags	@""
	.align	4
.nv.constant0._ZN5flash44flash_bwd_dq_dk_dv_loop_seqk_parallel_kernelI23Flash_bwd_kernel_traitsILi192ELi64ELi64ELi8ELi4ELi2ELi2ELb1ELb1EN7cutlass6half_tE19Flash_kernel_traitsILi192ELi64ELi64ELi8ES3_EELb1ELb0ELb0ELb0ELb0ELb1ELb0EEEvNS_16Flash_bwd_paramsE:
	.zero		1168


//--------------------- .nv.constant0._ZN5flash44flash_bwd_dq_dk_dv_loop_seqk_parallel_kernelI23Flash_bwd_kernel_traitsILi192ELi64ELi64ELi8ELi4ELi2ELi2ELb1ELb1EN7cutlass6half_tE19Flash_kernel_traitsILi192ELi64ELi64ELi8ES3_EELb0ELb0ELb0ELb0ELb0ELb1ELb1EEEvNS_16Flash_bwd_paramsE --------------------------
	.section	.nv.constant0._ZN5flash44flash_bwd_dq_dk_dv_loop_seqk_parallel_kernelI23Flash_bwd_kernel_traitsILi192ELi64ELi64ELi8ELi4ELi2ELi2ELb1ELb1EN7cutlass6half_tE19Flash_kernel_traitsILi192ELi64ELi64ELi8ES3_EELb0ELb0ELb0ELb0ELb0ELb1ELb1EEEvNS_16Flash_bwd_paramsE,"a",@progbits
	.sectionflags	@""
	.align	4
.nv.constant0._ZN5flash44flash_bwd_dq_dk_dv_loop_seqk_parallel_kernelI23Flash_bwd_kernel_traitsILi192ELi64ELi64ELi8ELi4ELi2ELi2ELb1ELb1EN7cutlass6half_tE19Flash_kernel_traitsILi192ELi64ELi64ELi8ES3_EELb0ELb0ELb0ELb0ELb0ELb1ELb1EEEvNS_16Flash_bwd_paramsE:
	.zero		1168


//--------------------- .nv.constant0._ZN5flash44flash_bwd_dq_dk_dv_loop_seqk_parallel_kernelI23Flash_bwd_kernel_traitsILi192ELi64ELi64ELi8ELi4ELi2ELi2ELb1ELb1EN7cutlass6half_tE19Flash_kernel_traitsILi192ELi64ELi64ELi8ES3_EELb1ELb0ELb0ELb1ELb0ELb0ELb0EEEvNS_16Flash_bwd_paramsE --------------------------
	.section	.nv.constant0._ZN5flash44flash_bwd_dq_dk_dv_loop_seqk_parallel_kernelI23Flash_bwd_kernel_traitsILi192ELi64ELi64ELi8ELi4ELi2ELi2ELb1ELb1EN7cutlass6half_tE19Flash_kernel_traitsILi192ELi64ELi64ELi8ES3_EELb1ELb0ELb0ELb1ELb0ELb0ELb0EEEvNS_16Flash_bwd_paramsE,"a",@progbits
	.sectionflags	@""
	.align	4
.nv.constant0._ZN5flash44flash_bwd_dq_dk_dv_loop_seqk_parallel_kernelI23Flash_bwd_kernel_traitsILi192ELi64ELi64ELi8ELi4ELi2ELi2ELb1ELb1EN7cutlass6half_tE19Flash_kernel_traitsILi192ELi64ELi64ELi8ES3_EELb1ELb0ELb0ELb1ELb0ELb0ELb0EEEvNS_16Flash_bwd_paramsE:
	.zero		1168


//--------------------- .nv.constant0._ZN5flash44flash_bwd_dq_dk_dv_loop_seqk_parallel_kernelI23Flash_bwd_kernel_traitsILi192ELi64ELi64ELi8ELi4ELi2ELi2ELb1ELb1EN7cutlass6half_tE19Flash_kernel_traitsILi192ELi64ELi64ELi8ES3_EELb0ELb0ELb0ELb1ELb0ELb0ELb1EEEvNS_16Flash_bwd_paramsE --------------------------
	.section	.nv.constant0._ZN5flash44flash_bwd_dq_dk_dv_loop_seqk_parallel_kernelI23Flash_bwd_kernel_traitsILi192ELi64ELi64ELi8ELi4ELi2ELi2ELb1ELb1EN7cutlass6half_tE19Flash_kernel_traitsILi192ELi64ELi64ELi8ES3_EELb0ELb0ELb0ELb1ELb0ELb0ELb1EEEvNS_16Flash_bwd_paramsE,"a",@progbits
	.sectionflags	@""
	.align	4
.nv.constant0._ZN5flash44flash_bwd_dq_dk_dv_loop_seqk_parallel_kernelI23Flash_bwd_kernel_traitsILi192ELi64ELi64ELi8ELi4ELi2ELi2ELb1ELb1EN7cutlass6half_tE19Flash_kernel_traitsILi192ELi64ELi64ELi8ES3_EELb0ELb0ELb0ELb1ELb0ELb0ELb1EEEvNS_16Flash_bwd_paramsE:
	.zero		1168


//--------------------- .nv.constant0._ZN5flash44flash_bwd_dq_dk_dv_loop_seqk_parallel_kernelI23Flash_bwd_kernel_traitsILi192ELi64ELi64ELi8ELi4ELi2ELi2ELb1ELb1EN7cutlass6half_tE19Flash_kernel_traitsILi192ELi64ELi64ELi8ES3_EELb1ELb0ELb1ELb0ELb0ELb1ELb0EEEvNS_16Flash_bwd_paramsE --------------------------
	.section	.nv.constant0._ZN5flash44flash_bwd_dq_dk_dv_loop_seqk_parallel_kernelI23Flash_bwd_kernel_traitsILi192ELi64ELi64ELi8ELi4ELi2ELi2ELb1ELb1EN7cutlass6half_tE19Flash_kernel_traitsILi192ELi64ELi64ELi8ES3_EELb1ELb0ELb1ELb0ELb0ELb1ELb0EEEvNS_16Flash_bwd_paramsE,"a",@progbits
	.sectionflags	@""
	.align	4
.nv.constant0._ZN5flash44flash_bwd_dq_dk_dv_loop_seqk_parallel_kernelI23Flash_bwd_kernel_traitsILi192ELi64ELi64ELi8ELi4ELi2ELi2ELb1ELb1EN7cutlass6half_tE19Flash_kernel_traitsILi192ELi64ELi64ELi8ES3_EELb1ELb0ELb1ELb0ELb0ELb1ELb0EEEvNS_16Flash_bwd_paramsE:
	.zero		1168


//--------------------- .nv.constant0._ZN5flash44flash_bwd_dq_dk_dv_loop_seqk_parallel_kernelI23Flash_bwd_kernel_traitsILi192ELi64ELi64ELi8ELi4ELi2ELi2ELb1ELb1EN7cutlass6half_tE19Flash_kernel_traitsILi192ELi64ELi64ELi8ES3_EELb0ELb0ELb1ELb0ELb0ELb1ELb1EEEvNS_16Flash_bwd_paramsE --------------------------
	.section	.nv.constant0._ZN5flash44flash_bwd_dq_dk_dv_loop_seqk_parallel_kernelI23Flash_bwd_kernel_traitsILi192ELi64ELi64ELi8ELi4ELi2ELi2ELb1ELb1EN7cutlass6half_tE19Flash_kernel_traitsILi192ELi64ELi64ELi8ES3_EELb0ELb0ELb1ELb0ELb0ELb1ELb1EEEvNS_16Flash_bwd_paramsE,"a",@progbits
	.sectionflags	@""
	.align	4
.nv.constant0._ZN5flash44flash_bwd_dq_dk_dv_loop_seqk_parallel_kernelI23Flash_bwd_kernel_traitsILi192ELi64ELi64ELi8ELi4ELi2ELi2ELb1ELb1EN7cutlass6half_tE19Flash_kernel_traitsILi192ELi64ELi64ELi8ES3_EELb0ELb0ELb1ELb0ELb0ELb1ELb1EEEvNS_16Flash_bwd_paramsE:
	.zero		1168


//--------------------- .nv.constant0._ZN5flash44flash_bwd_dq_dk_dv_loop_seqk_parallel_kernelI23Flash_bwd_kernel_traitsILi192ELi64ELi64ELi8ELi4ELi2ELi2ELb1ELb1EN7cutlass6half_tE19Flash_kernel_traitsILi192ELi64ELi64ELi8ES3_EELb1ELb0ELb1ELb1ELb0ELb0ELb0EEEvNS_16Flash_bwd_paramsE --------------------------
	.section	.nv.constant0._ZN5flash44flash_bwd_dq_dk_dv_loop_seqk_parallel_kernelI23Flash_bwd_kernel_traitsILi192ELi64ELi64ELi8ELi4ELi2ELi2ELb1ELb1EN7cutlass6half_tE19Flash_kernel_traitsILi192ELi64ELi64ELi8ES3_EELb1ELb0ELb1ELb1ELb0ELb0ELb0EEEvNS_16Flash_bwd_paramsE,"a",@progbits
	.sectionflags	@""
	.align	4
.nv.constant0._ZN5flash44flash_bwd_dq_dk_dv_loop_seqk_parallel_kernelI23Flash_bwd_kernel_traitsILi192ELi64ELi64ELi8ELi4ELi2ELi2ELb1ELb1EN7cutlass6half_tE19Flash_kernel_traitsILi192ELi64ELi64ELi8ES3_EELb1ELb0ELb1ELb1ELb0ELb0ELb0EEEvNS_16Flash_bwd_paramsE:
	.zero		1168


//--------------------- .nv.constant0._ZN5flash44flash_bwd_dq_dk_dv_loop_seqk_parallel_kernelI23Flash_bwd_kernel_traitsILi192ELi64ELi64ELi8ELi4ELi2ELi2ELb1ELb1EN7cutlass6half_tE19Flash_kernel_traitsILi192ELi64ELi64ELi8ES3_EELb0ELb0ELb1ELb1ELb0ELb0ELb1EEEvNS_16Flash_bwd_paramsE --------------------------
	.section	.nv.constant0._ZN5flash44flash_bwd_dq_dk_dv_loop_seqk_parallel_kernelI23Flash_bwd_kernel_traitsILi192ELi64ELi64ELi8ELi4ELi2ELi2ELb1ELb1EN7cutlass6half_tE19Flash_kernel_traitsILi192ELi64ELi64ELi8ES3_EELb0ELb0ELb1ELb1ELb0ELb0ELb1EEEvNS_16Flash_bwd_paramsE,"a",@progbits
	.sectionflags	@""
	.align	4
.nv.constant0._ZN5flash44flash_bwd_dq_dk_dv_loop_seqk_parallel_kernelI23Flash_bwd_kernel_traitsILi192ELi64ELi64ELi8ELi4ELi2ELi2ELb1ELb1EN7cutlass6half_tE19Flash_kernel_traitsILi192ELi64ELi64ELi8ES3_EELb0ELb0ELb1ELb1ELb0ELb0ELb1EEEvNS_16Flash_bwd_paramsE:
	.zero		1168


//--------------------- .nv.constant0._ZN5flash25flash_bwd_dot_do_o_kernelILb0E23Flash_bwd_kernel_traitsILi192ELi64ELi64ELi8ELi4ELi2ELi2ELb1ELb1EN7cutlass6half_tE19Flash_kernel_traitsILi192ELi64ELi64ELi8ES3_EEEEvNS_16Flash_bwd_paramsE --------------------------
	.section	.nv.constant0._ZN5flash25flash_bwd_dot_do_o_kernelILb0E23Flash_bwd_kernel_traitsILi192ELi64ELi64ELi8ELi4ELi2ELi2ELb1ELb1EN7cutlass6half_tE19Flash_kernel_traitsILi192ELi64ELi64ELi8ES3_EEEEvNS_16Flash_bwd_paramsE,"a",@progbits
	.sectionflags	@""
	.align	4
.nv.constant0._ZN5flash25flash_bwd_dot_do_o_kernelILb0E23Flash_bwd_kernel_traitsILi192ELi64ELi64ELi8ELi4ELi2ELi2ELb1ELb1EN7cutlass6half_tE19Flash_kernel_traitsILi192ELi64ELi64ELi8ES3_EEEEvNS_16Flash_bwd_paramsE:
	.zero		1168


//--------------------- .nv.constant0._ZN5flash25flash_bwd_dot_do_o_kernelILb1E23Flash_bwd_kernel_traitsILi192ELi64ELi64ELi8ELi4ELi2ELi2ELb1ELb1EN7cutlass6half_tE19Flash_kernel_traitsILi192ELi64ELi64ELi8ES3_EEEEvNS_16Flash_bwd_paramsE --------------------------
	.section	.nv.constant0._ZN5flash25flash_bwd_dot_do_o_kernelILb1E23Flash_bwd_kernel_traitsILi192ELi64ELi64ELi8ELi4ELi2ELi2ELb1ELb1EN7cutlass6half_tE19Flash_kernel_traitsILi192ELi64ELi64ELi8ES3_EEEEvNS_16Flash_bwd_paramsE,"a",@progbits
	.sectionflags	@""
	.align	4
.nv.constant0._ZN5flash25flash_bwd_dot_do_o_kernelILb1E23Flash_bwd_kernel_traitsILi192ELi64ELi64ELi8ELi4ELi2ELi2ELb1ELb1EN7cutlass6half_tE19Flash_kernel_traitsILi192ELi64ELi64ELi8ES3_EEEEvNS_16Flash_bwd_paramsE:
	.zero		1168


//--------------------- .nv.constant0._ZN5flash27flash_bwd_convert_dq_kernelI23Flash_bwd_kernel_traitsILi192ELi64ELi64ELi8ELi4ELi2ELi2ELb0ELb0EN7cutlass6half_tE19Flash_kernel_traitsILi192ELi64ELi64ELi8ES3_EEEEvNS_16Flash_bwd_paramsEi --------------------------
	.section	.nv.constant0._ZN5flash27flash_bwd_convert_dq_kernelI23Flash_bwd_kernel_traitsILi192ELi64ELi64ELi8ELi4ELi2ELi2ELb0ELb0EN7cutlass6half_tE19Flash_kernel_traitsILi192ELi64ELi64ELi8ES3_EEEEvNS_16Flash_bwd_paramsEi,"a",@progbits
	.sectionflags	@""
	.align	4
.nv.constant0._ZN5flash27flash_bwd_convert_dq_kernelI23Flash_bwd_kernel_traitsILi192ELi64ELi64ELi8ELi4ELi2ELi2ELb0ELb0EN7cutlass6half_tE19Flash_kernel_traitsILi192ELi64ELi64ELi8ES3_EEEEvNS_16Flash_bwd_paramsEi:
	.zero		1172


//--------------------- .nv.constant0._ZN5flash44flash_bwd_dq_dk_dv_loop_seqk_parallel_kernelI23Flash_bwd_kernel_traitsILi192ELi64ELi64ELi8ELi4ELi2ELi2ELb0ELb0EN7cutlass6half_tE19Flash_kernel_traitsILi192ELi64ELi64ELi8ES3_EELb1ELb0ELb0ELb0ELb0ELb0ELb0EEEvNS_16Flash_bwd_paramsE --------------------------
	.section	.nv.constant0._ZN5flash44flash_bwd_dq_dk_dv_loop_seqk_parallel_kernelI23Flash_bwd_kernel_traitsILi192ELi64ELi64ELi8ELi4ELi2ELi2ELb0ELb0EN7cutlass6half_tE19Flash_kernel_traitsILi192ELi64ELi64ELi8ES3_EELb1ELb0ELb0ELb0ELb0ELb0ELb0EEEvNS_16Flash_bwd_paramsE,"a",@progbits
	.sectionflags	@""
	.align	4
.nv.constant0._ZN5flash44flash_bwd_dq_dk_dv_loop_seqk_parallel_kernelI23Flash_bwd_kernel_traitsILi192ELi64ELi64ELi8ELi4ELi2ELi2ELb0ELb0EN7cutlass6half_tE19Flash_kernel_traitsILi192ELi64ELi64ELi8ES3_EELb1ELb0ELb0ELb0ELb0ELb0ELb0EEEvNS_16Flash_bwd_paramsE:
	.zero		1168


//--------------------- .nv.constant0._ZN5flash44flash_bwd_dq_dk_dv_loop_seqk_parallel_kernelI23Flash_bwd_kernel_traitsILi192ELi64ELi64ELi8ELi4ELi2ELi2ELb0ELb0EN7cutlass6half_tE19Flash_kernel_traitsILi192ELi64ELi64ELi8ES3_EELb0ELb0ELb0ELb0ELb0ELb0ELb1EEEvNS_16Flash_bwd_paramsE --------------------------
	.section	.nv.constant0._ZN5flash44flash_bwd_dq_dk_dv_loop_seqk_parallel_kernelI23Flash_bwd_kernel_traitsILi192ELi64ELi64ELi8ELi4ELi2ELi2ELb0ELb0EN7cutlass6half_tE19Flash_kernel_traitsILi192ELi64ELi64ELi8ES3_EELb0ELb0ELb0ELb0ELb0ELb0ELb1EEEvNS_16Flash_bwd_paramsE,"a",@progbits
	.sectionflags	@""
	.align	4
.nv.constant0._ZN5flash44flash_bwd_dq_dk_dv_loop_seqk_parallel_kernelI23Flash_bwd_kernel_traitsILi192ELi64ELi64ELi8ELi4ELi2ELi2ELb0ELb0EN7cutlass6half_tE19Flash_kernel_traitsILi192ELi64ELi64ELi8ES3_EELb0ELb0ELb0ELb0ELb0ELb0ELb1EEEvNS_16Flash_bwd_paramsE:
	.zero		1168


//--------------------- .nv.constant0._ZN5flash44flash_bwd_dq_dk_dv_loop_seqk_parallel_kernelI23Flash_bwd_kernel_traitsILi192ELi64ELi64ELi8ELi4ELi2ELi2ELb0ELb0EN7cutlass6half_tE19Flash_kernel_traitsILi192ELi64ELi64ELi8ES3_EELb1ELb0ELb1ELb0ELb0ELb0ELb0EEEvNS_16Flash_bwd_paramsE --------------------------
	.section	.nv.constant0._ZN5flash44flash_bwd_dq_dk_dv_loop_seqk_parallel_kernelI23Flash_bwd_kernel_traitsILi192ELi64ELi64ELi8ELi4ELi2ELi2ELb0ELb0EN7cutlass6half_tE19Flash_kernel_traitsILi192ELi64ELi64ELi8ES3_EELb1ELb0ELb1ELb0ELb0ELb0ELb0EEEvNS_16Flash_bwd_paramsE,"a",@progbits
	.sectionflags	@""
	.align	4
.nv.constant0._ZN5flash44flash_bwd_dq_dk_dv_loop_seqk_parallel_kernelI23Flash_bwd_kernel_traitsILi192ELi64ELi64ELi8ELi4ELi2ELi2ELb0ELb0EN7cutlass6half_tE19Flash_kernel_traitsILi192ELi64ELi64ELi8ES3_EELb1ELb0ELb1ELb0ELb0ELb0ELb0EEEvNS_16Flash_bwd_paramsE:
	.zero		1168


//--------------------- .nv.constant0._ZN5flash44flash_bwd_dq_dk_dv_loop_seqk_parallel_kernelI23Flash_bwd_kernel_traitsILi192ELi64ELi64ELi8ELi4ELi2ELi2ELb0ELb0EN7cutlass6half_tE19Flash_kernel_traitsILi192ELi64ELi64ELi8ES3_EELb0ELb0ELb1ELb0ELb0ELb0ELb1EEEvNS_16Flash_bwd_paramsE --------------------------
	.section	.nv.constant0._ZN5flash44flash_bwd_dq_dk_dv_loop_seqk_parallel_kernelI23Flash_bwd_kernel_traitsILi192ELi64ELi64ELi8ELi4ELi2ELi2ELb0ELb0EN7cutlass6half_tE19Flash_kernel_traitsILi192ELi64ELi64ELi8ES3_EELb0ELb0ELb1ELb0ELb0ELb0ELb1EEEvNS_16Flash_bwd_paramsE,"a",@progbits
	.sectionflags	@""
	.align	4
.nv.constant0._ZN5flash44flash_bwd_dq_dk_dv_loop_seqk_parallel_kernelI23Flash_bwd_kernel_traitsILi192ELi64ELi64ELi8ELi4ELi2ELi2ELb0ELb0EN7cutlass6half_tE19Flash_kernel_traitsILi192ELi64ELi64ELi8ES3_EELb0ELb0ELb1ELb0ELb0ELb0ELb1EEEvNS_16Flash_bwd_paramsE:
	.zero		1168


//--------------------- .nv.constant0._ZN5flash44flash_bwd_dq_dk_dv_loop_seqk_parallel_kernelI23Flash_bwd_kernel_traitsILi192ELi64ELi64ELi8ELi4ELi2ELi2ELb0ELb0EN7cutlass6half_tE19Flash_kernel_traitsILi192ELi64ELi64ELi8ES3_EELb1ELb0ELb0ELb0ELb0ELb1ELb0EEEvNS_16Flash_bwd_paramsE --------------------------
	.section	.nv.constant0._ZN5flash44flash_bwd_dq_dk_dv_loop_seqk_parallel_kernelI23Flash_bwd_kernel_traitsILi192ELi64ELi64ELi8ELi4ELi2ELi2ELb0ELb0EN7cutlass6half_tE19Flash_kernel_traitsILi192ELi64ELi64ELi8ES3_EELb1ELb0ELb0ELb0ELb0ELb1ELb0EEEvNS_16Flash_bwd_paramsE,"a",@progbits
	.sectionflags	@""
	.align	4
.nv.constant0._ZN5flash44flash_bwd_dq_dk_dv_loop_seqk_parallel_kernelI23Flash_bwd_kernel_traitsILi192ELi64ELi64ELi8ELi4ELi2ELi2ELb0ELb0EN7cutlass6half_tE19Flash_kernel_traitsILi192ELi64ELi64ELi8ES3_EELb1ELb0ELb0ELb0ELb0ELb1ELb0EEEvNS_16Flash_bwd_paramsE:
	.zero		1168


//--------------------- .nv.constant0._ZN5flash44flash_bwd_dq_dk_dv_loop_seqk_parallel_kernelI23Flash_bwd_kernel_traitsILi192ELi64ELi64ELi8ELi4ELi2ELi2ELb0ELb0EN7cutlass6half_tE19Flash_kernel_traitsILi192ELi64ELi64ELi8ES3_EELb0ELb0ELb0ELb0ELb0ELb1ELb1EEEvNS_16Flash_bwd_paramsE --------------------------
	.section	.nv.constant0._ZN5flash44flash_bwd_dq_dk_dv_loop_seqk_parallel_kernelI23Flash_bwd_kernel_traitsILi192ELi64ELi64ELi8ELi4ELi2ELi2ELb0ELb0EN7cutlass6half_tE19Flash_kernel_traitsILi192ELi64ELi64ELi8ES3_EELb0ELb0ELb0ELb0ELb0ELb1ELb1EEEvNS_16Flash_bwd_paramsE,"a",@progbits
	.sectionflags	@""
	.align	4
.nv.constant0._ZN5flash44flash_bwd_dq_dk_dv_loop_seqk_parallel_kernelI23Flash_bwd_kernel_traitsILi192ELi64ELi64ELi8ELi4ELi2ELi2ELb0ELb0EN7cutlass6half_tE19Flash_kernel_traitsILi192ELi64ELi64ELi8ES3_EELb0ELb0ELb0ELb0ELb0ELb1ELb1EEEvNS_16Flash_bwd_paramsE:
	.zero		1168


//--------------------- .nv.constant0._ZN5flash44flash_bwd_dq_dk_dv_loop_seqk_parallel_kernelI23Flash_bwd_kernel_traitsILi192ELi64ELi64ELi8ELi4ELi2ELi2ELb0ELb0EN7cutlass6half_tE19Flash_kernel_traitsILi192ELi64ELi64ELi8ES3_EELb1ELb0ELb0ELb1ELb0ELb0ELb0EEEvNS_16Flash_bwd_paramsE --------------------------
	.section	.nv.constant0._ZN5flash44flash_bwd_dq_dk_dv_loop_seqk_parallel_kernelI23Flash_bwd_kernel_traitsILi192ELi64ELi64ELi8ELi4ELi2ELi2ELb0ELb0EN7cutlass6half_tE19Flash_kernel_traitsILi192ELi64ELi64ELi8ES3_EELb1ELb0ELb0ELb1ELb0ELb0ELb0EEEvNS_16Flash_bwd_paramsE,"a",@progbits
	.sectionflags	@""
	.align	4
.nv.constant0._ZN5flash44flash_bwd_dq_dk_dv_loop_seqk_parallel_kernelI23Flash_bwd_kernel_traitsILi192ELi64ELi64ELi8ELi4ELi2ELi2ELb0ELb0EN7cutlass6half_tE19Flash_kernel_traitsILi192ELi64ELi64ELi8ES3_EELb1ELb0ELb0ELb1ELb0ELb0ELb0EEEvNS_16Flash_bwd_paramsE:
	.zero		1168


//--------------------- .nv.constant0._ZN5flash44flash_bwd_dq_dk_dv_loop_seqk_parallel_kernelI23Flash_bwd_kernel_traitsILi192ELi64ELi64ELi8ELi4ELi2ELi2ELb0ELb0EN7cutlass6half_tE19Flash_kernel_traitsILi192ELi64ELi64ELi8ES3_EELb0ELb0ELb0ELb1ELb0ELb0ELb1EEEvNS_16Flash_bwd_paramsE --------------------------
	.section	.nv.constant0._ZN5flash44flash_bwd_dq_dk_dv_loop_seqk_parallel_kernelI23Flash_bwd_kernel_traitsILi192ELi64ELi64ELi8ELi4ELi2ELi2ELb0ELb0EN7cutlass6half_tE19Flash_kernel_traitsILi192ELi64ELi64ELi8ES3_EELb0ELb0ELb0ELb1ELb0ELb0ELb1EEEvNS_16Flash_bwd_paramsE,"a",@progbits
	.sectionflags	@""
	.align	4
.nv.constant0._ZN5flash44flash_bwd_dq_dk_dv_loop_seqk_parallel_kernelI23Flash_bwd_kernel_traitsILi192ELi64ELi64ELi8ELi4ELi2ELi2ELb0ELb0EN7cutlass6half_tE19Flash_kernel_traitsILi192ELi64ELi64ELi8ES3_EELb0ELb0ELb0ELb1ELb0ELb0ELb1EEEvNS_16Flash_bwd_paramsE:
	.zero		1168


//--------------------- .nv.constant0._ZN5flash44flash_bwd_dq_dk_dv_loop_seqk_parallel_kernelI23Flash_bwd_kernel_traitsILi192ELi64ELi64ELi8ELi4ELi2ELi2ELb0ELb0EN7cutlass6half_tE19Flash_kernel_traitsILi192ELi64ELi64ELi8ES3_EELb1ELb0ELb1ELb0ELb0ELb1ELb0EEEvNS_16Flash_bwd_paramsE --------------------------
	.section	.nv.constant0._ZN5flash44flash_bwd_dq_dk_dv_loop_seqk_parallel_kernelI23Flash_bwd_kernel_traitsILi192ELi64ELi64ELi8ELi4ELi2ELi2ELb0ELb0EN7cutlass6half_tE19Flash_kernel_traitsILi192ELi64ELi64ELi8ES3_EELb1ELb0ELb1ELb0ELb0ELb1ELb0EEEvNS_16Flash_bwd_paramsE,"a",@progbits
	.sectionflags	@""
	.align	4
.nv.constant0._ZN5flash44flash_bwd_dq_dk_dv_loop_seqk_parallel_kernelI23Flash_bwd_kernel_traitsILi192ELi64ELi64ELi8ELi4ELi2ELi2ELb0ELb0EN7cutlass6half_tE19Flash_kernel_traitsILi192ELi64ELi64ELi8ES3_EELb1ELb0ELb1ELb0ELb0ELb1ELb0EEEvNS_16Flash_bwd_paramsE:
	.zero		1168


//--------------------- .nv.constant0._ZN5flash44flash_bwd_dq_dk_dv_loop_seqk_parallel_kernelI23Flash_bwd_kernel_traitsILi192ELi64ELi64ELi8ELi4ELi2ELi2ELb0ELb0EN7cutlass6half_tE19Flash_kernel_traitsILi192ELi64ELi64ELi8ES3_EELb0ELb0ELb1ELb0ELb0ELb1ELb1EEEvNS_16Flash_bwd_paramsE --------------------------
	.section	.nv.constant0._ZN5flash44flash_bwd_dq_dk_dv_loop_seqk_parallel_kernelI23Flash_bwd_kernel_traitsILi192ELi64ELi64ELi8ELi4ELi2ELi2ELb0ELb0EN7cutlass6half_tE19Flash_kernel_traitsILi192ELi64ELi64ELi8ES3_EELb0ELb0ELb1ELb0ELb0ELb1ELb1EEEvNS_16Flash_bwd_paramsE,"a",@progbits
	.sectionflags	@""
	.align	4
.nv.constant0._ZN5flash44flash_bwd_dq_dk_dv_loop_seqk_parallel_kernelI23Flash_bwd_kernel_traitsILi192ELi64ELi64ELi8ELi4ELi2ELi2ELb0ELb0EN7cutlass6half_tE19Flash_kernel_traitsILi192ELi64ELi64ELi8ES3_EELb0ELb0ELb1ELb0ELb0ELb1ELb1EEEvNS_16Flash_bwd_paramsE:
	.zero		1168


//--------------------- .nv.constant0._ZN5flash44flash_bwd_dq_dk_dv_loop_seqk_parallel_kernelI23Flash_bwd_kernel_traitsILi192ELi64ELi64ELi8ELi4ELi2ELi2ELb0ELb0EN7cutlass6half_tE19Flash_kernel_traitsILi192ELi64ELi64ELi8ES3_EELb1ELb0ELb1ELb1ELb0ELb0ELb0EEEvNS_16Flash_bwd_paramsE --------------------------
	.section	.nv.constant0._ZN5flash44flash_bwd_dq_dk_dv_loop_seqk_parallel_kernelI23Flash_bwd_kernel_traitsILi192ELi64ELi64ELi8ELi4ELi2ELi2ELb0ELb0EN7cutlass6half_tE19Flash_kernel_traitsILi192ELi64ELi64ELi8ES3_EELb1ELb0ELb1ELb1ELb0ELb0ELb0EEEvNS_16Flash_bwd_paramsE,"a",@progbits
	.sectionflags	@""
	.align	4
.nv.constant0._ZN5flash44flash_bwd_dq_dk_dv_loop_seqk_parallel_kernelI23Flash_bwd_kernel_traitsILi192ELi64ELi64ELi8ELi4ELi2ELi2ELb0ELb0EN7cutlass6half_tE19Flash_kernel_traitsILi192ELi64ELi64ELi8ES3_EELb1ELb0ELb1ELb1ELb0ELb0ELb0EEEvNS_16Flash_bwd_paramsE:
	.zero		1168


//--------------------- .nv.constant0._ZN5flash44flash_bwd_dq_dk_dv_loop_seqk_parallel_kernelI23Flash_bwd_kernel_traitsILi192ELi64ELi64ELi8ELi4ELi2ELi2ELb0ELb0EN7cutlass6half_tE19Flash_kernel_traitsILi192ELi64ELi64ELi8ES3_EELb0ELb0ELb1ELb1ELb0ELb0ELb1EEEvNS_16Flash_bwd_paramsE --------------------------
	.section	.nv.constant0._ZN5flash44flash_bwd_dq_dk_dv_loop_seqk_parallel_kernelI23Flash_bwd_kernel_traitsILi192ELi64ELi64ELi8ELi4ELi2ELi2ELb0ELb0EN7cutlass6half_tE19Flash_kernel_traitsILi192ELi64ELi64ELi8ES3_EELb0ELb0ELb1ELb1ELb0ELb0ELb1EEEvNS_16Flash_bwd_paramsE,"a",@progbits
	.sectionflags	@""
	.align	4
.nv.constant0._ZN5flash44flash_bwd_dq_dk_dv_loop_seqk_parallel_kernelI23Flash_bwd_kernel_traitsILi192ELi64ELi64ELi8ELi4ELi2ELi2ELb0ELb0EN7cutlass6half_tE19Flash_kernel_traitsILi192ELi64ELi64ELi8ES3_EELb0ELb0ELb1ELb1ELb0ELb0ELb1EEEvNS_16Flash_bwd_paramsE:
	.zero		1168


//--------------------- .nv.constant0._ZN5flash25flash_bwd_dot_do_o_kernelILb0E23Flash_bwd_kernel_traitsILi192ELi64ELi64ELi8ELi4ELi2ELi2ELb0ELb0EN7cutlass6half_tE19Flash_kernel_traitsILi192ELi64ELi64ELi8ES3_EEEEvNS_16Flash_bwd_paramsE --------------------------
	.section	.nv.constant0._ZN5flash25flash_bwd_dot_do_o_kernelILb0E23Flash_bwd_kernel_traitsILi192ELi64ELi64ELi8ELi4ELi2ELi2ELb0ELb0EN7cutlass6half_tE19Flash_kernel_traitsILi192ELi64ELi64ELi8ES3_EEEEvNS_16Flash_bwd_paramsE,"a",@progbits
	.sectionflags	@""
	.align	4
.nv.constant0._ZN5flash25flash_bwd_dot_do_o_kernelILb0E23Flash_bwd_kernel_traitsILi192ELi64ELi64ELi8ELi4ELi2ELi2ELb0ELb0EN7cutlass6half_tE19Flash_kernel_traitsILi192ELi64ELi64ELi8ES3_EEEEvNS_16Flash_bwd_paramsE:
	.zero		1168


//--------------------- .nv.constant0._ZN5flash25flash_bwd_dot_do_o_kernelILb1E23Flash_bwd_kernel_traitsILi192ELi64ELi64ELi8ELi4ELi2ELi2ELb0ELb0EN7cutlass6half_tE19Flash_kernel_traitsILi192ELi64ELi64ELi8ES3_EEEEvNS_16Flash_bwd_paramsE --------------------------
	.section	.nv.constant0._ZN5flash25flash_bwd_dot_do_o_kernelILb1E23Flash_bwd_kernel_traitsILi192ELi64ELi64ELi8ELi4ELi2ELi2ELb0ELb0EN7cutlass6half_tE19Flash_kernel_traitsILi192ELi64ELi64ELi8ES3_EEEEvNS_16Flash_bwd_paramsE,"a",@progbits
	.sectionflags	@""
	.align	4
.nv.constant0._ZN5flash25flash_bwd_dot_do_o_kernelILb1E23Flash_bwd_kernel_traitsILi192ELi64ELi64ELi8ELi4ELi2ELi2ELb0ELb0EN7cutlass6half_tE19Flash_kernel_traitsILi192ELi64ELi64ELi8ES3_EEEEvNS_16Flash_bwd_paramsE:
	.zero		1168


//--------------------- SYMBOLS --------------------------

	.type		.nv.reservedSmem.offset0,@object
	.size		.nv.reservedSmem.offset0,0x4
